def matmul_kernel(
    a_ptr,
    b_ptr,
    c_ptr,
    M,
    N,
    K,
    stride_am,
    stride_ak,
    stride_bk,
    stride_bn,
    stride_cm,
    stride_cn,
    BLOCK_M: tl.constexpr,
    BLOCK_N: tl.constexpr,
    BLOCK_K: tl.constexpr,
    GROUP_M: tl.constexpr,
):
    pid = tl.program_id(axis=0)
    num_pid_m = tl.cdiv(M, BLOCK_M)
    num_pid_n = tl.cdiv(N, BLOCK_N)
    num_pid_in_group = GROUP_M * num_pid_n
    group_id = pid // num_pid_in_group
    first_pid_m = group_id * GROUP_M
    group_size_m = min(num_pid_m - first_pid_m, GROUP_M)
    pid_m = first_pid_m + ((pid % num_pid_in_group) % group_size_m)
    pid_n = (pid % num_pid_in_group) // group_size_m

    offs_am = (pid_m * BLOCK_M + tl.arange(0, BLOCK_M)) % M
    offs_bn = (pid_n * BLOCK_N + tl.arange(0, BLOCK_N)) % N
    offs_k = tl.arange(0, BLOCK_K)
    a_ptrs = a_ptr + offs_am[:, None] * stride_am + offs_k[None, :] * stride_ak
    b_ptrs = b_ptr + offs_k[:, None] * stride_bk + offs_bn[None, :] * stride_bn

    acc = tl.zeros((BLOCK_M, BLOCK_N), dtype=tl.float32)
    for kk in range(0, tl.cdiv(K, BLOCK_K)):
        a = tl.load(a_ptrs, mask=offs_k[None, :] < K - kk * BLOCK_K, other=0.0)
        b = tl.load(b_ptrs, mask=offs_k[:, None] < K - kk * BLOCK_K, other=0.0)
        acc = tl.dot(a, b, acc)
        a_ptrs += BLOCK_K * stride_ak
        b_ptrs += BLOCK_K * stride_bk

    c = acc.to(c_ptr.dtype.element_ty)
    offs_cm = pid_m * BLOCK_M + tl.arange(0, BLOCK_M)
    offs_cn = pid_n * BLOCK_N + tl.arange(0, BLOCK_N)
    c_ptrs = c_ptr + offs_cm[:, None] * stride_cm + offs_cn[None, :] * stride_cn
    mask = (offs_cm[:, None] < M) & (offs_cn[None, :] < N)
    tl.store(c_ptrs, c, mask=mask)

# config = {"BLOCK_K": 64, "BLOCK_M": 64, "BLOCK_N": 512, "GROUP_M": 8, "arch": "sm_100", "dtype": "fp8e4m3", "num_ctas": 2, "num_stages": 3, "num_warps": 4}
# arch = sm_100


// ===== COMPILED SASS (sm_100a) =====

	.target	sm_100a

	.elftype	@"ET_EXEC"


//--------------------- .note.nv.tkinfo           --------------------------
	.section	.note.nv.tkinfo,"",@"SHT_NOTE"
	.sectionflags	@"SHF_NOTE_NV_TKINFO"
	.tkinfo
        /*0018*/ 	.word	0x00000081
        /*0030*/ 	.string	""
        /*0030*/ 	.string	"ptxas-blackwell"
        /*0030*/ 	.string	"Cuda compilation tools, release 12.9, V12.9.86"
        /*0030*/ 	.string	"Build cuda_12.9.r12.9/compiler.36037853_0"
        /*0030*/ 	.string	"-v  -suppress-debug-info  -lineinfo  -arch sm_100a "



//--------------------- .note.nv.cuver            --------------------------
	.section	.note.nv.cuver,"",@"SHT_NOTE"
	.sectionflags	@"SHF_NOTE_NV_CUVER"
        /*0018*/ 	.short	0x0001
        /*001a*/ 	.short	0x0064
        /*001c*/ 	.short	0x0001
        /*001e*/ 	.short	0x0000
        /*0020*/ 	.short	0x0001
        /*0022*/ 	.short	0x0000


//--------------------- .nv.info                  --------------------------
	.section	.nv.info,"",@"SHT_CUDA_INFO"
	.align	4


	//----- nvinfo : EIATTR_REGCOUNT
	.align		4
        /*0000*/ 	.byte	0x04, 0x2f
        /*0002*/ 	.short	(.L_4 - .L_3)
	.align		4
.L_3:
        /*0004*/ 	.word	index@(matmul_kernel)
        /*0008*/ 	.word	0x000000ff


	//----- nvinfo : EIATTR_FRAME_SIZE
	.align		4
.L_4:
        /*000c*/ 	.byte	0x04, 0x11
        /*000e*/ 	.short	(.L_6 - .L_5)
	.align		4
.L_5:
        /*0010*/ 	.word	index@($__internal_2_$__cuda_sm10x_tcgen05_guardrail_trap_unallocated_columns_being_dealloced)
        /*0014*/ 	.word	0x000004d8


	//----- nvinfo : EIATTR_FRAME_SIZE
	.align		4
.L_6:
        /*0018*/ 	.byte	0x04, 0x11
        /*001a*/ 	.short	(.L_8 - .L_7)
	.align		4
.L_7:
        /*001c*/ 	.word	index@($__internal_1_$__cuda_sm10x_tcgen05_guardrail_trap_phase_invalid_during_alloc)
        /*0020*/ 	.word	0x000004d8


	//----- nvinfo : EIATTR_FRAME_SIZE
	.align		4
.L_8:
        /*0024*/ 	.byte	0x04, 0x11
        /*0026*/ 	.short	(.L_10 - .L_9)
	.align		4
.L_9:
        /*0028*/ 	.word	index@($__internal_0_$__cuda_sm10x_tcgen05_guardrail_trap_col_being_dealloced_not_returned_by_alloc)
        /*002c*/ 	.word	0x000004d8


	//----- nvinfo : EIATTR_FRAME_SIZE
	.align		4
.L_10:
        /*0030*/ 	.byte	0x04, 0x11
        /*0032*/ 	.short	(.L_12 - .L_11)
	.align		4
.L_11:
        /*0034*/ 	.word	index@(matmul_kernel)
        /*0038*/ 	.word	0x000004d8


	//----- nvinfo : EIATTR_MIN_STACK_SIZE
	.align		4
.L_12:
        /*003c*/ 	.byte	0x04, 0x12
        /*003e*/ 	.short	(.L_14 - .L_13)
	.align		4
.L_13:
        /*0040*/ 	.word	index@(matmul_kernel)
        /*0044*/ 	.word	0x000004d8
.L_14:


//--------------------- .nv.info.matmul_kernel    --------------------------
	.section	.nv.info.matmul_kernel,"",@"SHT_CUDA_INFO"
	.sectionflags	@""
	.align	4


	//----- nvinfo : EIATTR_CUDA_API_VERSION
	.align		4
        /*0000*/ 	.byte	0x04, 0x37
        /*0002*/ 	.short	(.L_16 - .L_15)
.L_15:
        /*0004*/ 	.word	0x00000081


	//----- nvinfo : EIATTR_KPARAM_INFO
	.align		4
.L_16:
        /*0008*/ 	.byte	0x04, 0x17
        /*000a*/ 	.short	(.L_18 - .L_17)
.L_17:
        /*000c*/ 	.word	0x00000000
        /*0010*/ 	.short	0x000d
        /*0012*/ 	.short	0x0048
        /*0014*/ 	.byte	0x00, 0xf4, 0x21, 0x00


	//----- nvinfo : EIATTR_KPARAM_INFO
	.align		4
.L_18:
        /*0018*/ 	.byte	0x04, 0x17
        /*001a*/ 	.short	(.L_20 - .L_19)
.L_19:
        /*001c*/ 	.word	0x00000000
        /*0020*/ 	.short	0x000c
        /*0022*/ 	.short	0x0040
        /*0024*/ 	.byte	0x00, 0xf4, 0x21, 0x00


	//----- nvinfo : EIATTR_KPARAM_INFO
	.align		4
.L_20:
        /*0028*/ 	.byte	0x04, 0x17
        /*002a*/ 	.short	(.L_22 - .L_21)
.L_21:
        /*002c*/ 	.word	0x00000000
        /*0030*/ 	.short	0x000b
        /*0032*/ 	.short	0x0038
        /*0034*/ 	.byte	0x00, 0xf0, 0x11, 0x00


	//----- nvinfo : EIATTR_KPARAM_INFO
	.align		4
.L_22:
        /*0038*/ 	.byte	0x04, 0x17
        /*003a*/ 	.short	(.L_24 - .L_23)
.L_23:
        /*003c*/ 	.word	0x00000000
        /*0040*/ 	.short	0x000a
        /*0042*/ 	.short	0x0034
        /*0044*/ 	.byte	0x00, 0xf0, 0x11, 0x00


	//----- nvinfo : EIATTR_KPARAM_INFO
	.align		4
.L_24:
        /*0048*/ 	.byte	0x04, 0x17
        /*004a*/ 	.short	(.L_26 - .L_25)
.L_25:
        /*004c*/ 	.word	0x00000000
        /*0050*/ 	.short	0x0009
        /*0052*/ 	.short	0x0030
        /*0054*/ 	.byte	0x00, 0xf0, 0x11, 0x00


	//----- nvinfo : EIATTR_KPARAM_INFO
	.align		4
.L_26:
        /*0058*/ 	.byte	0x04, 0x17
        /*005a*/ 	.short	(.L_28 - .L_27)
.L_27:
        /*005c*/ 	.word	0x00000000
        /*0060*/ 	.short	0x0008
        /*0062*/ 	.short	0x002c
        /*0064*/ 	.byte	0x00, 0xf0, 0x11, 0x00


	//----- nvinfo : EIATTR_KPARAM_INFO
	.align		4
.L_28:
        /*0068*/ 	.byte	0x04, 0x17
        /*006a*/ 	.short	(.L_30 - .L_29)
.L_29:
        /*006c*/ 	.word	0x00000000
        /*0070*/ 	.short	0x0007
        /*0072*/ 	.short	0x0028
        /*0074*/ 	.byte	0x00, 0xf0, 0x11, 0x00


	//----- nvinfo : EIATTR_KPARAM_INFO
	.align		4
.L_30:
        /*0078*/ 	.byte	0x04, 0x17
        /*007a*/ 	.short	(.L_32 - .L_31)
.L_31:
        /*007c*/ 	.word	0x00000000
        /*0080*/ 	.short	0x0006
        /*0082*/ 	.short	0x0024
        /*0084*/ 	.byte	0x00, 0xf0, 0x11, 0x00


	//----- nvinfo : EIATTR_KPARAM_INFO
	.align		4
.L_32:
        /*0088*/ 	.byte	0x04, 0x17
        /*008a*/ 	.short	(.L_34 - .L_33)
.L_33:
        /*008c*/ 	.word	0x00000000
        /*0090*/ 	.short	0x0005
        /*0092*/ 	.short	0x0020
        /*0094*/ 	.byte	0x00, 0xf0, 0x11, 0x00


	//----- nvinfo : EIATTR_KPARAM_INFO
	.align		4
.L_34:
        /*0098*/ 	.byte	0x04, 0x17
        /*009a*/ 	.short	(.L_36 - .L_35)
.L_35:
        /*009c*/ 	.word	0x00000000
        /*00a0*/ 	.short	0x0004
        /*00a2*/ 	.short	0x001c
        /*00a4*/ 	.byte	0x00, 0xf0, 0x11, 0x00


	//----- nvinfo : EIATTR_KPARAM_INFO
	.align		4
.L_36:
        /*00a8*/ 	.byte	0x04, 0x17
        /*00aa*/ 	.short	(.L_38 - .L_37)
.L_37:
        /*00ac*/ 	.word	0x00000000
        /*00b0*/ 	.short	0x0003
        /*00b2*/ 	.short	0x0018
        /*00b4*/ 	.byte	0x00, 0xf0, 0x11, 0x00


	//----- nvinfo : EIATTR_KPARAM_INFO
	.align		4
.L_38:
        /*00b8*/ 	.byte	0x04, 0x17
        /*00ba*/ 	.short	(.L_40 - .L_39)
.L_39:
        /*00bc*/ 	.word	0x00000000
        /*00c0*/ 	.short	0x0002
        /*00c2*/ 	.short	0x0010
        /*00c4*/ 	.byte	0x00, 0xf4, 0x21, 0x00


	//----- nvinfo : EIATTR_KPARAM_INFO
	.align		4
.L_40:
        /*00c8*/ 	.byte	0x04, 0x17
        /*00ca*/ 	.short	(.L_42 - .L_41)
.L_41:
        /*00cc*/ 	.word	0x00000000
        /*00d0*/ 	.short	0x0001
        /*00d2*/ 	.short	0x0008
        /*00d4*/ 	.byte	0x00, 0xf4, 0x21, 0x00


	//----- nvinfo : EIATTR_KPARAM_INFO
	.align		4
.L_42:
        /*00d8*/ 	.byte	0x04, 0x17
        /*00da*/ 	.short	(.L_44 - .L_43)
.L_43:
        /*00dc*/ 	.word	0x00000000
        /*00e0*/ 	.short	0x0000
        /*00e2*/ 	.short	0x0000
        /*00e4*/ 	.byte	0x00, 0xf4, 0x21, 0x00


	//----- nvinfo : EIATTR_EXPLICIT_CLUSTER
	.align		4
.L_44:
        /*00e8*/ 	.byte	0x01, 0x3e
	.zero		2


	//----- nvinfo : EIATTR_CTA_PER_CLUSTER
	.align		4
        /*00ec*/ 	.byte	0x04, 0x3d
        /*00ee*/ 	.short	(.L_46 - .L_45)
.L_45:
        /*00f0*/ 	.word	0x00000002
        /*00f4*/ 	.word	0x00000001
        /*00f8*/ 	.word	0x00000001


	//----- nvinfo : EIATTR_AT_ENTRY_FRAGMENTS
	.align		4
.L_46:
        /*00fc*/ 	.byte	0x04, 0x4f
        /*00fe*/ 	.short	(.L_48 - .L_47)


	//   ....[0]....
.L_47:
        /*0100*/ 	.word	0x00000004


	//----- nvinfo : EIATTR_RESERVED_SMEM_USED
	.align		4
.L_48:
        /*0104*/ 	.byte	0x01, 0x41
	.zero		2


	//----- nvinfo : EIATTR_SPARSE_MMA_MASK
	.align		4
        /*0108*/ 	.byte	0x03, 0x50
        /*010a*/ 	.short	0x0000


	//----- nvinfo : EIATTR_TCGEN05_1CTA_USED
	.align		4
        /*010c*/ 	.byte	0x01, 0x51
	.zero		2


	//----- nvinfo : EIATTR_MAXREG_COUNT
	.align		4
        /*0110*/ 	.byte	0x03, 0x1b
        /*0112*/ 	.short	0x00ff


	//----- nvinfo : EIATTR_NUM_BARRIERS
	.align		4
        /*0114*/ 	.byte	0x02, 0x4c
        /*0116*/ 	.byte	0x01
	.zero		1


	//----- nvinfo : EIATTR_ANNOTATIONS
	.align		4
        /*0118*/ 	.byte	0x04, 0x55
        /*011a*/ 	.short	(.L_50 - .L_49)


	//   ....[0]....
.L_49:
        /*011c*/ 	.word	0x00000001
        /*0120*/ 	.byte	0x40, 0x0b, 0x00, 0x00, 0x01, 0x00, 0x00, 0x00, 0xa0, 0x0b, 0x00, 0x00, 0x01, 0x00, 0x00, 0x00
        /* <DEDUP_REMOVED lines=434> */
        /*1c50*/ 	.byte	0x30, 0x98, 0x01, 0x00, 0x01, 0x00, 0x00, 0x00, 0x60, 0x98, 0x01, 0x00


	//----- nvinfo : EIATTR_INT_WARP_WIDE_INSTR_OFFSETS
	.align		4
.L_50:
        /*1c5c*/ 	.byte	0x04, 0x31
        /*1c5e*/ 	.short	(.L_52 - .L_51)


	//   ....[0]....
.L_51:
        /*1c60*/ 	.word	0x00002cd0


	//   ....[1]....
        /*1c64*/ 	.word	0x00002ce0


	//   ....[2]....
        /*1c68*/ 	.word	0x00009810


	//   ....[3]....
        /*1c6c*/ 	.word	0x00019d40


	//   ....[4]....
        /*1c70*/ 	.word	0x00019d90


	//----- nvinfo : EIATTR_COOP_GROUP_MASK_REGIDS
	.align		4
.L_52:
        /*1c74*/ 	.byte	0x04, 0x29
        /*1c76*/ 	.short	(.L_54 - .L_53)


	//   ....[0]....
.L_53:
        /*1c78*/ 	.word	0xffffffff


	//   ....[1]....
        /*1c7c*/ 	.word	0xffffffff


	//   ....[2]....
        /*1c80*/ 	.word	0xffffffff


	//   ....[3]....
        /*1c84*/ 	.word	0xffffffff


	//----- nvinfo : EIATTR_COOP_GROUP_INSTR_OFFSETS
	.align		4
.L_54:
        /*1c88*/ 	.byte	0x04, 0x28
        /*1c8a*/ 	.short	(.L_56 - .L_55)


	//   ....[0]....
.L_55:
        /*1c8c*/ 	.word	0x00000080


	//   ....[1]....
        /*1c90*/ 	.word	0x00000340


	//   ....[2]....
        /*1c94*/ 	.word	0x00019bd0


	//   ....[3]....
        /*1c98*/ 	.word	0x00019e40


	//----- nvinfo : EIATTR_VRC_CTA_INIT_COUNT
	.align		4
.L_56:
        /*1c9c*/ 	.byte	0x02, 0x4a
        /*1c9e*/ 	.byte	0x80
	.zero		1


	//----- nvinfo : EIATTR_MBARRIER_INSTR_OFFSETS
	.align		4
        /*1ca0*/ 	.byte	0x04, 0x39
        /*1ca2*/ 	.short	(.L_58 - .L_57)


	//   ....[0]....
.L_57:
        /*1ca4*/ 	.word	0x00002f10
        /*1ca8*/ 	.word	0x000000ff
        /*1cac*/ 	.word	0x00000000
        /*1cb0*/ 	.short	0x0100
        /*1cb2*/ 	.byte	0x0f
	.zero		1


	//   ....[1]....
        /*1cb4*/ 	.word	0x00009830
        /*1cb8*/ 	.word	0x000000ff
        /*1cbc*/ 	.word	0x0000a008
        /*1cc0*/ 	.short	0x0100
        /*1cc2*/ 	.byte	0x0c
	.zero		1


	//   ....[2]....
        /*1cc4*/ 	.word	0x0000fd90
        /*1cc8*/ 	.word	0x000000ff
        /*1ccc*/ 	.word	0x00000000
        /*1cd0*/ 	.short	0x010a
        /*1cd2*/ 	.byte	0x0f
	.zero		1


	//   ....[3]....
        /*1cd4*/ 	.word	0x000144e0
        /*1cd8*/ 	.word	0x000000ff
        /*1cdc*/ 	.word	0x00000000
        /*1ce0*/ 	.short	0x010a
        /*1ce2*/ 	.byte	0x0f
	.zero		1


	//   ....[4]....
        /*1ce4*/ 	.word	0x00014570
        /*1ce8*/ 	.word	0x000000ff
        /*1cec*/ 	.word	0x0000a000
        /*1cf0*/ 	.short	0x0108
        /*1cf2*/ 	.byte	0x0c
	.zero		1


	//   ....[5]....
        /*1cf4*/ 	.word	0x000145a0
        /*1cf8*/ 	.word	0x000000ff
        /*1cfc*/ 	.word	0x0000a008
        /*1d00*/ 	.short	0x0108
        /*1d02*/ 	.byte	0x0c
	.zero		1


	//   ....[6]....
        /*1d04*/ 	.word	0x00019e60
        /*1d08*/ 	.word	0x000000ff
        /*1d0c*/ 	.word	0x00000000
        /*1d10*/ 	.short	0x010a
        /*1d12*/ 	.byte	0x0f
	.zero		1


	//   ....[7]....
        /*1d14*/ 	.word	0x00019e90
        /*1d18*/ 	.word	0x000000ff
        /*1d1c*/ 	.word	0x00000000
        /*1d20*/ 	.short	0x010a
        /*1d22*/ 	.byte	0x0f
	.zero		1


	//----- nvinfo : EIATTR_NUM_MBARRIERS
	.align		4
.L_58:
        /*1d24*/ 	.byte	0x03, 0x38
        /*1d26*/ 	.short	0x0002


	//----- nvinfo : EIATTR_EXIT_INSTR_OFFSETS
	.align		4
        /*1d28*/ 	.byte	0x04, 0x1c
        /*1d2a*/ 	.short	(.L_60 - .L_59)


	//   ....[0]....
.L_59:
        /*1d2c*/ 	.word	0x00019e50


	//----- nvinfo : EIATTR_REQNTID
	.align		4
.L_60:
        /*1d30*/ 	.byte	0x04, 0x10
        /*1d32*/ 	.short	(.L_62 - .L_61)
.L_61:
        /*1d34*/ 	.word	0x00000080
        /*1d38*/ 	.word	0x00000001
        /*1d3c*/ 	.word	0x00000001


	//----- nvinfo : EIATTR_CRS_STACK_SIZE
	.align		4
.L_62:
        /*1d40*/ 	.byte	0x04, 0x1e
        /*1d42*/ 	.short	(.L_64 - .L_63)
.L_63:
        /*1d44*/ 	.word	0x00000000


	//----- nvinfo : EIATTR_CBANK_PARAM_SIZE
	.align		4
.L_64:
        /*1d48*/ 	.byte	0x03, 0x19
        /*1d4a*/ 	.short	0x0050


	//----- nvinfo : EIATTR_PARAM_CBANK
	.align		4
        /*1d4c*/ 	.byte	0x04, 0x0a
        /*1d4e*/ 	.short	(.L_66 - .L_65)
	.align		4
.L_65:
        /*1d50*/ 	.word	index@(.nv.constant0.matmul_kernel)
        /*1d54*/ 	.short	0x0380
        /*1d56*/ 	.short	0x0050


	//----- nvinfo : EIATTR_SW_WAR
	.align		4
.L_66:
        /*1d58*/ 	.byte	0x04, 0x36
        /*1d5a*/ 	.short	(.L_68 - .L_67)
.L_67:
        /*1d5c*/ 	.word	0x00000008
.L_68:


//--------------------- .nv.compat                --------------------------
	.section	.nv.compat,"",@"SHT_CUDA_COMPAT_INFO"
	.align	4
        /*0000*/ 	.byte	0x02, 0x02, 0x02, 0x00, 0x02, 0x05, 0x05, 0x00, 0x02, 0x03, 0x00, 0x00, 0x02, 0x06, 0x01, 0x00


//--------------------- .nv.callgraph             --------------------------
	.section	.nv.callgraph,"",@"SHT_CUDA_CALLGRAPH"
	.align	4
	.sectionentsize	8
	.align		4
        /*0000*/ 	.word	0x00000000
	.align		4
        /*0004*/ 	.word	0xffffffff
	.align		4
        /*0008*/ 	.word	0x00000000
	.align		4
        /*000c*/ 	.word	0xfffffffe
	.align		4
        /*0010*/ 	.word	0x00000000
	.align		4
        /*0014*/ 	.word	0xfffffffd
	.align		4
        /*0018*/ 	.word	0x00000000
	.align		4
        /*001c*/ 	.word	0xfffffffc


//--------------------- .text.matmul_kernel       --------------------------
	.section	.text.matmul_kernel,"ax",@progbits
	.align	128
        .global         matmul_kernel
        .type           matmul_kernel,@function
        .size           matmul_kernel,(.L_x_20 - matmul_kernel)
        .other          matmul_kernel,@"STO_CUDA_ENTRY STV_DEFAULT"
matmul_kernel:
.text.matmul_kernel:
[----:B------:R-:W0:Y:S01]  /*0000*/  LDC R1, c[0x0][0x37c] ;  /* 0x0000df00ff017b82 */ /* 0x000e220000000800 */
[----:B------:R-:W1:Y:S01]  /*0010*/  S2R R0, SR_TID.X ;  /* 0x0000000000007919 */ /* 0x000e620000002100 */
[----:B0-----:R-:W-:Y:S01]  /*0020*/  VIADD R1, R1, 0xfffffb28 ;  /* 0xfffffb2801017836 */ /* 0x001fe20000000000 */
[----:B------:R-:W0:Y:S01]  /*0030*/  LDCU.64 UR26, c[0x0][0x358] ;  /* 0x00006b00ff1a77ac */ /* 0x000e220008000a00 */
[----:B-1----:R-:W-:-:S13]  /*0040*/  ISETP.GE.U32.AND P0, PT, R0, 0x20, PT ;  /* 0x000000200000780c */ /* 0x002fda0003f06070 */
[----:B------:R-:W-:Y:S02]  /*0050*/  VOTEU.ANY UP0, P0 ;  /* 0x0000000000ff7886 */ /* 0x000fe40000000100 */
[----:B------:R-:W-:Y:S05]  /*0060*/  BRA.U UP0, `(.L_x_0) ;  /* 0x0000000100b87547 */ /* 0x000fea000b800000 */
[----:B------:R-:W1:Y:S01]  /*0070*/  S2UR UR6, SR_CgaCtaId ;  /* 0x00000000000679c3 */ /* 0x000e620000008800 */
[----:B------:R-:W-:Y:S01]  /*0080*/  NOP ;  /* 0x0000000000007918 */ /* 0x000fe20000000000 */
[----:B------:R-:W-:Y:S02]  /*0090*/  UMOV UR4, 0x40 ;  /* 0x0000004000047882 */ /* 0x000fe40000000000 */
[----:B-1----:R-:W-:-:S09]  /*00a0*/  ULEA UR4, UR6, UR4, 0x18 ;  /* 0x0000000406047291 */ /* 0x002fd2000f8ec0ff */
[----:B------:R-:W1:Y:S01]  /*00b0*/  LDS.U8 R0, [UR4] ;  /* 0x00000004ff007984 */ /* 0x000e620008000000 */
[----:B------:R-:W-:Y:S02]  /*00c0*/  UMOV UR4, 0x400 ;  /* 0x0000040000047882 */ /* 0x000fe40000000000 */
[----:B------:R-:W-:Y:S01]  /*00d0*/  ULEA UR4, UR6, UR4, 0x18 ;  /* 0x0000000406047291 */ /* 0x000fe2000f8ec0ff */
[----:B-1----:R-:W-:-:S13]  /*00e0*/  ISETP.NE.AND P0, PT, R0, RZ, PT ;  /* 0x000000ff0000720c */ /* 0x002fda0003f05270 */
[----:B------:R-:W-:Y:S05]  /*00f0*/  @P0 BRA `(.L_x_1) ;  /* 0x00000000007c0947 */ /* 0x000fea0003800000 */
[----:B------:R-:W-:-:S13]  /*0100*/  ELECT P0, URZ, PT ;  /* 0x0000000000ff782f */ /* 0x000fda0003800000 */
[----:B------:R-:W-:Y:S05]  /*0110*/  @!P0 BRA `(.L_x_2) ;  /* 0x0000000000848947 */ /* 0x000fea0003800000 */
[----:B------:R-:W-:Y:S01]  /*0120*/  UMOV UR5, 0x8 ;  /* 0x0000000800057882 */ /* 0x000fe20000000000 */
[----:B------:R-:W-:Y:S02]  /*0130*/  IMAD.MOV.U32 R4, RZ, RZ, 0x1 ;  /* 0x00000001ff047424 */ /* 0x000fe400078e00ff */
[----:B------:R-:W-:Y:S02]  /*0140*/  IMAD.MOV.U32 R5, RZ, RZ, 0xff ;  /* 0x000000ffff057424 */ /* 0x000fe400078e00ff */
[----:B------:R-:W-:Y:S04]  /*0150*/  DEPBAR.LE SB1, 0x36 ;  /* 0x00009d800000791a */ /* 0x000fe80000000000 */
[----:B------:R-:W1:Y:S02]  /*0160*/  UTCATOMSWS.FIND_AND_SET.ALIGN UP1, UR5, UR5 ;  /* 0x00000005000575e3 */ /* 0x000e640008020800 */
[----:B-1----:R-:W-:-:S04]  /*0170*/  PLOP3.LUT P0, PT, PT, PT, UP1, 0x80, 0x8 ;  /* 0x000000000008781c */ /* 0x002fc80003f0f018 */
[----:B------:R-:W-:-:S04]  /*0180*/  SEL R0, RZ, 0xffffffff, !P0 ;  /* 0xffffffffff007807 */ /* 0x000fc80004000000 */
[----:B------:R-:W-:Y:S01]  /*0190*/  ISETP.NE.AND P0, PT, R0, RZ, PT ;  /* 0x000000ff0000720c */ /* 0x000fe20003f05270 */
[----:B------:R-:W-:-:S12]  /*01a0*/  IMAD.U32 R0, RZ, RZ, UR5 ;  /* 0x00000005ff007e24 */ /* 0x000fd8000f8e00ff */
[----:B------:R-:W-:Y:S05]  /*01b0*/  @P0 BRA `(.L_x_3) ;  /* 0x0000000000240947 */ /* 0x000fea0003800000 */
.L_x_4:
[----:B------:R-:W-:Y:S05]  /*01c0*/  NANOSLEEP 0x64 ;  /* 0x000000640000795d */ /* 0x000fea0003800000 */
[----:B------:R-:W-:-:S05]  /*01d0*/  UMOV UR5, 0x8 ;  /* 0x0000000800057882 */ /* 0x000fca0000000000 */
[----:B------:R-:W-:Y:S04]  /*01e0*/  DEPBAR.LE SB1, 0x36 ;  /* 0x00009d800000791a */ /* 0x000fe80000000000 */
[----:B------:R-:W1:Y:S02]  /*01f0*/  UTCATOMSWS.FIND_AND_SET.ALIGN UP1, UR5, UR5 ;  /* 0x00000005000575e3 */ /* 0x000e640008020800 */
[----:B-1----:R-:W-:-:S04]  /*0200*/  PLOP3.LUT P0, PT, PT, PT, UP1, 0x80, 0x8 ;  /* 0x000000000008781c */ /* 0x002fc80003f0f018 */
[----:B------:R-:W-:-:S04]  /*0210*/  SEL R0, RZ, 0xffffffff, !P0 ;  /* 0xffffffffff007807 */ /* 0x000fc80004000000 */
[----:B------:R-:W-:Y:S01]  /*0220*/  ISETP.NE.AND P0, PT, R0, RZ, PT ;  /* 0x000000ff0000720c */ /* 0x000fe20003f05270 */
[----:B------:R-:W-:-:S12]  /*0230*/  IMAD.U32 R0, RZ, RZ, UR5 ;  /* 0x00000005ff007e24 */ /* 0x000fd8000f8e00ff */
[----:B------:R-:W-:Y:S05]  /*0240*/  @!P0 BRA `(.L_x_4) ;  /* 0xfffffffc00dc8947 */ /* 0x000fea000383ffff */
.L_x_3:
[C---:B------:R-:W-:Y:S01]  /*0250*/  VIADD R3, R0.reuse, 0x10 ;  /* 0x0000001000037836 */ /* 0x040fe20000000000 */
[----:B------:R-:W-:Y:S01]  /*0260*/  UMOV UR5, 0x50 ;  /* 0x0000005000057882 */ /* 0x000fe20000000000 */
[----:B------:R-:W-:Y:S01]  /*0270*/  SHF.L.U32 R2, R5, R0, RZ ;  /* 0x0000000005027219 */ /* 0x000fe200000006ff */
[----:B------:R-:W-:Y:S01]  /*0280*/  ULEA UR5, UR6, UR5, 0x18 ;  /* 0x0000000506057291 */ /* 0x000fe2000f8ec0ff */
[----:B------:R-:W-:Y:S01]  /*0290*/  IMAD.SHL.U32 R0, R0, 0x20, RZ ;  /* 0x0000002000007824 */ /* 0x000fe200078e00ff */
[----:B------:R-:W-:-:S04]  /*02a0*/  SHF.L.U32 R3, R4, R3, RZ ;  /* 0x0000000304037219 */ /* 0x000fc800000006ff */
[----:B------:R-:W-:-:S05]  /*02b0*/  LOP3.LUT R2, R3, R2, RZ, 0xfc, !PT ;  /* 0x0000000203027212 */ /* 0x000fca00078efcff */
[----:B------:R1:W-:Y:S04]  /*02c0*/  ATOMS.OR RZ, [UR5], R2 ;  /* 0x00000002ffff798c */ /* 0x0003e8000b000005 */
[----:B------:R1:W-:Y:S01]  /*02d0*/  STS [UR4], R0 ;  /* 0x00000000ff007988 */ /* 0x0003e20008000804 */
[----:B------:R-:W-:Y:S05]  /*02e0*/  BRA `(.L_x_2) ;  /* 0x0000000000107947 */ /* 0x000fea0003800000 */
.L_x_1:
[----:B------:R-:W-:Y:S01]  /*02f0*/  IMAD.MOV.U32 R0, RZ, RZ, -0x1 ;  /* 0xffffffffff007424 */ /* 0x000fe200078e00ff */
[----:B------:R-:W-:-:S04]  /*0300*/  MOV R2, 0x330 ;  /* 0x0000033000027802 */ /* 0x000fc80000000f00 */
[----:B------:R1:W-:Y:S03]  /*0310*/  STS [UR4], R0 ;  /* 0x00000000ff007988 */ /* 0x0003e60008000804 */
[----:B01----:R-:W-:Y:S05]  /*0320*/  CALL.REL.NOINC `($__internal_1_$__cuda_sm10x_tcgen05_guardrail_trap_phase_invalid_during_alloc) ;  /* 0x0000019800f07944 */ /* 0x003fea0003c00000 */
.L_x_2:
[----:B------:R-:W-:Y:S05]  /*0330*/  WARPSYNC.ALL ;  /* 0x0000000000007948 */ /* 0x000fea0003800000 */
[----:B------:R-:W-:Y:S01]  /*0340*/  NOP ;  /* 0x0000000000007918 */ /* 0x000fe20000000000 */
.L_x_0:
[----:B------:R-:W2:Y:S08]  /*0350*/  LDC.64 R168, c[0x0][0x398] ;  /* 0x0000e600ffa87b82 */ /* 0x000eb00000000a00 */
[----:B------:R-:W3:Y:S02]  /*0360*/  S2UR UR5, SR_CgaSize ;  /* 0x00000000000579c3 */ /* 0x000ee40000008a00 */
[----:B---3--:R-:W-:-:S12]  /*0370*/  UIMAD UR5, UR5, -0xa0, URZ ;  /* 0xffffff60050578a4 */ /* 0x008fd8000f8e02ff */
[----:B------:R-:W3:Y:S01]  /*0380*/  LDCU UR5, c[0x0][UR5+0x2b0] ;  /* 0x00005600050577ac */ /* 0x000ee20008000800 */
[----:B------:R-:W4:Y:S01]  /*0390*/  S2R R15, SR_TID.X ;  /* 0x00000000000f7919 */ /* 0x000f220000002100 */
[----:B------:R-:W5:Y:S01]  /*03a0*/  LDCU UR31, c[0x0][0x3a0] ;  /* 0x00007400ff1f77ac */ /* 0x000f620008000800 */
[----:B------:R-:W1:Y:S01]  /*03b0*/  S2UR UR4, SR_CTAID.X ;  /* 0x00000000000479c3 */ /* 0x000e620000002500 */
[----:B------:R-:W-:Y:S01]  /*03c0*/  UMOV UR12, 0x400 ;  /* 0x00000400000c7882 */ /* 0x000fe20000000000 */
[----:B------:R-:W0:Y:S01]  /*03d0*/  LDCU.64 UR10, c[0x0][0x3a8] ;  /* 0x00007500ff0a77ac */ /* 0x000e220008000a00 */
[----:B------:R-:W0:Y:S01]  /*03e0*/  LDCU.128 UR16, c[0x0][0x380] ;  /* 0x00007000ff1077ac */ /* 0x000e220008000c00 */
[----:B------:R-:W-:Y:S01]  /*03f0*/  UMOV UR7, 0x1 ;  /* 0x0000000100077882 */ /* 0x000fe20000000000 */
[----:B-----5:R-:W-:Y:S01]  /*0400*/  UIADD3 UR33, UPT, UPT, UR31, 0x3f, URZ ;  /* 0x0000003f1f217890 */ /* 0x020fe2000fffe0ff */
[----:B-12---:R-:W-:Y:S01]  /*0410*/  VIADD R0, R169, 0x1ff ;  /* 0x000001ffa9007836 */ /* 0x006fe20000000000 */
[----:B------:R-:W-:-:S02]  /*0420*/  IABS R139, R169 ;  /* 0x000000a9008b7213 */ /* 0x000fc40000000000 */
[----:B------:R-:W-:Y:S01]  /*0430*/  UISETP.GT.AND UP1, UPT, UR33, 0x3f, UPT ;  /* 0x0000003f2100788c */ /* 0x000fe2000bf24270 */
[----:B0-----:R-:W-:Y:S01]  /*0440*/  IMAD.U32 R58, RZ, RZ, UR10 ;  /* 0x0000000aff3a7e24 */ /* 0x001fe2000f8e00ff */
[----:B------:R-:W-:Y:S01]  /*0450*/  SHF.R.S32.HI R3, RZ, 0x1f, R0 ;  /* 0x0000001fff037819 */ /* 0x000fe20000011400 */
[----:B------:R-:W-:Y:S01]  /*0460*/  IMAD.U32 R77, RZ, RZ, UR10 ;  /* 0x0000000aff4d7e24 */ /* 0x000fe2000f8e00ff */
[----:B------:R-:W-:Y:S01]  /*0470*/  I2FP.F32.U32 R5, UR4 ;  /* 0x0000000400057c45 */ /* 0x000fe20008201000 */
[----:B------:R-:W-:Y:S01]  /*0480*/  IMAD.U32 R134, RZ, RZ, UR10 ;  /* 0x0000000aff867e24 */ /* 0x000fe2000f8e00ff */
[----:B------:R-:W-:Y:S02]  /*0490*/  LEA.HI R3, R3, R0, RZ, 0x9 ;  /* 0x0000000003037211 */ /* 0x000fe400078f48ff */
[----:B----4-:R-:W-:Y:S01]  /*04a0*/  SHF.R.U32.HI R98, RZ, 0x6, R15 ;  /* 0x00000006ff627819 */ /* 0x010fe2000001160f */
[----:B---3--:R-:W-:Y:S01]  /*04b0*/  FMUL R5, R5, UR5 ;  /* 0x0000000505057c20 */ /* 0x008fe20008400000 */
[----:B------:R-:W-:Y:S01]  /*04c0*/  SHF.R.S32.HI R3, RZ, 0x9, R3 ;  /* 0x00000009ff037819 */ /* 0x000fe20000011403 */
[----:B------:R-:W0:Y:S01]  /*04d0*/  S2UR UR5, SR_CgaCtaId ;  /* 0x00000000000579c3 */ /* 0x000e220000008800 */
[----:B------:R-:W-:-:S02]  /*04e0*/  SGXT.U32 R98, R98, 0x1 ;  /* 0x000000016262781a */ /* 0x000fc40000000000 */
[----:B------:R-:W-:Y:S01]  /*04f0*/  LOP3.LUT R76, R15, 0x3f, RZ, 0xc0, !PT ;  /* 0x0000003f0f4c7812 */ /* 0x000fe200078ec0ff */
[----:B------:R-:W-:Y:S01]  /*0500*/  IMAD.SHL.U32 R4, R3, 0x8, RZ ;  /* 0x0000000803047824 */ /* 0x000fe200078e00ff */
[----:B------:R-:W-:Y:S03]  /*0510*/  F2I.U32.TRUNC.NTZ R5, R5 ;  /* 0x0000000500057305 */ /* 0x000fe6000020f000 */
[----:B------:R-:W-:Y:S01]  /*0520*/  IMAD R126, R76, UR11, RZ ;  /* 0x0000000b4c7e7c24 */ /* 0x000fe2000f8e02ff */
[----:B------:R-:W-:-:S04]  /*0530*/  IABS R7, R4 ;  /* 0x0000000400077213 */ /* 0x000fc80000000000 */
[----:B------:R-:W1:Y:S01]  /*0540*/  I2F.RP R0, R7 ;  /* 0x0000000700007306 */ /* 0x000e620000209400 */
[----:B0-----:R-:W-:Y:S02]  /*0550*/  USHF.L.U32 UR4, UR5, 0x8, URZ ;  /* 0x0000000805047899 */ /* 0x001fe400080006ff */
[----:B------:R-:W-:Y:S01]  /*0560*/  ULEA UR12, UR5, UR12, 0x18 ;  /* 0x0000000c050c7291 */ /* 0x000fe2000f8ec0ff */
[----:B------:R-:W-:Y:S01]  /*0570*/  BAR.SYNC.DEFER_BLOCKING 0x0 ;  /* 0x0000000000007b1d */ /* 0x000fe20000010000 */
[----:B------:R-:W-:Y:S02]  /*0580*/  ULOP3.LUT UR4, UR4, 0x100, URZ, 0xc0, !UPT ;  /* 0x0000010004047892 */ /* 0x000fe4000f8ec0ff */
[----:B------:R-:W-:-:S03]  /*0590*/  UIADD3 UR15, UPT, UPT, UR12, 0xa000, URZ ;  /* 0x0000a0000c0f7890 */ /* 0x000fc6000fffe0ff */
[----:B-1----:R-:W0:Y:S02]  /*05a0*/  MUFU.RCP R0, R0 ;  /* 0x0000000000007308 */ /* 0x002e240000001000 */
[----:B0-----:R-:W-:Y:S01]  /*05b0*/  VIADD R2, R0, 0xffffffe ;  /* 0x0ffffffe00027836 */ /* 0x001fe20000000000 */
[----:B------:R-:W-:Y:S01]  /*05c0*/  IABS R0, R5 ;  /* 0x0000000500007213 */ /* 0x000fe20000000000 */
[----:B------:R-:W0:Y:S04]  /*05d0*/  LDS R13, [UR12] ;  /* 0x0000000cff0d7984 */ /* 0x000e280008000800 */
[----:B------:R1:W2:Y:S02]  /*05e0*/  F2I.FTZ.U32.TRUNC.NTZ R3, R2 ;  /* 0x0000000200037305 */ /* 0x0002a4000021f000 */
[----:B-1----:R-:W-:-:S02]  /*05f0*/  IMAD.MOV.U32 R2, RZ, RZ, RZ ;  /* 0x000000ffff027224 */ /* 0x002fc400078e00ff */
[----:B--2---:R-:W-:-:S04]  /*0600*/  IMAD.MOV R6, RZ, RZ, -R3 ;  /* 0x000000ffff067224 */ /* 0x004fc800078e0a03 */
[----:B------:R-:W-:Y:S01]  /*0610*/  IMAD R9, R6, R7, RZ ;  /* 0x0000000706097224 */ /* 0x000fe200078e02ff */
[----:B------:R-:W-:-:S03]  /*0620*/  IABS R6, R4 ;  /* 0x0000000400067213 */ /* 0x000fc60000000000 */
[----:B------:R-:W-:-:S04]  /*0630*/  IMAD.HI.U32 R3, R3, R9, R2 ;  /* 0x0000000903037227 */ /* 0x000fc800078e0002 */
[----:B------:R-:W-:Y:S02]  /*0640*/  IMAD.MOV R2, RZ, RZ, -R6 ;  /* 0x000000ffff027224 */ /* 0x000fe400078e0a06 */
[----:B------:R-:W-:-:S04]  /*0650*/  IMAD.HI.U32 R3, R3, R0, RZ ;  /* 0x0000000003037227 */ /* 0x000fc800078e00ff */
[----:B------:R-:W-:Y:S01]  /*0660*/  IMAD R0, R3, R2, R0 ;  /* 0x0000000203007224 */ /* 0x000fe200078e0200 */
[----:B------:R-:W-:Y:S04]  /*0670*/  BAR.SYNC.DEFER_BLOCKING 0x0 ;  /* 0x0000000000007b1d */ /* 0x000fe80000010000 */
[----:B------:R-:W-:Y:S02]  /*0680*/  ISETP.GT.U32.AND P1, PT, R7, R0, PT ;  /* 0x000000000700720c */ /* 0x000fe40003f24070 */
[----:B0-----:R-:W-:-:S11]  /*0690*/  R2UR UR13, R13 ;  /* 0x000000000d0d72ca */ /* 0x001fd600000e0000 */
[----:B------:R-:W-:Y:S02]  /*06a0*/  @!P1 IMAD.IADD R0, R0, 0x1, -R7 ;  /* 0x0000000100009824 */ /* 0x000fe400078e0a07 */
[----:B------:R-:W-:Y:S01]  /*06b0*/  @!P1 VIADD R3, R3, 0x1 ;  /* 0x0000000103039836 */ /* 0x000fe20000000000 */
[----:B------:R-:W-:Y:S02]  /*06c0*/  ISETP.NE.AND P1, PT, R4, RZ, PT ;  /* 0x000000ff0400720c */ /* 0x000fe40003f25270 */
[----:B------:R-:W-:Y:S02]  /*06d0*/  ISETP.GE.U32.AND P0, PT, R0, R7, PT ;  /* 0x000000070000720c */ /* 0x000fe40003f06070 */
[----:B------:R-:W-:-:S04]  /*06e0*/  LOP3.LUT R0, R5, R4, RZ, 0x3c, !PT ;  /* 0x0000000405007212 */ /* 0x000fc800078e3cff */
[----:B------:R-:W-:Y:S01]  /*06f0*/  ISETP.GE.AND P2, PT, R0, RZ, PT ;  /* 0x000000ff0000720c */ /* 0x000fe20003f46270 */
[----:B------:R-:W-:-:S06]  /*0700*/  VIADD R0, R168, 0x3f ;  /* 0x0000003fa8007836 */ /* 0x000fcc0000000000 */
[----:B------:R-:W-:-:S04]  /*0710*/  @P0 VIADD R3, R3, 0x1 ;  /* 0x0000000103030836 */ /* 0x000fc80000000000 */
[----:B------:R-:W-:Y:S01]  /*0720*/  IMAD.MOV.U32 R2, RZ, RZ, R3 ;  /* 0x000000ffff027224 */ /* 0x000fe200078e0003 */
[----:B------:R-:W-:-:S03]  /*0730*/  SHF.R.S32.HI R3, RZ, 0x1f, R0 ;  /* 0x0000001fff037819 */ /* 0x000fc60000011400 */
[----:B------:R-:W-:Y:S01]  /*0740*/  @!P2 IMAD.MOV R2, RZ, RZ, -R2 ;  /* 0x000000ffff02a224 */ /* 0x000fe200078e0a02 */
[----:B------:R-:W-:Y:S02]  /*0750*/  @!P1 LOP3.LUT R2, RZ, R4, RZ, 0x33, !PT ;  /* 0x00000004ff029212 */ /* 0x000fe400078e33ff */
[----:B------:R-:W-:-:S03]  /*0760*/  LEA.HI R3, R3, R0, RZ, 0x6 ;  /* 0x0000000003037211 */ /* 0x000fc600078f30ff */
[----:B------:R-:W-:Y:S02]  /*0770*/  IMAD.SHL.U32 R10, R2, 0x8, RZ ;  /* 0x00000008020a7824 */ /* 0x000fe400078e00ff */
[----:B------:R-:W-:-:S03]  /*0780*/  IMAD.MOV R2, RZ, RZ, -R2 ;  /* 0x000000ffff027224 */ /* 0x000fc600078e0a02 */
[----:B------:R-:W-:Y:S01]  /*0790*/  LEA.HI.SX32 R3, R3, -R10, 0x1a ;  /* 0x8000000a03037211 */ /* 0x000fe200078fd2ff */
[----:B------:R-:W-:Y:S02]  /*07a0*/  IMAD R8, R4, R2, R5 ;  /* 0x0000000204087224 */ /* 0x000fe400078e0205 */
[----:B------:R-:W-:Y:S01]  /*07b0*/  IMAD.MOV.U32 R2, RZ, RZ, RZ ;  /* 0x000000ffff027224 */ /* 0x000fe200078e00ff */
[----:B------:R-:W-:Y:S02]  /*07c0*/  VIMNMX R11, PT, PT, R3, 0x8, PT ;  /* 0x00000008030b7848 */ /* 0x000fe40003fe0100 */
[----:B------:R-:W-:Y:S02]  /*07d0*/  IABS R4, R8 ;  /* 0x0000000800047213 */ /* 0x000fe40000000000 */
[----:B------:R-:W-:-:S04]  /*07e0*/  IABS R6, R11 ;  /* 0x0000000b00067213 */ /* 0x000fc80000000000 */
[----:B------:R-:W0:Y:S08]  /*07f0*/  I2F.RP R0, R6 ;  /* 0x0000000600007306 */ /* 0x000e300000209400 */
[----:B0-----:R-:W0:Y:S02]  /*0800*/  MUFU.RCP R0, R0 ;  /* 0x0000000000007308 */ /* 0x001e240000001000 */
[----:B0-----:R-:W-:-:S06]  /*0810*/  VIADD R3, R0, 0xffffffe ;  /* 0x0ffffffe00037836 */ /* 0x001fcc0000000000 */
[----:B------:R-:W0:Y:S02]  /*0820*/  F2I.FTZ.U32.TRUNC.NTZ R3, R3 ;  /* 0x0000000300037305 */ /* 0x000e24000021f000 */
[----:B0-----:R-:W-:-:S04]  /*0830*/  IMAD.MOV R7, RZ, RZ, -R3 ;  /* 0x000000ffff077224 */ /* 0x001fc800078e0a03 */
[----:B------:R-:W-:Y:S01]  /*0840*/  IMAD R5, R7, R6, RZ ;  /* 0x0000000607057224 */ /* 0x000fe200078e02ff */
[----:B------:R-:W-:-:S03]  /*0850*/  IABS R7, R11 ;  /* 0x0000000b00077213 */ /* 0x000fc60000000000 */
[----:B------:R-:W-:Y:S02]  /*0860*/  IMAD.HI.U32 R2, R3, R5, R2 ;  /* 0x0000000503027227 */ /* 0x000fe400078e0002 */
[----:B------:R-:W0:Y:S02]  /*0870*/  I2F.RP R5, R139 ;  /* 0x0000008b00057306 */ /* 0x000e240000209400 */
[----:B------:R-:W-:Y:S02]  /*0880*/  IMAD.MOV.U32 R3, RZ, RZ, R4 ;  /* 0x000000ffff037224 */ /* 0x000fe400078e0004 */
[----:B------:R-:W-:Y:S01]  /*0890*/  IMAD.MOV R4, RZ, RZ, -R7 ;  /* 0x000000ffff047224 */ /* 0x000fe200078e0a07 */
[----:B------:R-:W-:Y:S01]  /*08a0*/  IABS R7, R168 ;  /* 0x000000a800077213 */ /* 0x000fe20000000000 */
[----:B------:R-:W-:-:S04]  /*08b0*/  IMAD.HI.U32 R0, R2, R3, RZ ;  /* 0x0000000302007227 */ /* 0x000fc800078e00ff */
[----:B------:R-:W-:Y:S02]  /*08c0*/  IMAD R3, R0, R4, R3 ;  /* 0x0000000400037224 */ /* 0x000fe400078e0203 */
[----:B------:R-:W-:-:S03]  /*08d0*/  IMAD.MOV.U32 R2, RZ, RZ, R7 ;  /* 0x000000ffff027224 */ /* 0x000fc600078e0007 */
[----:B------:R-:W-:Y:S01]  /*08e0*/  ISETP.GT.U32.AND P1, PT, R6, R3, PT ;  /* 0x000000030600720c */ /* 0x000fe20003f24070 */
[----:B0-----:R-:W0:Y:S08]  /*08f0*/  MUFU.RCP R5, R5 ;  /* 0x0000000500057308 */ /* 0x001e300000001000 */
[----:B------:R-:W1:Y:S04]  /*0900*/  I2F.RP R4, R2 ;  /* 0x0000000200047306 */ /* 0x000e680000209400 */
[----:B------:R-:W-:-:S02]  /*0910*/  @!P1 IMAD.IADD R3, R3, 0x1, -R6 ;  /* 0x0000000103039824 */ /* 0x000fc400078e0a06 */
[----:B------:R-:W-:Y:S01]  /*0920*/  @!P1 VIADD R0, R0, 0x1 ;  /* 0x0000000100009836 */ /* 0x000fe20000000000 */
[----:B------:R-:W-:Y:S02]  /*0930*/  ISETP.NE.AND P1, PT, R11, RZ, PT ;  /* 0x000000ff0b00720c */ /* 0x000fe40003f25270 */
[----:B------:R-:W-:Y:S01]  /*0940*/  ISETP.GE.U32.AND P0, PT, R3, R6, PT ;  /* 0x000000060300720c */ /* 0x000fe20003f06070 */
[----:B0-----:R-:W-:Y:S01]  /*0950*/  VIADD R6, R5, 0xffffffe ;  /* 0x0ffffffe05067836 */ /* 0x001fe20000000000 */
[----:B------:R-:W-:-:S03]  /*0960*/  LOP3.LUT R3, R8, R11, RZ, 0x3c, !PT ;  /* 0x0000000b08037212 */ /* 0x000fc600078e3cff */
[----:B------:R0:W2:Y:S01]  /*0970*/  F2I.FTZ.U32.TRUNC.NTZ R7, R6 ;  /* 0x0000000600077305 */ /* 0x0000a2000021f000 */
[----:B------:R-:W-:-:S07]  /*0980*/  ISETP.GE.AND P2, PT, R3, RZ, PT ;  /* 0x000000ff0300720c */ /* 0x000fce0003f46270 */
[----:B-1----:R-:W1:Y:S01]  /*0990*/  MUFU.RCP R4, R4 ;  /* 0x0000000400047308 */ /* 0x002e620000001000 */
[----:B------:R-:W-:Y:S01]  /*09a0*/  @P0 VIADD R0, R0, 0x1 ;  /* 0x0000000100000836 */ /* 0x000fe20000000000 */
[----:B------:R-:W-:Y:S01]  /*09b0*/  PLOP3.LUT P0, PT, PT, PT, UP1, 0x80, 0x8 ;  /* 0x000000000008781c */ /* 0x000fe20003f0f018 */
[----:B0-----:R-:W-:Y:S02]  /*09c0*/  IMAD.MOV.U32 R6, RZ, RZ, RZ ;  /* 0x000000ffff067224 */ /* 0x001fe400078e00ff */
[----:B------:R-:W-:Y:S02]  /*09d0*/  IMAD.MOV.U32 R12, RZ, RZ, R0 ;  /* 0x000000ffff0c7224 */ /* 0x000fe400078e0000 */
[----:B--2---:R-:W-:Y:S02]  /*09e0*/  IMAD.MOV R0, RZ, RZ, -R7 ;  /* 0x000000ffff007224 */ /* 0x004fe400078e0a07 */
[----:B------:R-:W-:Y:S01]  /*09f0*/  @!P2 IMAD.MOV R12, RZ, RZ, -R12 ;  /* 0x000000ffff0ca224 */ /* 0x000fe200078e0a0c */
[----:B------:R-:W-:Y:S01]  /*0a00*/  @!P1 LOP3.LUT R12, RZ, R11, RZ, 0x33, !PT ;  /* 0x0000000bff0c9212 */ /* 0x000fe200078e33ff */
[----:B------:R-:W-:-:S03]  /*0a10*/  IMAD R9, R0, R139, RZ ;  /* 0x0000008b00097224 */ /* 0x000fc600078e02ff */
[----:B------:R-:W-:Y:S01]  /*0a20*/  LEA R3, R12, UR4, 0x9 ;  /* 0x000000040c037c11 */ /* 0x000fe2000f8e48ff */
[----:B------:R-:W-:Y:S01]  /*0a30*/  IMAD.HI.U32 R138, R7, R9, R6 ;  /* 0x00000009078a7227 */ /* 0x000fe200078e0006 */
[----:B------:R-:W-:Y:S01]  /*0a40*/  SHF.R.U32.HI R9, RZ, 0x5, R15 ;  /* 0x00000005ff097819 */ /* 0x000fe2000001160f */
[----:B------:R-:W0:Y:S01]  /*0a50*/  LDCU UR4, c[0x0][0x3a4] ;  /* 0x00007480ff0477ac */ /* 0x000e220008000800 */
[----:B------:R-:W-:Y:S01]  /*0a60*/  LOP3.LUT R0, R3, R98, RZ, 0xfc, !PT ;  /* 0x0000006203007212 */ /* 0x000fe200078efcff */
[----:B-1----:R-:W-:Y:S01]  /*0a70*/  VIADD R4, R4, 0xffffffe ;  /* 0x0ffffffe04047836 */ /* 0x002fe20000000000 */
[----:B------:R-:W-:Y:S01]  /*0a80*/  R2UR UR8, R9 ;  /* 0x00000000090872ca */ /* 0x000fe200000e0000 */
[----:B------:R-:W-:Y:S01]  /*0a90*/  IMAD.MOV R6, RZ, RZ, -R12 ;  /* 0x000000ffff067224 */ /* 0x000fe200078e0a0c */
[----:B------:R-:W-:Y:S01]  /*0aa0*/  IABS R26, R0 ;  /* 0x00000000001a7213 */ /* 0x000fe20000000000 */
[----:B------:R1:W2:Y:S01]  /*0ab0*/  F2I.FTZ.U32.TRUNC.NTZ R5, R4 ;  /* 0x0000000400057305 */ /* 0x0002a2000021f000 */
[C---:B------:R-:W-:Y:S01]  /*0ac0*/  LOP3.LUT R125, R0.reuse, 0x20, RZ, 0xfc, !PT ;  /* 0x00000020007d7812 */ /* 0x040fe200078efcff */
[----:B------:R-:W-:Y:S01]  /*0ad0*/  IMAD R6, R11, R6, R8 ;  /* 0x000000060b067224 */ /* 0x000fe200078e0208 */
[----:B------:R-:W-:Y:S01]  /*0ae0*/  LOP3.LUT R136, R0, 0xfe, RZ, 0xfc, !PT ;  /* 0x000000fe00887812 */ /* 0x000fe200078efcff */
[----:B------:R-:W-:Y:S01]  /*0af0*/  IMAD.HI.U32 R3, R138, R26, RZ ;  /* 0x0000001a8a037227 */ /* 0x000fe200078e00ff */
[----:B------:R-:W-:-:S02]  /*0b00*/  IABS R22, R125 ;  /* 0x0000007d00167213 */ /* 0x000fc40000000000 */
[----:B------:R-:W-:Y:S01]  /*0b10*/  LOP3.LUT R21, R0, 0x8, RZ, 0xfc, !PT ;  /* 0x0000000800157812 */ /* 0x000fe200078efcff */
[----:B------:R-:W-:Y:S01]  /*0b20*/  IMAD.MOV R8, RZ, RZ, -R3 ;  /* 0x000000ffff087224 */ /* 0x000fe200078e0a03 */
[----:B-1----:R-:W-:Y:S01]  /*0b30*/  SHF.R.U32.HI R4, RZ, 0x6, R15 ;  /* 0x00000006ff047819 */ /* 0x002fe2000001160f */
[----:B------:R-:W-:Y:S01]  /*0b40*/  STL [R1+0x284], R136 ;  /* 0x0002848801007387 */ /* 0x000fe20000100800 */
[----:B------:R-:W-:Y:S01]  /*0b50*/  IABS R24, R136 ;  /* 0x0000008800187213 */ /* 0x000fe20000000000 */
[----:B------:R-:W-:Y:S01]  /*0b60*/  IMAD R26, R139, R8, R26 ;  /* 0x000000088b1a7224 */ /* 0x000fe200078e021a */
[----:B------:R-:W-:Y:S01]  /*0b70*/  SGXT.U32 R4, R4, 0x1 ;  /* 0x000000010404781a */ /* 0x000fe20000000000 */
[----:B------:R-:W-:Y:S01]  /*0b80*/  IMAD.HI.U32 R8, R138, R22, RZ ;  /* 0x000000168a087227 */ /* 0x000fe200078e00ff */
[----:B------:R-:W-:Y:S01]  /*0b90*/  LOP3.LUT R208, R0, 0x40, RZ, 0xfc, !PT ;  /* 0x0000004000d07812 */ /* 0x000fe200078efcff */
[----:B------:R-:W-:Y:S01]  /*0ba0*/  STL [R1+0x278], R21 ;  /* 0x0002781501007387 */ /* 0x000fe20000100800 */
[----:B------:R-:W-:Y:S01]  /*0bb0*/  ISETP.LT.AND P0, PT, R4, UR31, P0 ;  /* 0x0000001f04007c0c */ /* 0x000fe20008701270 */
[----:B--2---:R-:W-:Y:S01]  /*0bc0*/  IMAD.MOV R7, RZ, RZ, -R5 ;  /* 0x000000ffff077224 */ /* 0x004fe200078e0a05 */
[C---:B------:R-:W-:Y:S01]  /*0bd0*/  LOP3.LUT R135, R0.reuse, 0x18, RZ, 0xfc, !PT ;  /* 0x0000001800877812 */ /* 0x040fe200078efcff */
[----:B------:R-:W-:Y:S01]  /*0be0*/  IMAD.MOV.U32 R4, RZ, RZ, RZ ;  /* 0x000000ffff047224 */ /* 0x000fe200078e00ff */
[----:B------:R-:W-:Y:S01]  /*0bf0*/  IABS R18, R21 ;  /* 0x0000001500127213 */ /* 0x000fe20000000000 */
[----:B------:R-:W-:Y:S01]  /*0c00*/  IMAD R7, R7, R2, RZ ;  /* 0x0000000207077224 */ /* 0x000fe200078e02ff */
[----:B------:R-:W-:Y:S01]  /*0c10*/  IABS R30, R208 ;  /* 0x000000d0001e7213 */ /* 0x000fe20000000000 */
[----:B------:R-:W-:Y:S01]  /*0c20*/  IMAD.MOV R8, RZ, RZ, -R8 ;  /* 0x000000ffff087224 */ /* 0x000fe200078e0a08 */
[----:B------:R-:W-:Y:S01]  /*0c30*/  LOP3.LUT R192, R0, 0x48, RZ, 0xfc, !PT ;  /* 0x0000004800c07812 */ /* 0x000fe200078efcff */
[----:B------:R-:W-:Y:S01]  /*0c40*/  IMAD.HI.U32 R9, R138, R24, RZ ;  /* 0x000000188a097227 */ /* 0x000fe200078e00ff */
[----:B------:R-:W-:-:S02]  /*0c50*/  IABS R23, R135 ;  /* 0x0000008700177213 */ /* 0x000fc40000000000 */
[C---:B------:R-:W-:Y:S01]  /*0c60*/  LOP3.LUT R27, R0.reuse, 0x28, RZ, 0xfc, !PT ;  /* 0x00000028001b7812 */ /* 0x040fe200078efcff */
[----:B------:R-:W-:Y:S01]  /*0c70*/  IMAD.HI.U32 R3, R5, R7, R4 ;  /* 0x0000000705037227 */ /* 0x000fe200078e0004 */
[----:B------:R-:W-:Y:S02]  /*0c80*/  LOP3.LUT R209, R0, 0x38, RZ, 0xfc, !PT ;  /* 0x0000003800d17812 */ /* 0x000fe400078efcff */
[----:B------:R-:W-:Y:S01]  /*0c90*/  IABS R133, R192 ;  /* 0x000000c000857213 */ /* 0x000fe20000000000 */
[----:B------:R-:W-:Y:S01]  /*0ca0*/  IMAD.HI.U32 R5, R138, R18, RZ ;  /* 0x000000128a057227 */ /* 0x000fe200078e00ff */
[C---:B------:R-:W-:Y:S02]  /*0cb0*/  LOP3.LUT R201, R0.reuse, 0x68, RZ, 0xfc, !PT ;  /* 0x0000006800c97812 */ /* 0x040fe400078efcff */
[C---:B------:R-:W-:Y:S01]  /*0cc0*/  LOP3.LUT R200, R0.reuse, 0x70, RZ, 0xfc, !PT ;  /* 0x0000007000c87812 */ /* 0x040fe200078efcff */
[C---:B------:R-:W-:Y:S01]  /*0cd0*/  IMAD R22, R139.reuse, R8, R22 ;  /* 0x000000088b167224 */ /* 0x040fe200078e0216 */
[----:B------:R-:W-:Y:S01]  /*0ce0*/  LOP3.LUT R25, R0, 0x10, RZ, 0xfc, !PT ;  /* 0x0000001000197812 */ /* 0x000fe200078efcff */
[----:B------:R-:W-:Y:S01]  /*0cf0*/  IMAD.MOV R9, RZ, RZ, -R9 ;  /* 0x000000ffff097224 */ /* 0x000fe200078e0a09 */
[----:B------:R-:W-:Y:S01]  /*0d00*/  IABS R29, R27 ;  /* 0x0000001b001d7213 */ /* 0x000fe20000000000 */
[----:B------:R-:W-:Y:S01]  /*0d10*/  IMAD.HI.U32 R8, R138, R30, RZ ;  /* 0x0000001e8a087227 */ /* 0x000fe200078e00ff */
[----:B------:R-:W-:Y:S01]  /*0d20*/  IABS R31, R209 ;  /* 0x000000d1001f7213 */ /* 0x000fe20000000000 */
[----:B------:R-:W-:Y:S01]  /*0d30*/  STL [R1+0x35c], R25 ;  /* 0x00035c1901007387 */ /* 0x000fe20000100800 */
[----:B------:R-:W-:Y:S01]  /*0d40*/  LOP3.LUT R193, R0, 0x60, RZ, 0xfc, !PT ;  /* 0x0000006000c17812 */ /* 0x000fe200078efcff */
[----:B------:R-:W-:Y:S01]  /*0d50*/  IMAD.HI.U32 R7, R138, R23, RZ ;  /* 0x000000178a077227 */ /* 0x000fe200078e00ff */
[----:B------:R-:W-:Y:S01]  /*0d60*/  IABS R32, R201 ;  /* 0x000000c900207213 */ /* 0x000fe20000000000 */
[----:B------:R-:W-:Y:S01]  /*0d70*/  STL [R1+0x350], R135 ;  /* 0x0003508701007387 */ /* 0x000fe20000100800 */
[----:B------:R-:W-:Y:S01]  /*0d80*/  IABS R130, R200 ;  /* 0x000000c800827213 */ /* 0x000fe20000000000 */
[----:B------:R-:W-:Y:S01]  /*0d90*/  IMAD.MOV R5, RZ, RZ, -R5 ;  /* 0x000000ffff057224 */ /* 0x000fe200078e0a05 */
[C---:B------:R-:W-:Y:S01]  /*0da0*/  LOP3.LUT R128, R0.reuse, 0x30, RZ, 0xfc, !PT ;  /* 0x0000003000807812 */ /* 0x040fe200078efcff */
[C---:B------:R-:W-:Y:S01]  /*0db0*/  IMAD R24, R139.reuse, R9, R24 ;  /* 0x000000098b187224 */ /* 0x040fe200078e0218 */
[----:B------:R-:W-:Y:S01]  /*0dc0*/  LOP3.LUT R185, R0, 0x50, RZ, 0xfc, !PT ;  /* 0x0000005000b97812 */ /* 0x000fe200078efcff */
[----:B------:R-:W-:Y:S01]  /*0dd0*/  IMAD.MOV R8, RZ, RZ, -R8 ;  /* 0x000000ffff087224 */ /* 0x000fe200078e0a08 */
[----:B------:R-:W-:Y:S01]  /*0de0*/  IABS R33, R193 ;  /* 0x000000c100217213 */ /* 0x000fe20000000000 */
[----:B------:R-:W-:Y:S01]  /*0df0*/  IMAD.HI.U32 R9, R138, R133, RZ ;  /* 0x000000858a097227 */ /* 0x000fe200078e00ff */
[C---:B------:R-:W-:Y:S01]  /*0e00*/  LOP3.LUT R232, R0.reuse, 0x88, RZ, 0xfc, !PT ;  /* 0x0000008800e87812 */ /* 0x040fe200078efcff */
[----:B------:R-:W-:Y:S01]  /*0e10*/  STL [R1+0x344], R125 ;  /* 0x0003447d01007387 */ /* 0x000fe20000100800 */
[----:B------:R-:W-:Y:S01]  /*0e20*/  LOP3.LUT R16, R0, 0x90, RZ, 0xfc, !PT ;  /* 0x0000009000107812 */ /* 0x000fe200078efcff */
[----:B------:R-:W-:Y:S01]  /*0e30*/  IMAD.IADD R4, R10, 0x1, R6 ;  /* 0x000000010a047824 */ /* 0x000fe200078e0206 */
[C---:B------:R-:W-:Y:S01]  /*0e40*/  LOP3.LUT R248, R0.reuse, 0x98, RZ, 0xfc, !PT ;  /* 0x0000009800f87812 */ /* 0x040fe200078efcff */
[----:B------:R-:W-:Y:S01]  /*0e50*/  IMAD.MOV R10, RZ, RZ, -R7 ;  /* 0x000000ffff0a7224 */ /* 0x000fe200078e0a07 */
[----:B------:R-:W-:Y:S01]  /*0e60*/  STL [R1+0x338], R27 ;  /* 0x0003381b01007387 */ /* 0x000fe20000100800 */
[----:B------:R-:W-:Y:S01]  /*0e70*/  IMAD R18, R139, R5, R18 ;  /* 0x000000058b127224 */ /* 0x000fe200078e0212 */
[----:B------:R-:W-:Y:S01]  /*0e80*/  LOP3.LUT R184, R0, 0x58, RZ, 0xfc, !PT ;  /* 0x0000005800b87812 */ /* 0x000fe200078efcff */
[----:B------:R-:W-:Y:S01]  /*0e90*/  IMAD.HI.U32 R5, R138, R29, RZ ;  /* 0x0000001d8a057227 */ /* 0x000fe200078e00ff */
[----:B------:R-:W-:Y:S01]  /*0ea0*/  STL [R1+0x32c], R128 ;  /* 0x00032c8001007387 */ /* 0x000fe20000100800 */
[----:B------:R-:W-:-:S02]  /*0eb0*/  IABS R132, R185 ;  /* 0x000000b900847213 */ /* 0x000fc40000000000 */
[C---:B------:R-:W-:Y:S01]  /*0ec0*/  IMAD.HI.U32 R7, R138.reuse, R31, RZ ;  /* 0x0000001f8a077227 */ /* 0x040fe200078e00ff */
[----:B------:R-:W-:Y:S01]  /*0ed0*/  STL [R1+0x320], R209 ;  /* 0x000320d101007387 */ /* 0x000fe20000100800 */
[----:B------:R-:W-:Y:S02]  /*0ee0*/  IABS R123, R232 ;  /* 0x000000e8007b7213 */ /* 0x000fe40000000000 */
[----:B------:R-:W-:Y:S01]  /*0ef0*/  IMAD R30, R139, R8, R30 ;  /* 0x000000088b1e7224 */ /* 0x000fe200078e021e */
[----:B------:R-:W-:Y:S01]  /*0f00*/  IABS R122, R16 ;  /* 0x00000010007a7213 */ /* 0x000fe20000000000 */
[----:B------:R-:W-:Y:S01]  /*0f10*/  IMAD.MOV R14, RZ, RZ, -R9 ;  /* 0x000000ffff0e7224 */ /* 0x000fe200078e0a09 */
[----:B------:R-:W-:Y:S01]  /*0f20*/  STL [R1+0x314], R208 ;  /* 0x000314d001007387 */ /* 0x000fe20000100800 */
[C---:B------:R-:W-:Y:S01]  /*0f30*/  IMAD.HI.U32 R8, R138.reuse, R32, RZ ;  /* 0x000000208a087227 */ /* 0x040fe200078e00ff */
[----:B------:R-:W-:Y:S02]  /*0f40*/  IABS R121, R248 ;  /* 0x000000f800797213 */ /* 0x000fe40000000000 */
[----:B------:R-:W-:Y:S01]  /*0f50*/  STL [R1+0x308], R192 ;  /* 0x000308c001007387 */ /* 0x000fe20000100800 */
[----:B------:R-:W-:Y:S01]  /*0f60*/  IMAD.HI.U32 R9, R138, R130, RZ ;  /* 0x000000828a097227 */ /* 0x000fe200078e00ff */
[----:B------:R-:W-:-:S02]  /*0f70*/  LOP3.LUT R17, R0, 0x78, RZ, 0xfc, !PT ;  /* 0x0000007800117812 */ /* 0x000fc400078efcff */
[----:B------:R-:W-:Y:S01]  /*0f80*/  STL [R1+0x2fc], R185 ;  /* 0x0002fcb901007387 */ /* 0x000fe20000100800 */
[C---:B------:R-:W-:Y:S01]  /*0f90*/  IMAD R23, R139.reuse, R10, R23 ;  /* 0x0000000a8b177224 */ /* 0x040fe200078e0217 */
[C---:B------:R-:W-:Y:S01]  /*0fa0*/  LOP3.LUT R233, R0.reuse, 0x80, RZ, 0xfc, !PT ;  /* 0x0000008000e97812 */ /* 0x040fe200078efcff */
[----:B------:R-:W-:Y:S01]  /*0fb0*/  IMAD.MOV R10, RZ, RZ, -R5 ;  /* 0x000000ffff0a7224 */ /* 0x000fe200078e0a05 */
[----:B------:R-:W-:Y:S01]  /*0fc0*/  STL [R1+0x2f0], R184 ;  /* 0x0002f0b801007387 */ /* 0x000fe20000100800 */
[----:B------:R-:W-:Y:S01]  /*0fd0*/  IMAD.MOV R12, RZ, RZ, -R7 ;  /* 0x000000ffff0c7224 */ /* 0x000fe200078e0a07 */
[----:B------:R-:W-:Y:S01]  /*0fe0*/  LOP3.LUT R13, R0, 0xb8, RZ, 0xfc, !PT ;  /* 0x000000b8000d7812 */ /* 0x000fe200078efcff */
[----:B------:R-:W-:Y:S01]  /*0ff0*/  IMAD.HI.U32 R7, R138, R33, RZ ;  /* 0x000000218a077227 */ /* 0x000fe200078e00ff */
[----:B------:R-:W-:Y:S01]  /*1000*/  STL [R1+0x3d4], R193 ;  /* 0x0003d4c101007387 */ /* 0x000fe20000100800 */
[----:B------:R-:W-:Y:S02]  /*1010*/  IABS R129, R17 ;  /* 0x0000001100817213 */ /* 0x000fe40000000000 */
[----:B------:R-:W-:Y:S01]  /*1020*/  IMAD.MOV R8, RZ, RZ, -R8 ;  /* 0x000000ffff087224 */ /* 0x000fe200078e0a08 */
[----:B------:R-:W-:Y:S01]  /*1030*/  STL [R1+0x3c8], R201 ;  /* 0x0003c8c901007387 */ /* 0x000fe20000100800 */
[----:B------:R-:W-:Y:S01]  /*1040*/  IMAD.MOV R9, RZ, RZ, -R9 ;  /* 0x000000ffff097224 */ /* 0x000fe200078e0a09 */
[----:B------:R-:W-:Y:S01]  /*1050*/  LOP3.LUT R240, R0, 0xa0, RZ, 0xfc, !PT ;  /* 0x000000a000f07812 */ /* 0x000fe200078efcff */
[----:B------:R-:W-:Y:S01]  /*1060*/  IMAD R29, R139, R10, R29 ;  /* 0x0000000a8b1d7224 */ /* 0x000fe200078e021d */
[----:B------:R-:W-:Y:S01]  /*1070*/  STL [R1+0x3bc], R200 ;  /* 0x0003bcc801007387 */ /* 0x000fe20000100800 */
[----:B------:R-:W-:Y:S01]  /*1080*/  IMAD.HI.U32 R5, R138, R132, RZ ;  /* 0x000000848a057227 */ /* 0x000fe200078e00ff */
[----:B------:R-:W-:-:S02]  /*1090*/  LOP3.LUT R241, R0, 0xa8, RZ, 0xfc, !PT ;  /* 0x000000a800f17812 */ /* 0x000fc400078efcff */
[----:B------:R-:W-:Y:S01]  /*10a0*/  STL [R1+0x3b0], R17 ;  /* 0x0003b01101007387 */ /* 0x000fe20000100800 */
[----:B------:R-:W-:Y:S01]  /*10b0*/  IMAD.MOV R10, RZ, RZ, -R7 ;  /* 0x000000ffff0a7224 */ /* 0x000fe200078e0a07 */
[----:B------:R-:W-:Y:S01]  /*10c0*/  IABS R116, R13 ;  /* 0x0000000d00747213 */ /* 0x000fe20000000000 */
[C---:B------:R-:W-:Y:S01]  /*10d0*/  IMAD R32, R139.reuse, R8, R32 ;  /* 0x000000088b207224 */ /* 0x040fe200078e0220 */
[----:B------:R-:W-:Y:S01]  /*10e0*/  STL [R1+0x3a4], R233 ;  /* 0x0003a4e901007387 */ /* 0x000fe20000100800 */
[----:B------:R-:W-:Y:S01]  /*10f0*/  IMAD R130, R139, R9, R130 ;  /* 0x000000098b827224 */ /* 0x000fe200078e0282 */
[----:B------:R-:W-:Y:S01]  /*1100*/  LOP3.LUT R249, R0, 0xb0, RZ, 0xfc, !PT ;  /* 0x000000b000f97812 */ /* 0x000fe200078efcff */
[----:B------:R-:W-:Y:S01]  /*1110*/  IMAD.HI.U32 R7, R138, R123, RZ ;  /* 0x0000007b8a077227 */ /* 0x000fe200078e00ff */
[----:B------:R1:W-:Y:S01]  /*1120*/  STL [R1+0x38c], R16 ;  /* 0x00038c1001007387 */ /* 0x0003e20000100800 */
[----:B------:R-:W-:Y:S02]  /*1130*/  LOP3.LUT R11, R0, 0xc0, RZ, 0xfc, !PT ;  /* 0x000000c0000b7812 */ /* 0x000fe400078efcff */
[----:B------:R-:W-:Y:S01]  /*1140*/  IMAD.HI.U32 R8, R138, R122, RZ ;  /* 0x0000007a8a087227 */ /* 0x000fe200078e00ff */
[----:B------:R-:W-:Y:S01]  /*1150*/  STL [R1+0x398], R232 ;  /* 0x000398e801007387 */ /* 0x000fe20000100800 */
[----:B------:R-:W-:-:S02]  /*1160*/  IABS R120, R240 ;  /* 0x000000f000787213 */ /* 0x000fc40000000000 */
[----:B------:R-:W-:Y:S01]  /*1170*/  IMAD.HI.U32 R9, R138, R121, RZ ;  /* 0x000000798a097227 */ /* 0x000fe200078e00ff */
[----:B------:R-:W-:Y:S01]  /*1180*/  STL [R1+0x380], R248 ;  /* 0x000380f801007387 */ /* 0x000fe20000100800 */
[----:B------:R-:W-:Y:S02]  /*1190*/  IABS R118, R249 ;  /* 0x000000f900767213 */ /* 0x000fe40000000000 */
[C---:B------:R-:W-:Y:S01]  /*11a0*/  IMAD R31, R139.reuse, R12, R31 ;  /* 0x0000000c8b1f7224 */ /* 0x040fe200078e021f */
[----:B------:R-:W-:Y:S01]  /*11b0*/  STL [R1+0x36c], R240 ;  /* 0x00036cf001007387 */ /* 0x000fe20000100800 */
[----:B------:R-:W-:Y:S01]  /*11c0*/  IMAD.MOV R5, RZ, RZ, -R5 ;  /* 0x000000ffff057224 */ /* 0x000fe200078e0a05 */
[----:B-1----:R-:W-:Y:S01]  /*11d0*/  LOP3.LUT R16, R0, 0xc8, RZ, 0xfc, !PT ;  /* 0x000000c800107812 */ /* 0x002fe200078efcff */
[C---:B------:R-:W-:Y:S01]  /*11e0*/  IMAD R133, R139.reuse, R14, R133 ;  /* 0x0000000e8b857224 */ /* 0x040fe200078e0285 */
[----:B------:R-:W-:Y:S01]  /*11f0*/  STL [R1+0x364], R241 ;  /* 0x000364f101007387 */ /* 0x000fe20000100800 */
[----:B------:R-:W-:Y:S01]  /*1200*/  IMAD.MOV R12, RZ, RZ, -R7 ;  /* 0x000000ffff0c7224 */ /* 0x000fe200078e0a07 */
[----:B------:R-:W-:Y:S01]  /*1210*/  IABS R117, R11 ;  /* 0x0000000b00757213 */ /* 0x000fe20000000000 */
[----:B------:R-:W-:Y:S01]  /*1220*/  IMAD.MOV R8, RZ, RZ, -R8 ;  /* 0x000000ffff087224 */ /* 0x000fe200078e0a08 */
[----:B------:R1:W-:Y:S01]  /*1230*/  STL [R1+0x2d8], R13 ;  /* 0x0002d80d01007387 */ /* 0x0003e20000100800 */
[----:B------:R-:W-:Y:S01]  /*1240*/  IMAD.MOV R14, RZ, RZ, -R9 ;  /* 0x000000ffff0e7224 */ /* 0x000fe200078e0a09 */
[----:B------:R-:W-:Y:S01]  /*1250*/  IABS R115, R16 ;  /* 0x0000001000737213 */ /* 0x000fe20000000000 */
[----:B------:R-:W-:Y:S01]  /*1260*/  IMAD R132, R139, R5, R132 ;  /* 0x000000058b847224 */ /* 0x000fe200078e0284 */
[----:B------:R-:W-:Y:S01]  /*1270*/  STL [R1+0x2e0], R249 ;  /* 0x0002e0f901007387 */ /* 0x000fe20000100800 */
[----:B------:R-:W-:Y:S01]  /*1280*/  IMAD.HI.U32 R5, R138, R129, RZ ;  /* 0x000000818a057227 */ /* 0x000fe200078e00ff */
[----:B------:R-:W-:-:S02]  /*1290*/  IABS R20, R25 ;  /* 0x0000001900147213 */ /* 0x000fc40000000000 */
[----:B------:R2:W-:Y:S01]  /*12a0*/  STL [R1+0x2d0], R11 ;  /* 0x0002d00b01007387 */ /* 0x0005e20000100800 */
[C---:B------:R-:W-:Y:S01]  /*12b0*/  IMAD R123, R139.reuse, R12, R123 ;  /* 0x0000000c8b7b7224 */ /* 0x040fe200078e027b */
[C---:B------:R-:W-:Y:S01]  /*12c0*/  LOP3.LUT R12, R0.reuse, 0xe0, RZ, 0xfc, !PT ;  /* 0x000000e0000c7812 */ /* 0x040fe200078efcff */
[C---:B------:R-:W-:Y:S01]  /*12d0*/  IMAD R122, R139.reuse, R8, R122 ;  /* 0x000000088b7a7224 */ /* 0x040fe200078e027a */
[C---:B-1----:R-:W-:Y:S01]  /*12e0*/  LOP3.LUT R13, R0.reuse, 0xd8, RZ, 0xfc, !PT ;  /* 0x000000d8000d7812 */ /* 0x042fe200078efcff */
[C---:B------:R-:W-:Y:S01]  /*12f0*/  IMAD R121, R139.reuse, R14, R121 ;  /* 0x0000000e8b797224 */ /* 0x040fe200078e0279 */
[----:B------:R-:W-:Y:S01]  /*1300*/  LOP3.LUT R14, R0, 0xd0, RZ, 0xfc, !PT ;  /* 0x000000d0000e7812 */ /* 0x000fe200078efcff */
[----:B------:R-:W-:Y:S01]  /*1310*/  IMAD.HI.U32 R8, R138, R116, RZ ;  /* 0x000000748a087227 */ /* 0x000fe200078e00ff */
[----:B------:R-:W-:Y:S01]  /*1320*/  IABS R112, R12 ;  /* 0x0000000c00707213 */ /* 0x000fe20000000000 */
[----:B------:R1:W-:Y:S01]  /*1330*/  STL [R1+0x2c8], R16 ;  /* 0x0002c81001007387 */ /* 0x0003e20000100800 */
[----:B--2---:R-:W-:Y:S01]  /*1340*/  LOP3.LUT R11, R0, 0xe8, RZ, 0xfc, !PT ;  /* 0x000000e8000b7812 */ /* 0x004fe200078efcff */
[----:B------:R-:W-:Y:S01]  /*1350*/  IMAD R33, R139, R10, R33 ;  /* 0x0000000a8b217224 */ /* 0x000fe200078e0221 */
[----:B------:R-:W-:Y:S01]  /*1360*/  IABS R113, R13 ;  /* 0x0000000d00717213 */ /* 0x000fe20000000000 */
[----:B------:R-:W-:Y:S01]  /*1370*/  IMAD.MOV R10, RZ, RZ, -R5 ;  /* 0x000000ffff0a7224 */ /* 0x000fe200078e0a05 */
[----:B------:R-:W-:Y:S01]  /*1380*/  STL [R1+0x2c0], R14 ;  /* 0x0002c00e01007387 */ /* 0x000fe20000100800 */
[----:B------:R-:W-:Y:S01]  /*1390*/  IMAD.HI.U32 R5, R138, R120, RZ ;  /* 0x000000788a057227 */ /* 0x000fe200078e00ff */
[----:B------:R-:W-:-:S02]  /*13a0*/  IABS R45, R11 ;  /* 0x0000000b002d7213 */ /* 0x000fc40000000000 */
[----:B------:R-:W-:Y:S01]  /*13b0*/  STL [R1+0x2b8], R13 ;  /* 0x0002b80d01007387 */ /* 0x000fe20000100800 */
[----:B------:R-:W-:Y:S01]  /*13c0*/  IMAD.MOV R8, RZ, RZ, -R8 ;  /* 0x000000ffff087224 */ /* 0x000fe200078e0a08 */
[----:B-1----:R-:W-:Y:S01]  /*13d0*/  LOP3.LUT R16, R0, 0xf0, RZ, 0xfc, !PT ;  /* 0x000000f000107812 */ /* 0x002fe200078efcff */
[----:B------:R-:W-:Y:S01]  /*13e0*/  IMAD.HI.U32 R7, R138, R118, RZ ;  /* 0x000000768a077227 */ /* 0x000fe200078e00ff */
[----:B------:R-:W-:Y:S01]  /*13f0*/  STL [R1+0x2b0], R12 ;  /* 0x0002b00c01007387 */ /* 0x000fe20000100800 */
[----:B------:R-:W-:Y:S02]  /*1400*/  LOP3.LUT R250, R0, 0x2, RZ, 0xfc, !PT ;  /* 0x0000000200fa7812 */ /* 0x000fe400078efcff */
[----:B------:R-:W-:Y:S01]  /*1410*/  IMAD.HI.U32 R9, R138, R117, RZ ;  /* 0x000000758a097227 */ /* 0x000fe200078e00ff */
[----:B------:R1:W-:Y:S01]  /*1420*/  STL [R1+0x2a8], R11 ;  /* 0x0002a80b01007387 */ /* 0x0003e20000100800 */
[----:B------:R-:W-:Y:S02]  /*1430*/  IABS R37, R16 ;  /* 0x0000001000257213 */ /* 0x000fe40000000000 */
[----:B------:R-:W-:Y:S01]  /*1440*/  IMAD.MOV R5, RZ, RZ, -R5 ;  /* 0x000000ffff057224 */ /* 0x000fe200078e0a05 */
[----:B------:R-:W-:Y:S01]  /*1450*/  IABS R35, R250 ;  /* 0x000000fa00237213 */ /* 0x000fe20000000000 */
[C---:B------:R-:W-:Y:S01]  /*1460*/  IMAD R116, R139.reuse, R8, R116 ;  /* 0x000000088b747224 */ /* 0x040fe200078e0274 */
[----:B------:R-:W-:Y:S01]  /*1470*/  IABS R28, R128 ;  /* 0x00000080001c7213 */ /* 0x000fe20000000000 */
[----:B------:R-:W-:Y:S01]  /*1480*/  IMAD.MOV R7, RZ, RZ, -R7 ;  /* 0x000000ffff077224 */ /* 0x000fe200078e0a07 */
[----:B------:R-:W-:Y:S01]  /*1490*/  LOP3.LUT R211, R0, 0x2a, RZ, 0xfc, !PT ;  /* 0x0000002a00d37812 */ /* 0x000fe200078efcff */
[----:B------:R-:W-:Y:S01]  /*14a0*/  IMAD.HI.U32 R8, R138, R112, RZ ;  /* 0x000000708a087227 */ /* 0x000fe200078e00ff */
[C---:B-1----:R-:W-:Y:S01]  /*14b0*/  LOP3.LUT R11, R0.reuse, 0x12, RZ, 0xfc, !PT ;  /* 0x00000012000b7812 */ /* 0x042fe200078efcff */
[----:B------:R-:W-:Y:S01]  /*14c0*/  STL [R1+0x2a0], R16 ;  /* 0x0002a01001007387 */ /* 0x000fe20000100800 */
[C---:B------:R-:W-:Y:S01]  /*14d0*/  LOP3.LUT R194, R0.reuse, 0x32, RZ, 0xfc, !PT ;  /* 0x0000003200c27812 */ /* 0x040fe200078efcff */
[C---:B------:R-:W-:Y:S01]  /*14e0*/  IMAD R129, R139.reuse, R10, R129 ;  /* 0x0000000a8b817224 */ /* 0x040fe200078e0281 */
[----:B------:R-:W-:Y:S01]  /*14f0*/  IABS R36, R11 ;  /* 0x0000000b00247213 */ /* 0x000fe20000000000 */
[----:B------:R-:W-:Y:S01]  /*1500*/  IMAD.MOV R10, RZ, RZ, -R9 ;  /* 0x000000ffff0a7224 */ /* 0x000fe200078e0a09 */
[----:B------:R-:W-:Y:S01]  /*1510*/  LOP3.LUT R251, R0, 0xf8, RZ, 0xfc, !PT ;  /* 0x000000f800fb7812 */ /* 0x000fe200078efcff */
[C---:B------:R-:W-:Y:S01]  /*1520*/  IMAD R120, R139.reuse, R5, R120 ;  /* 0x000000058b787224 */ /* 0x040fe200078e0278 */
[----:B------:R-:W-:Y:S01]  /*1530*/  IABS R38, R211 ;  /* 0x000000d300267213 */ /* 0x000fe20000000000 */
[----:B------:R-:W-:Y:S01]  /*1540*/  IMAD R118, R139, R7, R118 ;  /* 0x000000078b767224 */ /* 0x000fe200078e0276 */
[----:B------:R-:W-:Y:S01]  /*1550*/  IABS R40, R194 ;  /* 0x000000c200287213 */ /* 0x000fe20000000000 */
[----:B------:R-:W-:Y:S01]  /*1560*/  IMAD.HI.U32 R5, R138, R115, RZ ;  /* 0x000000738a057227 */ /* 0x000fe200078e00ff */
[----:B------:R-:W-:Y:S01]  /*1570*/  IABS R44, R251 ;  /* 0x000000fb002c7213 */ /* 0x000fe20000000000 */
[----:B------:R-:W-:Y:S01]  /*1580*/  STL [R1+0x28c], R251 ;  /* 0x00028cfb01007387 */ /* 0x000fe20000100800 */
[----:B------:R-:W-:Y:S01]  /*1590*/  IABS R131, R184 ;  /* 0x000000b800837213 */ /* 0x000fe20000000000 */
[----:B------:R-:W-:Y:S01]  /*15a0*/  IMAD.MOV R8, RZ, RZ, -R8 ;  /* 0x000000ffff087224 */ /* 0x000fe200078e0a08 */
[----:B------:R-:W-:Y:S01]  /*15b0*/  LOP3.LUT R179, R0, 0x52, RZ, 0xfc, !PT ;  /* 0x0000005200b37812 */ /* 0x000fe200078efcff */
[----:B------:R-:W-:Y:S01]  /*15c0*/  IMAD.HI.U32 R7, R138, R113, RZ ;  /* 0x000000718a077227 */ /* 0x000fe200078e00ff */
[----:B------:R-:W-:-:S02]  /*15d0*/  LOP3.LUT R195, R0, 0x5a, RZ, 0xfc, !PT ;  /* 0x0000005a00c37812 */ /* 0x000fc400078efcff */
[----:B------:R-:W-:Y:S01]  /*15e0*/  IABS R114, R14 ;  /* 0x0000000e00727213 */ /* 0x000fe20000000000 */
[----:B------:R-:W-:Y:S01]  /*15f0*/  IMAD.HI.U32 R6, R138, R20, RZ ;  /* 0x000000148a067227 */ /* 0x000fe200078e00ff */
[C---:B------:R-:W-:Y:S02]  /*1600*/  LOP3.LUT R187, R0.reuse, 0x3a, RZ, 0xfc, !PT ;  /* 0x0000003a00bb7812 */ /* 0x040fe400078efcff */
[----:B------:R-:W-:Y:S01]  /*1610*/  IABS R110, R179 ;  /* 0x000000b3006e7213 */ /* 0x000fe20000000000 */
[C---:B------:R-:W-:Y:S01]  /*1620*/  IMAD R117, R139.reuse, R10, R117 ;  /* 0x0000000a8b757224 */ /* 0x040fe200078e0275 */
[----:B------:R-:W-:Y:S01]  /*1630*/  IABS R47, R195 ;  /* 0x000000c3002f7213 */ /* 0x000fe20000000000 */
[----:B------:R-:W-:Y:S01]  /*1640*/  IMAD.MOV R10, RZ, RZ, -R5 ;  /* 0x000000ffff0a7224 */ /* 0x000fe200078e0a05 */
[----:B------:R-:W-:Y:S01]  /*1650*/  LOP3.LUT R13, R0, 0xa, RZ, 0xfc, !PT ;  /* 0x0000000a000d7812 */ /* 0x000fe200078efcff */
[C---:B------:R-:W-:Y:S01]  /*1660*/  IMAD R112, R139.reuse, R8, R112 ;  /* 0x000000088b707224 */ /* 0x040fe200078e0270 */
[----:B------:R-:W-:Y:S01]  /*1670*/  IABS R43, R187 ;  /* 0x000000bb002b7213 */ /* 0x000fe20000000000 */
[----:B------:R-:W-:Y:S01]  /*1680*/  IMAD.MOV R12, RZ, RZ, -R7 ;  /* 0x000000ffff0c7224 */ /* 0x000fe200078e0a07 */
[----:B------:R-:W-:Y:S01]  /*1690*/  IABS R124, R233 ;  /* 0x000000e9007c7213 */ /* 0x000fe20000000000 */
[----:B------:R-:W-:Y:S01]  /*16a0*/  IMAD.HI.U32 R8, R138, R37, RZ ;  /* 0x000000258a087227 */ /* 0x000fe200078e00ff */
[C---:B------:R-:W-:Y:S01]  /*16b0*/  LOP3.LUT R243, R0.reuse, 0x1a, RZ, 0xfc, !PT ;  /* 0x0000001a00f37812 */ /* 0x040fe200078efcff */
[----:B------:R1:W-:Y:S01]  /*16c0*/  STL [R1+0x274], R13 ;  /* 0x0002740d01007387 */ /* 0x0003e20000100800 */
[C---:B------:R-:W-:Y:S01]  /*16d0*/  LOP3.LUT R219, R0.reuse, 0x7a, RZ, 0xfc, !PT ;  /* 0x0000007a00db7812 */ /* 0x040fe200078efcff */
[----:B------:R-:W-:Y:S01]  /*16e0*/  IMAD.MOV R6, RZ, RZ, -R6 ;  /* 0x000000ffff067224 */ /* 0x000fe200078e0a06 */
[----:B------:R-:W-:Y:S01]  /*16f0*/  LOP3.LUT R226, R0, 0x82, RZ, 0xfc, !PT ;  /* 0x0000008200e27812 */ /* 0x000fe200078efcff */
[----:B------:R-:W-:Y:S01]  /*1700*/  IMAD.HI.U32 R5, R138, R35, RZ ;  /* 0x000000238a057227 */ /* 0x000fe200078e00ff */
[----:B------:R-:W-:Y:S01]  /*1710*/  LOP3.LUT R218, R0, 0x22, RZ, 0xfc, !PT ;  /* 0x0000002200da7812 */ /* 0x000fe200078efcff */
[----:B------:R-:W-:Y:S01]  /*1720*/  STL [R1+0x280], R250 ;  /* 0x000280fa01007387 */ /* 0x000fe20000100800 */
[----:B------:R-:W-:Y:S01]  /*1730*/  IABS R105, R219 ;  /* 0x000000db00697213 */ /* 0x000fe20000000000 */
[----:B------:R-:W-:Y:S01]  /*1740*/  IMAD.HI.U32 R7, R138, R36, RZ ;  /* 0x000000248a077227 */ /* 0x000fe200078e00ff */
[----:B------:R-:W-:Y:S01]  /*1750*/  IABS R104, R226 ;  /* 0x000000e200687213 */ /* 0x000fe20000000000 */
[----:B------:R2:W-:Y:S01]  /*1760*/  STL [R1+0x358], R11 ;  /* 0x0003580b01007387 */ /* 0x0005e20000100800 */
[C---:B------:R-:W-:Y:S01]  /*1770*/  LOP3.LUT R186, R0.reuse, 0x42, RZ, 0xfc, !PT ;  /* 0x0000004200ba7812 */ /* 0x040fe200078efcff */
[C---:B------:R-:W-:Y:S01]  /*1780*/  IMAD R115, R139.reuse, R10, R115 ;  /* 0x0000000a8b737224 */ /* 0x040fe200078e0273 */
[----:B------:R-:W-:Y:S01]  /*1790*/  LOP3.LUT R137, R0, 0x4a, RZ, 0xfc, !PT ;  /* 0x0000004a00897812 */ /* 0x000fe200078efcff */
[----:B------:R-:W-:Y:S01]  /*17a0*/  IMAD.MOV R10, RZ, RZ, -R8 ;  /* 0x000000ffff0a7224 */ /* 0x000fe200078e0a08 */
[----:B------:R-:W-:Y:S01]  /*17b0*/  STL [R1+0x34c], R243 ;  /* 0x00034cf301007387 */ /* 0x000fe20000100800 */
[----:B------:R-:W-:Y:S01]  /*17c0*/  IMAD R20, R139, R6, R20 ;  /* 0x000000068b147224 */ /* 0x000fe200078e0214 */
[----:B------:R-:W-:Y:S01]  /*17d0*/  IABS R34, R13 ;  /* 0x0000000d00227213 */ /* 0x000fe20000000000 */
[----:B------:R-:W-:Y:S01]  /*17e0*/  IMAD.MOV R8, RZ, RZ, -R5 ;  /* 0x000000ffff087224 */ /* 0x000fe200078e0a05 */
[----:B------:R-:W-:Y:S01]  /*17f0*/  STL [R1+0x340], R218 ;  /* 0x000340da01007387 */ /* 0x000fe20000100800 */
[----:B------:R-:W-:Y:S01]  /*1800*/  IMAD.MOV R7, RZ, RZ, -R7 ;  /* 0x000000ffff077224 */ /* 0x000fe200078e0a07 */
[----:B------:R-:W-:Y:S01]  /*1810*/  IABS R119, R241 ;  /* 0x000000f100777213 */ /* 0x000fe20000000000 */
[----:B------:R-:W-:Y:S01]  /*1820*/  IMAD.HI.U32 R6, R138, R28, RZ ;  /* 0x0000001c8a067227 */ /* 0x000fe200078e00ff */
[----:B------:R-:W-:Y:S01]  /*1830*/  STL [R1+0x334], R211 ;  /* 0x000334d301007387 */ /* 0x000fe20000100800 */
[----:B------:R-:W-:-:S02]  /*1840*/  LOP3.LUT R202, R0, 0x62, RZ, 0xfc, !PT ;  /* 0x0000006200ca7812 */ /* 0x000fc400078efcff */
[----:B------:R-:W-:Y:S01]  /*1850*/  IMAD.HI.U32 R9, R138, R45, RZ ;  /* 0x0000002d8a097227 */ /* 0x000fe200078e00ff */
[----:B------:R-:W-:Y:S01]  /*1860*/  STL [R1+0x328], R194 ;  /* 0x000328c201007387 */ /* 0x000fe20000100800 */
[C---:B-1----:R-:W-:Y:S02]  /*1870*/  LOP3.LUT R13, R0.reuse, 0xaa, RZ, 0xfc, !PT ;  /* 0x000000aa000d7812 */ /* 0x042fe400078efcff */
[C---:B------:R-:W-:Y:S01]  /*1880*/  IMAD R35, R139.reuse, R8, R35 ;  /* 0x000000088b237224 */ /* 0x040fe200078e0223 */
[----:B------:R-:W-:Y:S01]  /*1890*/  STL [R1+0x31c], R187 ;  /* 0x00031cbb01007387 */ /* 0x000fe20000100800 */
[----:B------:R-:W-:Y:S01]  /*18a0*/  IMAD R36, R139, R7, R36 ;  /* 0x000000078b247224 */ /* 0x000fe200078e0224 */
[----:B------:R-:W-:Y:S01]  /*18b0*/  LOP3.LUT R210, R0, 0x6a, RZ, 0xfc, !PT ;  /* 0x0000006a00d27812 */ /* 0x000fe200078efcff */
[----:B------:R-:W-:Y:S01]  /*18c0*/  IMAD.MOV R6, RZ, RZ, -R6 ;  /* 0x000000ffff067224 */ /* 0x000fe200078e0a06 */
[----:B------:R-:W-:Y:S01]  /*18d0*/  STL [R1+0x310], R186 ;  /* 0x000310ba01007387 */ /* 0x000fe20000100800 */
[----:B------:R-:W-:Y:S01]  /*18e0*/  IMAD.HI.U32 R7, R138, R38, RZ ;  /* 0x000000268a077227 */ /* 0x000fe200078e00ff */
[----:B------:R-:W-:-:S02]  /*18f0*/  LOP3.LUT R203, R0, 0x72, RZ, 0xfc, !PT ;  /* 0x0000007200cb7812 */ /* 0x000fc400078efcff */
[----:B------:R-:W-:Y:S01]  /*1900*/  STL [R1+0x304], R137 ;  /* 0x0003048901007387 */ /* 0x000fe20000100800 */
[----:B------:R-:W-:Y:S01]  /*1910*/  IMAD.HI.U32 R8, R138, R40, RZ ;  /* 0x000000288a087227 */ /* 0x000fe200078e00ff */
[----:B------:R-:W-:Y:S02]  /*1920*/  IABS R96, R13 ;  /* 0x0000000d00607213 */ /* 0x000fe40000000000 */
        /* <DEDUP_REMOVED lines=9> */
[----:B------:R-:W-:Y:S01]  /*19c0*/  LOP3.LUT R235, R0, 0x9a, RZ, 0xfc, !PT ;  /* 0x0000009a00eb7812 */ /* 0x000fe200078efcff */
[----:B------:R-:W-:Y:S01]  /*19d0*/  IMAD.MOV R8, RZ, RZ, -R8 ;  /* 0x000000ffff087224 */ /* 0x000fe200078e0a08 */
[----:B------:R-:W-:Y:S01]  /*19e0*/  STL [R1+0x3c4], R210 ;  /* 0x0003c4d201007387 */ /* 0x000fe20000100800 */
[----:B------:R-:W-:Y:S01]  /*19f0*/  IMAD.HI.U32 R6, R138, R131, RZ ;  /* 0x000000838a067227 */ /* 0x000fe200078e00ff */
[C---:B------:R-:W-:Y:S02]  /*1a00*/  LOP3.LUT R234, R0.reuse, 0xa2, RZ, 0xfc, !PT ;  /* 0x000000a200ea7812 */ /* 0x040fe400078efcff */
[----:B------:R-:W-:Y:S01]  /*1a10*/  STL [R1+0x3b8], R203 ;  /* 0x0003b8cb01007387 */ /* 0x000fe20000100800 */
[----:B------:R-:W-:Y:S01]  /*1a20*/  IMAD.MOV R9, RZ, RZ, -R9 ;  /* 0x000000ffff097224 */ /* 0x000fe200078e0a09 */
[C---:B--2---:R-:W-:Y:S01]  /*1a30*/  LOP3.LUT R11, R0.reuse, 0xb2, RZ, 0xfc, !PT ;  /* 0x000000b2000b7812 */ /* 0x044fe200078efcff */
[C---:B------:R-:W-:Y:S01]  /*1a40*/  IMAD R38, R139.reuse, R7, R38 ;  /* 0x000000078b267224 */ /* 0x040fe200078e0226 */
[----:B------:R-:W-:Y:S01]  /*1a50*/  STL [R1+0x3ac], R219 ;  /* 0x0003acdb01007387 */ /* 0x000fe20000100800 */
[----:B------:R-:W-:Y:S01]  /*1a60*/  IMAD R40, R139, R8, R40 ;  /* 0x000000088b287224 */ /* 0x000fe200078e0228 */
[----:B------:R-:W-:Y:S01]  /*1a70*/  LOP3.LUT R16, R0, 0xba, RZ, 0xfc, !PT ;  /* 0x000000ba00107812 */ /* 0x000fe200078efcff */
[----:B------:R-:W-:Y:S01]  /*1a80*/  IMAD.MOV R6, RZ, RZ, -R6 ;  /* 0x000000ffff067224 */ /* 0x000fe200078e0a06 */
[----:B------:R-:W-:Y:S01]  /*1a90*/  STL [R1+0x3a0], R226 ;  /* 0x0003a0e201007387 */ /* 0x000fe20000100800 */
[----:B------:R-:W-:Y:S01]  /*1aa0*/  IMAD.HI.U32 R7, R138, R110, RZ ;  /* 0x0000006e8a077227 */ /* 0x000fe200078e00ff */
[----:B------:R-:W-:-:S02]  /*1ab0*/  IABS R39, R218 ;  /* 0x000000da00277213 */ /* 0x000fc40000000000 */
[----:B------:R-:W-:Y:S01]  /*1ac0*/  STL [R1+0x394], R242 ;  /* 0x000394f201007387 */ /* 0x000fe20000100800 */
[----:B------:R-:W-:Y:S01]  /*1ad0*/  IMAD.HI.U32 R8, R138, R47, RZ ;  /* 0x0000002f8a087227 */ /* 0x000fe200078e00ff */
[----:B------:R-:W-:Y:S02]  /*1ae0*/  IABS R94, R11 ;  /* 0x0000000b005e7213 */ /* 0x000fe40000000000 */
[----:B------:R-:W-:Y:S01]  /*1af0*/  STL [R1+0x388], R227 ;  /* 0x000388e301007387 */ /* 0x000fe20000100800 */
[C---:B------:R-:W-:Y:S01]  /*1b00*/  IMAD R44, R139.reuse, R9, R44 ;  /* 0x000000098b2c7224 */ /* 0x040fe200078e022c */
[----:B------:R-:W-:Y:S01]  /*1b10*/  LOP3.LUT R213, R0, 0x24, RZ, 0xfc, !PT ;  /* 0x0000002400d57812 */ /* 0x000fe200078efcff */
[----:B------:R-:W-:Y:S01]  /*1b20*/  IMAD R131, R139, R6, R131 ;  /* 0x000000068b837224 */ /* 0x000fe200078e0283 */
[----:B------:R-:W-:Y:S01]  /*1b30*/  STL [R1+0x370], R235 ;  /* 0x000370eb01007387 */ /* 0x000fe20000100800 */
[----:B------:R-:W-:Y:S01]  /*1b40*/  IMAD.HI.U32 R9, R138, R43, RZ ;  /* 0x0000002b8a097227 */ /* 0x000fe200078e00ff */
[----:B------:R-:W-:-:S02]  /*1b50*/  IABS R93, R16 ;  /* 0x00000010005d7213 */ /* 0x000fc40000000000 */
[----:B------:R1:W-:Y:S01]  /*1b60*/  STL [R1+0x2e4], R13 ;  /* 0x0002e40d01007387 */ /* 0x0003e20000100800 */
[----:B------:R-:W-:Y:S01]  /*1b70*/  IMAD.MOV R7, RZ, RZ, -R7 ;  /* 0x000000ffff077224 */ /* 0x000fe200078e0a07 */
[----:B------:R-:W-:Y:S01]  /*1b80*/  LOP3.LUT R17, R0, 0xe2, RZ, 0xfc, !PT ;  /* 0x000000e200117812 */ /* 0x000fe200078efcff */
[----:B------:R-:W-:Y:S01]  /*1b90*/  IMAD.MOV R8, RZ, RZ, -R8 ;  /* 0x000000ffff087224 */ /* 0x000fe200078e0a08 */
[----:B------:R-:W-:Y:S01]  /*1ba0*/  STL [R1+0x368], R234 ;  /* 0x000368ea01007387 */ /* 0x000fe20000100800 */
[----:B------:R-:W-:Y:S01]  /*1bb0*/  IMAD.HI.U32 R6, R138, R124, RZ ;  /* 0x0000007c8a067227 */ /* 0x000fe200078e00ff */
[----:B------:R-:W-:Y:S02]  /*1bc0*/  IABS R51, R213 ;  /* 0x000000d500337213 */ /* 0x000fe40000000000 */
[----:B------:R2:W-:Y:S01]  /*1bd0*/  STL [R1+0x2dc], R11 ;  /* 0x0002dc0b01007387 */ /* 0x0005e20000100800 */
[C---:B------:R-:W-:Y:S01]  /*1be0*/  IMAD R113, R139.reuse, R12, R113 ;  /* 0x0000000c8b717224 */ /* 0x040fe200078e0271 */
[C---:B-1----:R-:W-:Y:S01]  /*1bf0*/  LOP3.LUT R13, R0.reuse, 0xca, RZ, 0xfc, !PT ;  /* 0x000000ca000d7812 */ /* 0x042fe200078efcff */
[----:B------:R-:W-:Y:S01]  /*1c00*/  IMAD.MOV R12, RZ, RZ, -R9 ;  /* 0x000000ffff0c7224 */ /* 0x000fe200078e0a09 */
[----:B------:R1:W-:Y:S01]  /*1c10*/  STL [R1+0x2d4], R16 ;  /* 0x0002d41001007387 */ /* 0x0003e20000100800 */
[C---:B------:R-:W-:Y:S01]  /*1c20*/  IMAD R110, R139.reuse, R7, R110 ;  /* 0x000000078b6e7224 */ /* 0x040fe200078e026e */
[----:B------:R-:W-:Y:S01]  /*1c30*/  IABS R90, R13 ;  /* 0x0000000d005a7213 */ /* 0x000fe20000000000 */
[----:B------:R-:W-:Y:S01]  /*1c40*/  IMAD R47, R139, R8, R47 ;  /* 0x000000088b2f7224 */ /* 0x000fe200078e022f */
[----:B------:R-:W-:Y:S01]  /*1c50*/  IABS R111, R137 ;  /* 0x00000089006f7213 */ /* 0x000fe20000000000 */
[----:B------:R-:W-:Y:S01]  /*1c60*/  IMAD.MOV R6, RZ, RZ, -R6 ;  /* 0x000000ffff067224 */ /* 0x000fe200078e0a06 */
[----:B--2---:R-:W-:Y:S01]  /*1c70*/  LOP3.LUT R11, R0, 0xda, RZ, 0xfc, !PT ;  /* 0x000000da000b7812 */ /* 0x004fe200078efcff */
[----:B------:R-:W-:Y:S01]  /*1c80*/  IMAD.HI.U32 R7, R138, R105, RZ ;  /* 0x000000698a077227 */ /* 0x000fe200078e00ff */
[----:B------:R-:W-:-:S02]  /*1c90*/  IABS R108, R203 ;  /* 0x000000cb006c7213 */ /* 0x000fc40000000000 */
[----:B-1----:R-:W-:Y:S01]  /*1ca0*/  LOP3.LUT R16, R0, 0xea, RZ, 0xfc, !PT ;  /* 0x000000ea00107812 */ /* 0x002fe200078efcff */
[C---:B------:R-:W-:Y:S01]  /*1cb0*/  IMAD.HI.U32 R8, R138.reuse, R104, RZ ;  /* 0x000000688a087227 */ /* 0x040fe200078e00ff */
[----:B------:R-:W-:Y:S02]  /*1cc0*/  IABS R61, R11 ;  /* 0x0000000b003d7213 */ /* 0x000fe40000000000 */
[----:B------:R-:W-:Y:S01]  /*1cd0*/  IABS R41, R243 ;  /* 0x000000f300297213 */ /* 0x000fe20000000000 */
[C---:B------:R-:W-:Y:S01]  /*1ce0*/  IMAD R43, R139.reuse, R12, R43 ;  /* 0x0000000c8b2b7224 */ /* 0x040fe200078e022b */
[----:B------:R-:W-:Y:S01]  /*1cf0*/  IABS R42, R186 ;  /* 0x000000ba002a7213 */ /* 0x000fe20000000000 */
[----:B------:R-:W-:Y:S01]  /*1d00*/  IMAD R124, R139, R6, R124 ;  /* 0x000000068b7c7224 */ /* 0x000fe200078e027c */
[----:B------:R-:W-:Y:S01]  /*1d10*/  IABS R101, R235 ;  /* 0x000000eb00657213 */ /* 0x000fe20000000000 */
[----:B------:R-:W-:Y:S01]  /*1d20*/  IMAD.MOV R12, RZ, RZ, -R7 ;  /* 0x000000ffff0c7224 */ /* 0x000fe200078e0a07 */
[----:B------:R-:W-:Y:S01]  /*1d30*/  IABS R100, R234 ;  /* 0x000000ea00647213 */ /* 0x000fe20000000000 */
[----:B------:R-:W-:Y:S01]  /*1d40*/  IMAD.MOV R8, RZ, RZ, -R8 ;  /* 0x000000ffff087224 */ /* 0x000fe200078e0a08 */
[----:B------:R-:W-:Y:S01]  /*1d50*/  IABS R109, R210 ;  /* 0x000000d2006d7213 */ /* 0x000fe20000000000 */
[----:B------:R-:W-:Y:S01]  /*1d60*/  IMAD.HI.U32 R6, R138, R119, RZ ;  /* 0x000000778a067227 */ /* 0x000fe200078e00ff */
[----:B------:R-:W-:-:S02]  /*1d70*/  IABS R103, R227 ;  /* 0x000000e300677213 */ /* 0x000fc40000000000 */
[----:B------:R-:W-:Y:S01]  /*1d80*/  IABS R46, R202 ;  /* 0x000000ca002e7213 */ /* 0x000fe20000000000 */
[C---:B------:R-:W-:Y:S01]  /*1d90*/  IMAD R105, R139.reuse, R12, R105 ;  /* 0x0000000c8b697224 */ /* 0x040fe200078e0269 */
[----:B------:R-:W-:Y:S01]  /*1da0*/  LOP3.LUT R12, R0, 0xd2, RZ, 0xfc, !PT ;  /* 0x000000d2000c7812 */ /* 0x000fe200078efcff */
[C---:B------:R-:W-:Y:S01]  /*1db0*/  IMAD R104, R139.reuse, R8, R104 ;  /* 0x000000088b687224 */ /* 0x040fe200078e0268 */
[----:B------:R-:W-:Y:S01]  /*1dc0*/  IABS R60, R17 ;  /* 0x00000011003c7213 */ /* 0x000fe20000000000 */
[----:B------:R-:W-:Y:S01]  /*1dd0*/  IMAD.MOV R6, RZ, RZ, -R6 ;  /* 0x000000ffff067224 */ /* 0x000fe200078e0a06 */
[----:B------:R-:W-:Y:S01]  /*1de0*/  IABS R91, R12 ;  /* 0x0000000c005b7213 */ /* 0x000fe20000000000 */
[----:B------:R-:W-:Y:S01]  /*1df0*/  IMAD.HI.U32 R8, R138, R96, RZ ;  /* 0x000000608a087227 */ /* 0x000fe200078e00ff */
[----:B------:R-:W-:Y:S02]  /*1e00*/  IABS R53, R16 ;  /* 0x0000001000357213 */ /* 0x000fe40000000000 */
[C---:B------:R-:W-:Y:S01]  /*1e10*/  LOP3.LUT R236, R0.reuse, 0x14, RZ, 0xfc, !PT ;  /* 0x0000001400ec7812 */ /* 0x040fe200078efcff */
[C---:B------:R-:W-:Y:S01]  /*1e20*/  IMAD R45, R139.reuse, R14, R45 ;  /* 0x0000000e8b2d7224 */ /* 0x040fe200078e022d */
[C---:B------:R-:W-:Y:S01]  /*1e30*/  LOP3.LUT R14, R0.reuse, 0xc2, RZ, 0xfc, !PT ;  /* 0x000000c2000e7812 */ /* 0x040fe200078efcff */
[----:B------:R-:W-:Y:S01]  /*1e40*/  IMAD R119, R139, R6, R119 ;  /* 0x000000068b777224 */ /* 0x000fe200078e0277 */
[----:B------:R-:W-:Y:S01]  /*1e50*/  LOP3.LUT R220, R0, 0x1c, RZ, 0xfc, !PT ;  /* 0x0000001c00dc7812 */ /* 0x000fe200078efcff */
[----:B------:R-:W-:Y:S01]  /*1e60*/  IMAD.MOV R8, RZ, RZ, -R8 ;  /* 0x000000ffff087224 */ /* 0x000fe200078e0a08 */
[----:B------:R-:W-:Y:S01]  /*1e70*/  IABS R92, R14 ;  /* 0x0000000e005c7213 */ /* 0x000fe20000000000 */
[----:B------:R-:W-:Y:S01]  /*1e80*/  IMAD.HI.U32 R6, R138, R114, RZ ;  /* 0x000000728a067227 */ /* 0x000fe200078e00ff */
[----:B------:R1:W-:Y:S01]  /*1e90*/  STL [R1+0x2cc], R14 ;  /* 0x0002cc0e01007387 */ /* 0x0003e20000100800 */
[----:B------:R-:W-:-:S02]  /*1ea0*/  LOP3.LUT R237, R0, 0xc, RZ, 0xfc, !PT ;  /* 0x0000000c00ed7812 */ /* 0x000fc400078efcff */
[C---:B------:R-:W-:Y:S01]  /*1eb0*/  IMAD R96, R139.reuse, R8, R96 ;  /* 0x000000088b607224 */ /* 0x040fe200078e0260 */
[----:B------:R2:W-:Y:S01]  /*1ec0*/  STL [R1+0x2c4], R13 ;  /* 0x0002c40d01007387 */ /* 0x0005e20000100800 */
[----:B------:R-:W-:Y:S01]  /*1ed0*/  IMAD.MOV R6, RZ, RZ, -R6 ;  /* 0x000000ffff067224 */ /* 0x000fe200078e0a06 */
[----:B------:R-:W-:Y:S01]  /*1ee0*/  IABS R102, R242 ;  /* 0x000000f200667213 */ /* 0x000fe20000000000 */
[----:B------:R-:W-:Y:S01]  /*1ef0*/  IMAD.HI.U32 R8, R138, R91, RZ ;  /* 0x0000005b8a087227 */ /* 0x000fe200078e00ff */
[----:B------:R-:W-:Y:S01]  /*1f00*/  STL [R1+0x2bc], R12 ;  /* 0x0002bc0c01007387 */ /* 0x000fe20000100800 */
[----:B------:R-:W-:Y:S02]  /*1f10*/  IABS R49, R236 ;  /* 0x000000ec00317213 */ /* 0x000fe40000000000 */
[----:B-1----:R-:W-:Y:S01]  /*1f20*/  LOP3.LUT R14, R0, 0xf2, RZ, 0xfc, !PT ;  /* 0x000000f2000e7812 */ /* 0x002fe200078efcff */
[C---:B------:R-:W-:Y:S01]  /*1f30*/  IMAD R114, R139.reuse, R6, R114 ;  /* 0x000000068b727224 */ /* 0x040fe200078e0272 */
[----:B------:R1:W-:Y:S01]  /*1f40*/  STL [R1+0x2b4], R11 ;  /* 0x0002b40b01007387 */ /* 0x0003e20000100800 */
[----:B------:R-:W-:Y:S01]  /*1f50*/  IMAD.MOV R8, RZ, RZ, -R8 ;  /* 0x000000ffff087224 */ /* 0x000fe200078e0a08 */
[----:B------:R-:W-:Y:S01]  /*1f60*/  IABS R54, R14 ;  /* 0x0000000e00367213 */ /* 0x000fe20000000000 */
[----:B------:R-:W-:Y:S01]  /*1f70*/  IMAD.HI.U32 R6, R138, R34, RZ ;  /* 0x000000228a067227 */ /* 0x000fe200078e00ff */
[C---:B--2---:R-:W-:Y:S01]  /*1f80*/  LOP3.LUT R13, R0.reuse, 0xfa, RZ, 0xfc, !PT ;  /* 0x000000fa000d7812 */ /* 0x044fe200078efcff */
[----:B------:R-:W-:Y:S01]  /*1f90*/  STL [R1+0x2ac], R17 ;  /* 0x0002ac1101007387 */ /* 0x000fe20000100800 */
[----:B------:R-:W-:Y:S01]  /*1fa0*/  IABS R50, R220 ;  /* 0x000000dc00327213 */ /* 0x000fe20000000000 */
[----:B------:R-:W-:Y:S01]  /*1fb0*/  IMAD R91, R139, R8, R91 ;  /* 0x000000088b5b7224 */ /* 0x000fe200078e025b */
[C---:B------:R-:W-:Y:S01]  /*1fc0*/  LOP3.LUT R197, R0.reuse, 0x34, RZ, 0xfc, !PT ;  /* 0x0000003400c57812 */ /* 0x040fe200078efcff */
[----:B------:R-:W-:Y:S01]  /*1fd0*/  IMAD.MOV R6, RZ, RZ, -R6 ;  /* 0x000000ffff067224 */ /* 0x000fe200078e0a06 */
[----:B-1----:R-:W-:Y:S01]  /*1fe0*/  LOP3.LUT R11, R0, 0x4, RZ, 0xfc, !PT ;  /* 0x00000004000b7812 */ /* 0x002fe200078efcff */
[----:B------:R-:W-:Y:S01]  /*1ff0*/  IMAD.HI.U32 R8, R138, R54, RZ ;  /* 0x000000368a087227 */ /* 0x000fe200078e00ff */
[----:B------:R-:W-:Y:S01]  /*2000*/  STL [R1+0x2a4], R16 ;  /* 0x0002a41001007387 */ /* 0x000fe20000100800 */
[----:B------:R-:W-:-:S02]  /*2010*/  LOP3.LUT R212, R0, 0x2c, RZ, 0xfc, !PT ;  /* 0x0000002c00d47812 */ /* 0x000fc400078efcff */
[C---:B------:R-:W-:Y:S01]  /*2020*/  IMAD R34, R139.reuse, R6, R34 ;  /* 0x000000068b227224 */ /* 0x040fe200078e0222 */
[----:B------:R-:W-:Y:S01]  /*2030*/  STL [R1+0x29c], R14 ;  /* 0x00029c0e01007387 */ /* 0x000fe20000100800 */
[----:B------:R-:W-:Y:S01]  /*2040*/  IMAD.MOV R8, RZ, RZ, -R8 ;  /* 0x000000ffff087224 */ /* 0x000fe200078e0a08 */
[----:B------:R-:W-:Y:S01]  /*2050*/  IABS R52, R11 ;  /* 0x0000000b00347213 */ /* 0x000fe20000000000 */
[----:B------:R-:W-:Y:S01]  /*2060*/  IMAD.HI.U32 R6, R138, R39, RZ ;  /* 0x000000278a067227 */ /* 0x000fe200078e00ff */
[----:B------:R-:W-:Y:S01]  /*2070*/  STL [R1+0x288], R13 ;  /* 0x0002880d01007387 */ /* 0x000fe20000100800 */
[----:B------:R-:W-:Y:S02]  /*2080*/  LOP3.LUT R196, R0, 0x3c, RZ, 0xfc, !PT ;  /* 0x0000003c00c47812 */ /* 0x000fe400078efcff */
[----:B------:R-:W-:Y:S01]  /*2090*/  IMAD R54, R139, R8, R54 ;  /* 0x000000088b367224 */ /* 0x000fe200078e0236 */
[----:B------:R1:W-:Y:S01]  /*20a0*/  STL [R1+0x27c], R11 ;  /* 0x00027c0b01007387 */ /* 0x0003e20000100800 */
        /* <DEDUP_REMOVED lines=8> */
[----:B------:R-:W-:Y:S01]  /*2130*/  LOP3.LUT R188, R0, 0x4c, RZ, 0xfc, !PT ;  /* 0x0000004c00bc7812 */ /* 0x000fe200078efcff */
[----:B-1----:R-:W-:Y:S01]  /*2140*/  IMAD R11, R4, 0x40, R76 ;  /* 0x00000040040b7824 */ /* 0x002fe200078e024c */
[----:B------:R2:W-:Y:S01]  /*2150*/  STL [R1+0x348], R220 ;  /* 0x000348dc01007387 */ /* 0x0005e20000100800 */
[C---:B------:R-:W-:Y:S01]  /*2160*/  IMAD.HI.U32 R6, R138.reuse, R111, RZ ;  /* 0x0000006f8a067227 */ /* 0x040fe200078e00ff */
[----:B------:R-:W-:Y:S02]  /*2170*/  IABS R59, R197 ;  /* 0x000000c5003b7213 */ /* 0x000fe40000000000 */
[----:B------:R2:W-:Y:S01]  /*2180*/  STL [R1+0x33c], R213 ;  /* 0x00033cd501007387 */ /* 0x0005e20000100800 */
[----:B------:R-:W-:Y:S01]  /*2190*/  IMAD R51, R139, R8, R51 ;  /* 0x000000088b337224 */ /* 0x000fe200078e0233 */
[----:B------:R-:W-:Y:S01]  /*21a0*/  IABS R8, R11 ;  /* 0x0000000b00087213 */ /* 0x000fe20000000000 */
[----:B------:R-:W-:Y:S01]  /*21b0*/  IMAD.MOV R6, RZ, RZ, -R6 ;  /* 0x000000ffff067224 */ /* 0x000fe200078e0a06 */
[----:B------:R2:W-:Y:S01]  /*21c0*/  STL [R1+0x330], R212 ;  /* 0x000330d401007387 */ /* 0x0005e20000100800 */
[----:B------:R-:W-:Y:S01]  /*21d0*/  IMAD.HI.U32 R5, R138, R41, RZ ;  /* 0x000000298a057227 */ /* 0x000fe200078e00ff */
[----:B------:R-:W-:-:S02]  /*21e0*/  LOP3.LUT R181, R0, 0x54, RZ, 0xfc, !PT ;  /* 0x0000005400b57812 */ /* 0x000fc400078efcff */
[----:B------:R2:W-:Y:S01]  /*21f0*/  STL [R1+0x324], R197 ;  /* 0x000324c501007387 */ /* 0x0005e20000100800 */
[----:B------:R-:W-:Y:S01]  /*2200*/  IMAD R111, R139, R6, R111 ;  /* 0x000000068b6f7224 */ /* 0x000fe200078e026f */
[----:B------:R-:W-:Y:S01]  /*2210*/  IABS R87, R189 ;  /* 0x000000bd00577213 */ /* 0x000fe20000000000 */
[----:B------:R-:W-:Y:S01]  /*2220*/  IMAD.HI.U32 R6, R138, R108, RZ ;  /* 0x0000006c8a067227 */ /* 0x000fe200078e00ff */
[----:B------:R2:W-:Y:S01]  /*2230*/  STL [R1+0x318], R196 ;  /* 0x000318c401007387 */ /* 0x0005e20000100800 */
[----:B------:R-:W-:Y:S02]  /*2240*/  IABS R86, R188 ;  /* 0x000000bc00567213 */ /* 0x000fe40000000000 */
[----:B------:R-:W-:Y:S01]  /*2250*/  IMAD.HI.U32 R3, R3, R8, RZ ;  /* 0x0000000803037227 */ /* 0x000fe200078e00ff */
[C---:B------:R-:W-:Y:S01]  /*2260*/  LOP3.LUT R180, R0.reuse, 0x5c, RZ, 0xfc, !PT ;  /* 0x0000005c00b47812 */ /* 0x040fe200078efcff */
[----:B------:R2:W-:Y:S01]  /*2270*/  STL [R1+0x30c], R189 ;  /* 0x00030cbd01007387 */ /* 0x0005e20000100800 */
[C---:B------:R-:W-:Y:S01]  /*2280*/  LOP3.LUT R205, R0.reuse, 0x64, RZ, 0xfc, !PT ;  /* 0x0000006400cd7812 */ /* 0x040fe200078efcff */
[----:B------:R-:W-:Y:S01]  /*2290*/  IMAD.MOV R6, RZ, RZ, -R6 ;  /* 0x000000ffff067224 */ /* 0x000fe200078e0a06 */
[C---:B------:R-:W-:Y:S01]  /*22a0*/  LOP3.LUT R204, R0.reuse, 0x6c, RZ, 0xfc, !PT ;  /* 0x0000006c00cc7812 */ /* 0x040fe200078efcff */
[----:B------:R-:W-:Y:S01]  /*22b0*/  IMAD.MOV R3, RZ, RZ, -R3 ;  /* 0x000000ffff037224 */ /* 0x000fe200078e0a03 */
[----:B------:R2:W-:Y:S01]  /*22c0*/  STL [R1+0x254], R11 ;  /* 0x0002540b01007387 */ /* 0x0005e20000100800 */
[----:B------:R-:W-:Y:S01]  /*22d0*/  IMAD R37, R139, R10, R37 ;  /* 0x0000000a8b257224 */ /* 0x000fe200078e0225 */
[----:B------:R-:W-:Y:S01]  /*22e0*/  LOP3.LUT R221, R0, 0x74, RZ, 0xfc, !PT ;  /* 0x0000007400dd7812 */ /* 0x000fe200078efcff */
[----:B------:R-:W-:Y:S01]  /*22f0*/  IMAD.MOV R10, RZ, RZ, -R5 ;  /* 0x000000ffff0a7224 */ /* 0x000fe200078e0a05 */
[----:B------:R2:W-:Y:S01]  /*2300*/  STL [R1+0x300], R188 ;  /* 0x000300bc01007387 */ /* 0x0005e20000100800 */
[----:B------:R-:W-:Y:S01]  /*2310*/  IMAD.HI.U32 R5, R138, R42, RZ ;  /* 0x0000002a8a057227 */ /* 0x000fe200078e00ff */
[----:B------:R-:W-:-:S02]  /*2320*/  LOP3.LUT R228, R0, 0x7c, RZ, 0xfc, !PT ;  /* 0x0000007c00e47812 */ /* 0x000fc400078efcff */
[----:B------:R2:W-:Y:S01]  /*2330*/  STL [R1+0x2f4], R181 ;  /* 0x0002f4b501007387 */ /* 0x0005e20000100800 */
[----:B------:R-:W-:Y:S01]  /*2340*/  IMAD R108, R139, R6, R108 ;  /* 0x000000068b6c7224 */ /* 0x000fe200078e026c */
[----:B------:R-:W-:Y:S01]  /*2350*/  ISETP.GE.AND P2, PT, R11, RZ, PT ;  /* 0x000000ff0b00720c */ /* 0x000fe20003f46270 */
[----:B------:R-:W-:Y:S01]  /*2360*/  IMAD R3, R2, R3, R8 ;  /* 0x0000000302037224 */ /* 0x000fe200078e0208 */
[----:B------:R-:W-:Y:S01]  /*2370*/  IABS R57, R196 ;  /* 0x000000c400397213 */ /* 0x000fe20000000000 */
[----:B------:R-:W-:Y:S01]  /*2380*/  IMAD.HI.U32 R6, R138, R101, RZ ;  /* 0x000000658a067227 */ /* 0x000fe200078e00ff */
[----:B------:R-:W-:Y:S01]  /*2390*/  IABS R84, R181 ;  /* 0x000000b500547213 */ /* 0x000fe20000000000 */
[----:B------:R2:W-:Y:S01]  /*23a0*/  STL [R1+0x2e8], R180 ;  /* 0x0002e8b401007387 */ /* 0x0005e20000100800 */
[----:B------:R-:W-:Y:S01]  /*23b0*/  ISETP.GT.U32.AND P1, PT, R2, R3, PT ;  /* 0x000000030200720c */ /* 0x000fe20003f24070 */
[----:B------:R-:W-:Y:S01]  /*23c0*/  IMAD.MOV R5, RZ, RZ, -R5 ;  /* 0x000000ffff057224 */ /* 0x000fe200078e0a05 */
[----:B------:R-:W-:Y:S01]  /*23d0*/  LOP3.LUT R229, R0, 0x84, RZ, 0xfc, !PT ;  /* 0x0000008400e57812 */ /* 0x000fe200078efcff */
[----:B------:R-:W-:Y:S01]  /*23e0*/  IMAD.HI.U32 R7, R138, R100, RZ ;  /* 0x000000648a077227 */ /* 0x000fe200078e00ff */
[----:B------:R2:W-:Y:S01]  /*23f0*/  STL [R1+0x3cc], R205 ;  /* 0x0003cccd01007387 */ /* 0x0005e20000100800 */
[----:B------:R-:W-:-:S02]  /*2400*/  LOP3.LUT R252, R0, 0x8c, RZ, 0xfc, !PT ;  /* 0x0000008c00fc7812 */ /* 0x000fc400078efcff */
[----:B------:R-:W-:Y:S01]  /*2410*/  IMAD.MOV R6, RZ, RZ, -R6 ;  /* 0x000000ffff067224 */ /* 0x000fe200078e0a06 */
[----:B------:R2:W-:Y:S01]  /*2420*/  STL [R1+0x3c0], R204 ;  /* 0x0003c0cc01007387 */ /* 0x0005e20000100800 */
[C---:B------:R-:W-:Y:S01]  /*2430*/  IMAD R42, R139.reuse, R5, R42 ;  /* 0x000000058b2a7224 */ /* 0x040fe200078e022a */
[----:B------:R-:W-:Y:S01]  /*2440*/  LOP3.LUT R244, R0, 0x94, RZ, 0xfc, !PT ;  /* 0x0000009400f47812 */ /* 0x000fe200078efcff */
[C---:B------:R-:W-:Y:S01]  /*2450*/  IMAD.HI.U32 R5, R138.reuse, R109, RZ ;  /* 0x0000006d8a057227 */ /* 0x040fe200078e00ff */
[----:B------:R2:W-:Y:S01]  /*2460*/  STL [R1+0x3b4], R221 ;  /* 0x0003b4dd01007387 */ /* 0x0005e20000100800 */
[----:B------:R-:W-:Y:S02]  /*2470*/  IABS R81, R204 ;  /* 0x000000cc00517213 */ /* 0x000fe40000000000 */
[----:B------:R-:W-:Y:S01]  /*2480*/  IMAD.MOV R7, RZ, RZ, -R7 ;  /* 0x000000ffff077224 */ /* 0x000fe200078e0a07 */
[----:B------:R2:W-:Y:S01]  /*2490*/  STL [R1+0x3a8], R228 ;  /* 0x0003a8e401007387 */ /* 0x0005e20000100800 */
[C---:B------:R-:W-:Y:S01]  /*24a0*/  IMAD R101, R139.reuse, R6, R101 ;  /* 0x000000068b657224 */ /* 0x040fe200078e0265 */
[----:B------:R-:W-:Y:S01]  /*24b0*/  IABS R62, R180 ;  /* 0x000000b4003e7213 */ /* 0x000fe20000000000 */
[C---:B------:R-:W-:Y:S01]  /*24c0*/  IMAD.HI.U32 R6, R138.reuse, R92, RZ ;  /* 0x0000005c8a067227 */ /* 0x040fe200078e00ff */
[----:B------:R-:W-:Y:S01]  /*24d0*/  IABS R64, R205 ;  /* 0x000000cd00407213 */ /* 0x000fe20000000000 */
[----:B------:R2:W-:Y:S01]  /*24e0*/  STL [R1+0x39c], R229 ;  /* 0x00039ce501007387 */ /* 0x0005e20000100800 */
[----:B------:R-:W-:Y:S01]  /*24f0*/  IABS R55, R13 ;  /* 0x0000000d00377213 */ /* 0x000fe20000000000 */
[----:B------:R-:W-:Y:S01]  /*2500*/  IMAD R41, R139, R10, R41 ;  /* 0x0000000a8b297224 */ /* 0x000fe200078e0229 */
[----:B------:R-:W-:Y:S01]  /*2510*/  IABS R80, R221 ;  /* 0x000000dd00507213 */ /* 0x000fe20000000000 */
[----:B------:R-:W-:Y:S01]  /*2520*/  IMAD.MOV R10, RZ, RZ, -R5 ;  /* 0x000000ffff0a7224 */ /* 0x000fe200078e0a05 */
[----:B------:R2:W-:Y:S01]  /*2530*/  STL [R1+0x390], R252 ;  /* 0x000390fc01007387 */ /* 0x0005e20000100800 */
[----:B------:R-:W-:Y:S01]  /*2540*/  IMAD.HI.U32 R5, R138, R103, RZ ;  /* 0x000000678a057227 */ /* 0x000fe200078e00ff */
[----:B------:R-:W-:-:S02]  /*2550*/  IABS R66, R228 ;  /* 0x000000e400427213 */ /* 0x000fc40000000000 */
[----:B------:R2:W-:Y:S01]  /*2560*/  STL [R1+0x384], R244 ;  /* 0x000384f401007387 */ /* 0x0005e20000100800 */
[C---:B------:R-:W-:Y:S01]  /*2570*/  IMAD R100, R139.reuse, R7, R100 ;  /* 0x000000078b647224 */ /* 0x040fe200078e0264 */
[----:B------:R-:W-:Y:S01]  /*2580*/  IABS R56, R212 ;  /* 0x000000d400387213 */ /* 0x000fe20000000000 */
[----:B------:R-:W-:Y:S01]  /*2590*/  IMAD.HI.U32 R7, R138, R90, RZ ;  /* 0x0000005a8a077227 */ /* 0x000fe200078e00ff */
[----:B------:R-:W-:Y:S02]  /*25a0*/  IABS R78, R229 ;  /* 0x000000e5004e7213 */ /* 0x000fe40000000000 */
[----:B------:R-:W-:Y:S01]  /*25b0*/  IABS R68, R252 ;  /* 0x000000fc00447213 */ /* 0x000fe20000000000 */
[----:B------:R-:W-:Y:S01]  /*25c0*/  IMAD.MOV R6, RZ, RZ, -R6 ;  /* 0x000000ffff067224 */ /* 0x000fe200078e0a06 */
[----:B------:R-:W-:Y:S01]  /*25d0*/  IABS R70, R244 ;  /* 0x000000f400467213 */ /* 0x000fe20000000000 */
[----:B------:R-:W-:Y:S02]  /*25e0*/  IMAD R109, R139, R10, R109 ;  /* 0x0000000a8b6d7224 */ /* 0x000fe400078e026d */
[----:B------:R-:W-:-:S02]  /*25f0*/  IMAD.MOV R10, RZ, RZ, -R5 ;  /* 0x000000ffff0a7224 */ /* 0x000fc400078e0a05 */
[----:B------:R-:W-:-:S04]  /*2600*/  IMAD.HI.U32 R5, R138, R93, RZ ;  /* 0x0000005d8a057227 */ /* 0x000fc800078e00ff */
[----:B------:R-:W-:Y:S02]  /*2610*/  IMAD.MOV R7, RZ, RZ, -R7 ;  /* 0x000000ffff077224 */ /* 0x000fe400078e0a07 */
[----:B------:R-:W-:Y:S02]  /*2620*/  IMAD R92, R139, R6, R92 ;  /* 0x000000068b5c7224 */ /* 0x000fe400078e025c */
[----:B------:R-:W-:Y:S02]  /*2630*/  @!P1 IMAD.IADD R3, R3, 0x1, -R2 ;  /* 0x0000000103039824 */ /* 0x000fe400078e0a02 */
[----:B------:R-:W-:-:S03]  /*2640*/  IMAD.HI.U32 R9, R138, R46, RZ ;  /* 0x0000002e8a097227 */ /* 0x000fc600078e00ff */
[----:B------:R-:W-:Y:S01]  /*2650*/  ISETP.GT.U32.AND P1, PT, R2, R3, PT ;  /* 0x000000030200720c */ /* 0x000fe20003f24070 */
[----:B------:R-:W-:-:S04]  /*2660*/  IMAD.HI.U32 R6, R138, R60, RZ ;  /* 0x0000003c8a067227 */ /* 0x000fc800078e00ff */
[C---:B------:R-:W-:Y:S02]  /*2670*/  IMAD R103, R139.reuse, R10, R103 ;  /* 0x0000000a8b677224 */ /* 0x040fe400078e0267 */
[----:B------:R-:W-:Y:S02]  /*2680*/  IMAD.MOV R10, RZ, RZ, -R5 ;  /* 0x000000ffff0a7224 */ /* 0x000fe400078e0a05 */
[----:B------:R-:W-:Y:S02]  /*2690*/  IMAD R90, R139, R7, R90 ;  /* 0x000000078b5a7224 */ /* 0x000fe400078e025a */
[----:B------:R-:W-:Y:S02]  /*26a0*/  IMAD.MOV R9, RZ, RZ, -R9 ;  /* 0x000000ffff097224 */ /* 0x000fe400078e0a09 */
[----:B------:R-:W-:-:S04]  /*26b0*/  IMAD.HI.U32 R7, R138, R53, RZ ;  /* 0x000000358a077227 */ /* 0x000fc800078e00ff */
[----:B------:R-:W-:Y:S02]  /*26c0*/  IMAD.MOV R6, RZ, RZ, -R6 ;  /* 0x000000ffff067224 */ /* 0x000fe400078e0a06 */
[----:B------:R-:W-:-:S04]  /*26d0*/  IMAD.HI.U32 R5, R138, R52, RZ ;  /* 0x000000348a057227 */ /* 0x000fc800078e00ff */
[C---:B------:R-:W-:Y:S02]  /*26e0*/  IMAD R93, R139.reuse, R10, R93 ;  /* 0x0000000a8b5d7224 */ /* 0x040fe400078e025d */
[C---:B------:R-:W-:Y:S02]  /*26f0*/  IMAD R46, R139.reuse, R9, R46 ;  /* 0x000000098b2e7224 */ /* 0x040fe400078e022e */
[----:B------:R-:W-:Y:S02]  /*2700*/  IMAD.MOV R10, RZ, RZ, -R7 ;  /* 0x000000ffff0a7224 */ /* 0x000fe400078e0a07 */
[----:B------:R-:W-:Y:S02]  /*2710*/  IMAD R60, R139, R6, R60 ;  /* 0x000000068b3c7224 */ /* 0x000fe400078e023c */
[----:B------:R-:W-:-:S04]  /*2720*/  IMAD.HI.U32 R9, R138, R102, RZ ;  /* 0x000000668a097227 */ /* 0x000fc800078e00ff */
[----:B------:R-:W-:Y:S02]  /*2730*/  IMAD.MOV R5, RZ, RZ, -R5 ;  /* 0x000000ffff057224 */ /* 0x000fe400078e0a05 */
[----:B------:R-:W-:-:S04]  /*2740*/  IMAD.HI.U32 R6, R138, R49, RZ ;  /* 0x000000318a067227 */ /* 0x000fc800078e00ff */
[----:B------:R-:W-:-:S04]  /*2750*/  IMAD.HI.U32 R7, R138, R50, RZ ;  /* 0x000000328a077227 */ /* 0x000fc800078e00ff */
[----:B------:R-:W-:Y:S02]  /*2760*/  IMAD.MOV R9, RZ, RZ, -R9 ;  /* 0x000000ffff097224 */ /* 0x000fe400078e0a09 */
[----:B------:R-:W-:Y:S02]  /*2770*/  IMAD R52, R139, R5, R52 ;  /* 0x000000058b347224 */ /* 0x000fe400078e0234 */
[----:B------:R-:W-:Y:S02]  /*2780*/  IMAD.MOV R6, RZ, RZ, -R6 ;  /* 0x000000ffff067224 */ /* 0x000fe400078e0a06 */
[----:B------:R-:W-:Y:S02]  /*2790*/  IMAD.MOV R7, RZ, RZ, -R7 ;  /* 0x000000ffff077224 */ /* 0x000fe400078e0a07 */
[----:B------:R-:W-:-:S04]  /*27a0*/  IMAD.HI.U32 R5, R138, R48, RZ ;  /* 0x000000308a057227 */ /* 0x000fc800078e00ff */
[----:B------:R-:W-:-:S04]  /*27b0*/  IMAD.HI.U32 R4, R138, R59, RZ ;  /* 0x0000003b8a047227 */ /* 0x000fc800078e00ff */
[C---:B------:R-:W-:Y:S02]  /*27c0*/  IMAD R102, R139.reuse, R9, R102 ;  /* 0x000000098b667224 */ /* 0x040fe400078e0266 */
[C---:B------:R-:W-:Y:S02]  /*27d0*/  IMAD R49, R139.reuse, R6, R49 ;  /* 0x000000068b317224 */ /* 0x040fe400078e0231 */
[----:B------:R-:W-:Y:S02]  /*27e0*/  IMAD R50, R139, R7, R50 ;  /* 0x000000078b327224 */ /* 0x000fe400078e0232 */
[----:B------:R-:W-:Y:S01]  /*27f0*/  @!P1 IMAD.IADD R3, R3, 0x1, -R2 ;  /* 0x0000000103039824 */ /* 0x000fe200078e0a02 */
[----:B------:R-:W-:Y:S01]  /*2800*/  ISETP.NE.AND P1, PT, R168, RZ, PT ;  /* 0x000000ffa800720c */ /* 0x000fe20003f25270 */
[----:B------:R-:W-:-:S04]  /*2810*/  IMAD.HI.U32 R9, R138, R94, RZ ;  /* 0x0000005e8a097227 */ /* 0x000fc800078e00ff */
[----:B------:R-:W-:Y:S02]  /*2820*/  IMAD.MOV R5, RZ, RZ, -R5 ;  /* 0x000000ffff057224 */ /* 0x000fe400078e0a05 */
[----:B------:R-:W-:-:S04]  /*2830*/  IMAD.HI.U32 R6, R138, R87, RZ ;  /* 0x000000578a067227 */ /* 0x000fc800078e00ff */
[----:B------:R-:W-:-:S04]  /*2840*/  IMAD.HI.U32 R7, R138, R86, RZ ;  /* 0x000000568a077227 */ /* 0x000fc800078e00ff */
[----:B------:R-:W-:Y:S02]  /*2850*/  IMAD.MOV R4, RZ, RZ, -R4 ;  /* 0x000000ffff047224 */ /* 0x000fe400078e0a04 */
[----:B------:R-:W-:Y:S02]  /*2860*/  IMAD.MOV R9, RZ, RZ, -R9 ;  /* 0x000000ffff097224 */ /* 0x000fe400078e0a09 */
[C---:B------:R-:W-:Y:S02]  /*2870*/  IMAD R48, R139.reuse, R5, R48 ;  /* 0x000000058b307224 */ /* 0x040fe400078e0230 */
[----:B------:R-:W-:Y:S02]  /*2880*/  IMAD.MOV R6, RZ, RZ, -R6 ;  /* 0x000000ffff067224 */ /* 0x000fe400078e0a06 */
[----:B------:R-:W-:Y:S02]  /*2890*/  IMAD.MOV R7, RZ, RZ, -R7 ;  /* 0x000000ffff077224 */ /* 0x000fe400078e0a07 */
[----:B------:R-:W-:-:S02]  /*28a0*/  IMAD R59, R139, R4, R59 ;  /* 0x000000048b3b7224 */ /* 0x000fc400078e023b */
[----:B------:R-:W-:-:S04]  /*28b0*/  IMAD.HI.U32 R5, R138, R57, RZ ;  /* 0x000000398a057227 */ /* 0x000fc800078e00ff */
[----:B------:R-:W-:-:S04]  /*28c0*/  IMAD.HI.U32 R4, R138, R84, RZ ;  /* 0x000000548a047227 */ /* 0x000fc800078e00ff */
[C---:B------:R-:W-:Y:S02]  /*28d0*/  IMAD R94, R139.reuse, R9, R94 ;  /* 0x000000098b5e7224 */ /* 0x040fe400078e025e */
[C---:B------:R-:W-:Y:S02]  /*28e0*/  IMAD R53, R139.reuse, R10, R53 ;  /* 0x0000000a8b357224 */ /* 0x040fe400078e0235 */
[C---:B------:R-:W-:Y:S02]  /*28f0*/  IMAD R87, R139.reuse, R6, R87 ;  /* 0x000000068b577224 */ /* 0x040fe400078e0257 */
[----:B------:R-:W-:Y:S02]  /*2900*/  IMAD R86, R139, R7, R86 ;  /* 0x000000078b567224 */ /* 0x000fe400078e0256 */
[----:B------:R-:W-:-:S04]  /*2910*/  IMAD.HI.U32 R9, R138, R61, RZ ;  /* 0x0000003d8a097227 */ /* 0x000fc800078e00ff */
[----:B------:R-:W-:Y:S02]  /*2920*/  IMAD.MOV R10, RZ, RZ, -R5 ;  /* 0x000000ffff0a7224 */ /* 0x000fe400078e0a05 */
[----:B------:R-:W-:Y:S02]  /*2930*/  IMAD.MOV R7, RZ, RZ, -R4 ;  /* 0x000000ffff077224 */ /* 0x000fe400078e0a04 */
[----:B------:R-:W-:-:S04]  /*2940*/  IMAD.HI.U32 R6, R138, R81, RZ ;  /* 0x000000518a067227 */ /* 0x000fc800078e00ff */
[----:B------:R-:W-:-:S04]  /*2950*/  IMAD.HI.U32 R4, R138, R62, RZ ;  /* 0x0000003e8a047227 */ /* 0x000fc800078e00ff */
[----:B------:R-:W-:-:S04]  /*2960*/  IMAD.HI.U32 R5, R138, R64, RZ ;  /* 0x000000408a057227 */ /* 0x000fc800078e00ff */
[----:B------:R-:W-:Y:S01]  /*2970*/  @!P2 IMAD.MOV R3, RZ, RZ, -R3 ;  /* 0x000000ffff03a224 */ /* 0x000fe200078e0a03 */
[----:B------:R-:W-:Y:S01]  /*2980*/  @!P1 LOP3.LUT R3, RZ, R168, RZ, 0x33, !PT ;  /* 0x000000a8ff039212 */ /* 0x000fe200078e33ff */
[----:B------:R-:W-:Y:S01]  /*2990*/  IMAD.MOV R12, RZ, RZ, -R9 ;  /* 0x000000ffff0c7224 */ /* 0x000fe200078e0a09 */
[C---:B------:R-:W-:Y:S01]  /*29a0*/  IADD3 R127, P2, PT, R126.reuse, UR18, RZ ;  /* 0x000000127e7f7c10 */ /* 0x040fe2000ff5e0ff */
[----:B------:R-:W-:Y:S02]  /*29b0*/  IMAD R84, R139, R7, R84 ;  /* 0x000000078b547224 */ /* 0x000fe400078e0254 */
[----:B------:R-:W-:Y:S01]  /*29c0*/  IMAD.MOV R6, RZ, RZ, -R6 ;  /* 0x000000ffff067224 */ /* 0x000fe200078e0a06 */
[----:B------:R-:W-:Y:S01]  /*29d0*/  LEA.HI.X.SX32 R126, R126, UR19, 0x1, P2 ;  /* 0x000000137e7e7c11 */ /* 0x000fe200090f0eff */
[----:B------:R-:W-:-:S04]  /*29e0*/  IMAD.HI.U32 R9, R138, R55, RZ ;  /* 0x000000378a097227 */ /* 0x000fc800078e00ff */
[----:B------:R-:W-:-:S04]  /*29f0*/  IMAD.HI.U32 R7, R138, R80, RZ ;  /* 0x000000508a077227 */ /* 0x000fc800078e00ff */
[----:B------:R-:W-:Y:S02]  /*2a00*/  IMAD.MOV R4, RZ, RZ, -R4 ;  /* 0x000000ffff047224 */ /* 0x000fe400078e0a04 */
[----:B------:R-:W-:Y:S02]  /*2a10*/  IMAD.MOV R5, RZ, RZ, -R5 ;  /* 0x000000ffff057224 */ /* 0x000fe400078e0a05 */
[----:B------:R-:W-:-:S04]  /*2a20*/  IMAD.HI.U32 R2, R138, R66, RZ ;  /* 0x000000428a027227 */ /* 0x000fc800078e00ff */
[C---:B------:R-:W-:Y:S02]  /*2a30*/  IMAD R61, R139.reuse, R12, R61 ;  /* 0x0000000c8b3d7224 */ /* 0x040fe400078e023d */
[C---:B------:R-:W-:Y:S02]  /*2a40*/  IMAD R81, R139.reuse, R6, R81 ;  /* 0x000000068b517224 */ /* 0x040fe400078e0251 */
[----:B------:R-:W-:Y:S02]  /*2a50*/  IMAD.MOV R12, RZ, RZ, -R9 ;  /* 0x000000ffff0c7224 */ /* 0x000fe400078e0a09 */
[----:B------:R-:W-:Y:S02]  /*2a60*/  IMAD.MOV R7, RZ, RZ, -R7 ;  /* 0x000000ffff077224 */ /* 0x000fe400078e0a07 */
[C---:B------:R-:W-:Y:S02]  /*2a70*/  IMAD R62, R139.reuse, R4, R62 ;  /* 0x000000048b3e7224 */ /* 0x040fe400078e023e */
[----:B------:R-:W-:-:S02]  /*2a80*/  IMAD R64, R139, R5, R64 ;  /* 0x000000058b407224 */ /* 0x000fc400078e0240 */
[----:B------:R-:W-:Y:S02]  /*2a90*/  IMAD.MOV R6, RZ, RZ, -R2 ;  /* 0x000000ffff067224 */ /* 0x000fe400078e0a02 */
[----:B0-----:R-:W-:Y:S01]  /*2aa0*/  IMAD R107, R3, UR4, RZ ;  /* 0x00000004036b7c24 */ /* 0x001fe2000f8e02ff */
[----:B------:R-:W-:Y:S01]  /*2ab0*/  USHF.L.U32 UR4, UR8, 0x15, URZ ;  /* 0x0000001508047899 */ /* 0x000fe200080006ff */
[----:B------:R-:W-:-:S03]  /*2ac0*/  IMAD.HI.U32 R9, R138, R56, RZ ;  /* 0x000000388a097227 */ /* 0x000fc600078e00ff */
[C---:B------:R-:W-:Y:S01]  /*2ad0*/  IADD3 R106, P1, PT, R107.reuse, UR16, RZ ;  /* 0x000000106b6a7c10 */ /* 0x040fe2000ff3e0ff */
[C---:B------:R-:W-:Y:S01]  /*2ae0*/  IMAD.HI.U32 R4, R138.reuse, R78, RZ ;  /* 0x0000004e8a047227 */ /* 0x040fe200078e00ff */
[----:B------:R-:W-:Y:S02]  /*2af0*/  ULOP3.LUT UR4, UR4, 0x600000, URZ, 0xc0, !UPT ;  /* 0x0060000004047892 */ /* 0x000fe4000f8ec0ff */
[----:B------:R-:W-:Y:S01]  /*2b00*/  LEA.HI.X.SX32 R107, R107, UR17, 0x1, P1 ;  /* 0x000000116b6b7c11 */ /* 0x000fe200088f0eff */
[----:B------:R-:W-:-:S04]  /*2b10*/  IMAD.HI.U32 R5, R138, R68, RZ ;  /* 0x000000448a057227 */ /* 0x000fc800078e00ff */
[----:B------:R-:W-:-:S04]  /*2b20*/  IMAD.HI.U32 R2, R138, R70, RZ ;  /* 0x000000468a027227 */ /* 0x000fc800078e00ff */
[----:B------:R-:W-:Y:S02]  /*2b30*/  IMAD R3, R98, UR10, RZ ;  /* 0x0000000a62037c24 */ /* 0x000fe4000f8e02ff */
[----:B------:R-:W-:Y:S01]  /*2b40*/  IMAD R80, R139, R7, R80 ;  /* 0x000000078b507224 */ /* 0x000fe200078e0250 */
[----:B------:R-:W-:Y:S01]  /*2b50*/  LOP3.LUT R7, R15, 0x7f, RZ, 0xc0, !PT ;  /* 0x0000007f0f077812 */ /* 0x000fe200078ec0ff */
[----:B------:R-:W-:Y:S02]  /*2b60*/  IMAD.MOV R9, RZ, RZ, -R9 ;  /* 0x000000ffff097224 */ /* 0x000fe400078e0a09 */
[----:B------:R-:W-:Y:S01]  /*2b70*/  IMAD.MOV R4, RZ, RZ, -R4 ;  /* 0x000000ffff047224 */ /* 0x000fe200078e0a04 */
[----:B------:R-:W-:Y:S01]  /*2b80*/  ISETP.NE.U32.AND P6, PT, R7, RZ, PT ;  /* 0x000000ff0700720c */ /* 0x000fe20003fc5070 */
[----:B------:R-:W-:Y:S02]  /*2b90*/  IMAD.MOV R5, RZ, RZ, -R5 ;  /* 0x000000ffff057224 */ /* 0x000fe400078e0a05 */
[----:B------:R-:W-:-:S02]  /*2ba0*/  IMAD.MOV R2, RZ, RZ, -R2 ;  /* 0x000000ffff027224 */ /* 0x000fc400078e0a02 */
[----:B------:R-:W-:Y:S02]  /*2bb0*/  IMAD R58, R58, 0x2, R3 ;  /* 0x000000023a3a7824 */ /* 0x000fe400078e0203 */
[C---:B------:R-:W-:Y:S02]  /*2bc0*/  IMAD R55, R139.reuse, R12, R55 ;  /* 0x0000000c8b377224 */ /* 0x040fe400078e0237 */
[C---:B------:R-:W-:Y:S02]  /*2bd0*/  IMAD R56, R139.reuse, R9, R56 ;  /* 0x000000098b387224 */ /* 0x040fe400078e0238 */
[C---:B------:R-:W-:Y:S02]  /*2be0*/  IMAD R57, R139.reuse, R10, R57 ;  /* 0x0000000a8b397224 */ /* 0x040fe400078e0239 */
[C---:B------:R-:W-:Y:S02]  /*2bf0*/  IMAD R66, R139.reuse, R6, R66 ;  /* 0x000000068b427224 */ /* 0x040fe400078e0242 */
[----:B------:R-:W-:-:S02]  /*2c00*/  IMAD R78, R139, R4, R78 ;  /* 0x000000048b4e7224 */ /* 0x000fc400078e024e */
[C---:B------:R-:W-:Y:S02]  /*2c10*/  IMAD R68, R139.reuse, R5, R68 ;  /* 0x000000058b447224 */ /* 0x040fe400078e0244 */
[----:B------:R-:W-:Y:S02]  /*2c20*/  IMAD R70, R139, R2, R70 ;  /* 0x000000028b467224 */ /* 0x000fe400078e0246 */
[----:B------:R-:W-:Y:S01]  /*2c30*/  IMAD R77, R77, 0x2, R58 ;  /* 0x000000024d4d7824 */ /* 0x000fe200078e023a */
[----:B--2---:R-:W-:Y:S06]  /*2c40*/  BRA.U UP0, `(.L_x_5) ;  /* 0x0000000100187547 */ /* 0x004fec000b800000 */
[----:B------:R-:W-:Y:S01]  /*2c50*/  ELECT P1, URZ, PT ;  /* 0x0000000000ff782f */ /* 0x000fe20003820000 */
[----:B------:R-:W-:Y:S01]  /*2c60*/  IMAD.MOV.U32 R2, RZ, RZ, 0x1 ;  /* 0x00000001ff027424 */ /* 0x000fe200078e00ff */
[----:B------:R-:W-:Y:S01]  /*2c70*/  UMOV UR6, 0x40 ;  /* 0x0000004000067882 */ /* 0x000fe20000000000 */
[----:B------:R-:W-:Y:S01]  /*2c80*/  UVIRTCOUNT.DEALLOC.SMPOOL 0x80 ;  /* 0x000000800000784c */ /* 0x000fe20000000000 */
[----:B------:R-:W-:-:S09]  /*2c90*/  ULEA UR6, UR5, UR6, 0x18 ;  /* 0x0000000605067291 */ /* 0x000fd2000f8ec0ff */
[----:B------:R0:W-:Y:S03]  /*2ca0*/  @P1 STS.U8 [UR6], R2 ;  /* 0x00000002ff001988 */ /* 0x0001e60008000006 */
.L_x_5:
[----:B------:R-:W-:Y:S01]  /*2cb0*/  UIADD3 UR14, UPT, UPT, UR13, UR4, URZ ;  /* 0x000000040d0e7290 */ /* 0x000fe2000fffe0ff */
[----:B------:R-:W-:Y:S01]  /*2cc0*/  IMAD.U32 R5, RZ, RZ, UR10 ;  /* 0x0000000aff057e24 */ /* 0x000fe2000f8e00ff */
[----:B------:R-:W-:Y:S01]  /*2cd0*/  VOTEU.ALL UP2, P6 ;  /* 0x0000000000ff7886 */ /* 0x000fe20003040000 */
[----:B------:R-:W-:Y:S01]  /*2ce0*/  VOTEU.ALL UP3, P6 ;  /* 0x0000000000ff7886 */ /* 0x000fe20003060000 */
[----:B------:R-:W-:Y:S01]  /*2cf0*/  IMAD R134, R134, 0x2, R77 ;  /* 0x0000000286867824 */ /* 0x000fe200078e024d */
[----:B0-----:R-:W-:Y:S01]  /*2d00*/  IADD3 R2, P1, PT, R3, R106, RZ ;  /* 0x0000006a03027210 */ /* 0x001fe20007f3e0ff */
[----:B------:R-:W-:Y:S01]  /*2d10*/  IMAD.U32 R63, RZ, RZ, UR10 ;  /* 0x0000000aff3f7e24 */ /* 0x000fe2000f8e00ff */
[----:B------:R-:W-:-:S04]  /*2d20*/  @!UP2 UIADD3 UR4, UPT, UPT, -UR7, 0x100000, URZ ;  /* 0x001000000704a890 */ /* 0x000fc8000fffe1ff */
[----:B------:R-:W-:Y:S02]  /*2d30*/  @!UP2 USHF.L.U32 UR5, UR4, 0xb, URZ ;  /* 0x0000000b0405a899 */ /* 0x000fe400080006ff */
[----:B------:R-:W-:Y:S01]  /*2d40*/  @!UP2 USHF.L.U32 UR4, UR4, 0x1, URZ ;  /* 0x000000010404a899 */ /* 0x000fe200080006ff */
[----:B------:R-:W-:Y:S01]  /*2d50*/  IMAD R6, R5, 0x2, R134 ;  /* 0x0000000205067824 */ /* 0x000fe200078e0286 */
[----:B------:R-:W-:Y:S01]  /*2d60*/  STTM.16dp32bit_t0_t15.x128 tmem[UR14], RZ ;  /* 0x000000ff000079ed */ /* 0x000fe20008b8000e */
[----:B------:R-:W-:Y:S01]  /*2d70*/  STTM.16dp32bit_t16_t31.x128 tmem[UR14+0x80], RZ ;  /* 0x000080ff000079ed */ /* 0x000fe20008ba000e */
[----:B------:R-:W0:Y:S02]  /*2d80*/  FENCE.VIEW.ASYNC.T ;  /* 0x00000000000073c6 */ /* 0x000e240000000200 */
[----:B0-----:R-:W-:Y:S01]  /*2d90*/  BAR.SYNC.DEFER_BLOCKING 0x0 ;  /* 0x0000000000007b1d */ /* 0x001fe20000010000 */
[----:B------:R-:W-:Y:S01]  /*2da0*/  IMAD.U32 R4, RZ, RZ, UR10 ;  /* 0x0000000aff047e24 */ /* 0x000fe2000f8e00ff */
[----:B------:R-:W-:Y:S01]  /*2db0*/  PRMT R147, RZ, 0x7610, R147 ;  /* 0x00007610ff937816 */ /* 0x000fe20000000093 */
[----:B------:R-:W-:Y:S01]  /*2dc0*/  IMAD R63, R63, 0x2, R6 ;  /* 0x000000023f3f7824 */ /* 0x000fe200078e0206 */
[----:B------:R-:W-:Y:S01]  /*2dd0*/  LEA.HI.X.SX32 R3, R3, R107, 0x1, P1 ;  /* 0x0000006b03037211 */ /* 0x000fe200008f0eff */
[----:B------:R-:W-:Y:S01]  /*2de0*/  IMAD.U32 R8, RZ, RZ, UR10 ;  /* 0x0000000aff087e24 */ /* 0x000fe2000f8e00ff */
[C---:B------:R-:W-:Y:S01]  /*2df0*/  LOP3.LUT R10, R98.reuse, 0x8, RZ, 0xfc, !PT ;  /* 0x00000008620a7812 */ /* 0x040fe200078efcff */
[----:B------:R-:W-:Y:S01]  /*2e00*/  IMAD.U32 R82, RZ, RZ, UR10 ;  /* 0x0000000aff527e24 */ /* 0x000fe2000f8e00ff */
[----:B------:R-:W-:Y:S01]  /*2e10*/  STL [R1+0x4d4], R143 ;  /* 0x0004d48f01007387 */ /* 0x000fe20000100800 */
[----:B------:R-:W-:Y:S01]  /*2e20*/  IMAD.U32 R95, RZ, RZ, UR10 ;  /* 0x0000000aff5f7e24 */ /* 0x000fe2000f8e00ff */
[----:B------:R-:W-:Y:S01]  /*2e30*/  LOP3.LUT R9, R98, 0x10, RZ, 0xfc, !PT ;  /* 0x0000001062097812 */ /* 0x000fe200078efcff */
[----:B------:R-:W-:Y:S01]  /*2e40*/  IMAD.U32 R67, RZ, RZ, UR10 ;  /* 0x0000000aff437e24 */ /* 0x000fe2000f8e00ff */
[----:B------:R-:W-:Y:S01]  /*2e50*/  PRMT R149, RZ, 0x7610, R149 ;  /* 0x00007610ff957816 */ /* 0x000fe20000000095 */
[----:B------:R-:W-:-:S02]  /*2e60*/  IMAD.U32 R12, RZ, RZ, UR10 ;  /* 0x0000000aff0c7e24 */ /* 0x000fc4000f8e00ff */
[----:B------:R-:W-:Y:S01]  /*2e70*/  IMAD.U32 R14, RZ, RZ, UR10 ;  /* 0x0000000aff0e7e24 */ /* 0x000fe2000f8e00ff */
[----:B------:R-:W-:Y:S01]  /*2e80*/  PRMT R148, RZ, 0x7610, R148 ;  /* 0x00007610ff947816 */ /* 0x000fe20000000094 */
[----:B------:R-:W-:Y:S01]  /*2e90*/  IMAD.U32 R69, RZ, RZ, UR10 ;  /* 0x0000000aff457e24 */ /* 0x000fe2000f8e00ff */
[C---:B------:R-:W-:Y:S01]  /*2ea0*/  LOP3.LUT R11, R98.reuse, 0x18, RZ, 0xfc, !PT ;  /* 0x00000018620b7812 */ /* 0x040fe200078efcff */
[----:B------:R-:W-:Y:S01]  /*2eb0*/  IMAD.U32 R16, RZ, RZ, UR10 ;  /* 0x0000000aff107e24 */ /* 0x000fe2000f8e00ff */
[----:B------:R-:W-:Y:S01]  /*2ec0*/  LOP3.LUT R13, R98, 0x20, RZ, 0xfc, !PT ;  /* 0x00000020620d7812 */ /* 0x000fe200078efcff */
[----:B------:R-:W-:Y:S01]  /*2ed0*/  IMAD.U32 R72, RZ, RZ, UR10 ;  /* 0x0000000aff487e24 */ /* 0x000fe2000f8e00ff */
[----:B------:R-:W-:Y:S02]  /*2ee0*/  PRMT R150, RZ, 0x7610, R150 ;  /* 0x00007610ff967816 */ /* 0x000fe40000000096 */
[----:B------:R-:W-:Y:S01]  /*2ef0*/  PRMT R151, RZ, 0x7610, R151 ;  /* 0x00007610ff977816 */ /* 0x000fe20000000097 */
[----:B------:R-:W0:Y:S02]  /*2f00*/  FENCE.VIEW.ASYNC.S ;  /* 0x00000000000073c6 */ /* 0x000e240000000000 */
[----:B0-----:R0:W1:Y:S02]  /*2f10*/  @!UP3 SYNCS.EXCH.64 URZ, [UR15], UR4 ;  /* 0x000000040fffb5b2 */ /* 0x0010640008000100 */
[----:B-1----:R-:W-:Y:S01]  /*2f20*/  BAR.SYNC.DEFER_BLOCKING 0x0 ;  /* 0x0000000000007b1d */ /* 0x002fe20000010000 */
[----:B------:R-:W-:-:S04]  /*2f30*/  IMAD R79, R4, 0x2, R63 ;  /* 0x00000002044f7824 */ /* 0x000fc800078e023f */
[----:B------:R-:W-:Y:S01]  /*2f40*/  IMAD R7, R8, 0x4, R79 ;  /* 0x0000000408077824 */ /* 0x000fe200078e024f */
[----:B------:R-:W-:Y:S01]  /*2f50*/  PLOP3.LUT P1, PT, PT, PT, UP1, 0x80, 0x8 ;  /* 0x000000000008781c */ /* 0x000fe20003f2f018 */
[----:B------:R-:W-:Y:S01]  /*2f60*/  IMAD.U32 R88, RZ, RZ, UR10 ;  /* 0x0000000aff587e24 */ /* 0x000fe2000f8e00ff */
[----:B------:R-:W-:Y:S01]  /*2f70*/  LOP3.LUT R19, R98, 0x30, RZ, 0xfc, !PT ;  /* 0x0000003062137812 */ /* 0x000fe200078efcff */
[----:B------:R-:W-:Y:S02]  /*2f80*/  IMAD R65, R4, 0x2, R7 ;  /* 0x0000000204417824 */ /* 0x000fe400078e0207 */
[----:B------:R-:W-:Y:S01]  /*2f90*/  IMAD.U32 R17, RZ, RZ, UR10 ;  /* 0x0000000aff117e24 */ /* 0x000fe2000f8e00ff */
[----:B------:R-:W-:Y:S01]  /*2fa0*/  PRMT R153, RZ, 0x7610, R153 ;  /* 0x00007610ff997816 */ /* 0x000fe20000000099 */
[----:B------:R-:W-:Y:S01]  /*2fb0*/  IMAD R82, R82, 0x2, R65 ;  /* 0x0000000252527824 */ /* 0x000fe200078e0241 */
[----:B------:R-:W-:Y:S01]  /*2fc0*/  IADD3 R4, P2, PT, R6, R106, RZ ;  /* 0x0000006a06047210 */ /* 0x000fe20007f5e0ff */
[----:B------:R-:W-:Y:S01]  /*2fd0*/  IMAD.U32 R73, RZ, RZ, UR10 ;  /* 0x0000000aff497e24 */ /* 0x000fe2000f8e00ff */
[----:B------:R-:W-:Y:S01]  /*2fe0*/  PRMT R152, RZ, 0x7610, R152 ;  /* 0x00007610ff987816 */ /* 0x000fe20000000098 */
[----:B------:R-:W-:Y:S01]  /*2ff0*/  IMAD.U32 R74, RZ, RZ, UR10 ;  /* 0x0000000aff4a7e24 */ /* 0x000fe2000f8e00ff */
[----:B------:R-:W-:Y:S01]  /*3000*/  ISETP.GT.U32.AND P4, PT, R139, R26, PT ;  /* 0x0000001a8b00720c */ /* 0x000fe20003f84070 */
[----:B------:R-:W1:Y:S01]  /*3010*/  LDCU UR6, c[0x0][0x3b0] ;  /* 0x00007600ff0677ac */ /* 0x000e620008000800 */
[----:B------:R-:W-:Y:S01]  /*3020*/  PRMT R154, RZ, 0x7610, R154 ;  /* 0x00007610ff9a7816 */ /* 0x000fe2000000009a */
[----:B------:R-:W-:Y:S04]  /*3030*/  STL [R1+0x4d0], R140 ;  /* 0x0004d08c01007387 */ /* 0x000fe80000100800 */
[----:B------:R-:W2:Y:S01]  /*3040*/  @P0 LDG.E.U8 R147, desc[UR26][R2.64] ;  /* 0x0000001a02930981 */ /* 0x000ea2000c1e1100 */
[----:B------:R-:W-:Y:S01]  /*3050*/  PLOP3.LUT P0, PT, PT, PT, UP1, 0x80, 0x8 ;  /* 0x000000000008781c */ /* 0x000fe20003f0f018 */
[----:B------:R-:W-:Y:S01]  /*3060*/  IMAD R95, R95, 0x2, R82 ;  /* 0x000000025f5f7824 */ /* 0x000fe200078e0252 */
[----:B------:R-:W-:Y:S01]  /*3070*/  ISETP.LT.AND P1, PT, R9, UR31, P1 ;  /* 0x0000001f09007c0c */ /* 0x000fe20008f21270 */
[----:B------:R-:W-:Y:S01]  /*3080*/  STL [R1+0x4cc], R174 ;  /* 0x0004ccae01007387 */ /* 0x000fe20000100800 */
[----:B------:R-:W-:Y:S01]  /*3090*/  ISETP.LT.AND P0, PT, R10, UR31, P0 ;  /* 0x0000001f0a007c0c */ /* 0x000fe20008701270 */
[----:B------:R-:W-:Y:S01]  /*30a0*/  IMAD.U32 R10, RZ, RZ, UR10 ;  /* 0x0000000aff0a7e24 */ /* 0x000fe2000f8e00ff */
[----:B------:R-:W-:-:S02]  /*30b0*/  LEA.HI.X.SX32 R6, R6, R107, 0x1, P2 ;  /* 0x0000006b06067211 */ /* 0x000fc400010f0eff */
[----:B------:R-:W-:Y:S01]  /*30c0*/  IADD3 R5, P3, PT, R7, R106, RZ ;  /* 0x0000006a07057210 */ /* 0x000fe20007f7e0ff */
[----:B------:R-:W-:Y:S01]  /*30d0*/  IMAD R10, R10, 0x2, R95 ;  /* 0x000000020a0a7824 */ /* 0x000fe200078e025f */
[----:B------:R-:W-:Y:S01]  /*30e0*/  ISETP.GE.AND P5, PT, R0, RZ, PT ;  /* 0x000000ff0000720c */ /* 0x000fe20003fa6270 */
[----:B------:R-:W-:Y:S01]  /*30f0*/  @!P4 IMAD.IADD R26, R26, 0x1, -R139 ;  /* 0x000000011a1ac824 */ /* 0x000fe200078e0a8b */
[----:B------:R-:W-:Y:S01]  /*3100*/  LOP3.LUT R245, R0, 0x9c, RZ, 0xfc, !PT ;  /* 0x0000009c00f57812 */ /* 0x000fe200078efcff */
[----:B------:R-:W-:Y:S01]  /*3110*/  IMAD R67, R67, 0x2, R10 ;  /* 0x0000000243437824 */ /* 0x000fe200078e020a */
[----:B------:R-:W-:Y:S01]  /*3120*/  LEA.HI.X.SX32 R7, R7, R107, 0x1, P3 ;  /* 0x0000006b07077211 */ /* 0x000fe200018f0eff */
[----:B------:R-:W-:Y:S02]  /*3130*/  STL [R1+0x4c8], R173 ;  /* 0x0004c8ad01007387 */ /* 0x000fe40000100800 */
[----:B------:R-:W-:Y:S02]  /*3140*/  @P0 IMAD.MOV.U32 R8, RZ, RZ, R4 ;  /* 0x000000ffff080224 */ /* 0x000fe400078e0004 */
[----:B------:R-:W-:Y:S01]  /*3150*/  @P0 IMAD.MOV.U32 R9, RZ, RZ, R6 ;  /* 0x000000ffff090224 */ /* 0x000fe200078e0006 */
[----:B------:R-:W-:Y:S01]  /*3160*/  PLOP3.LUT P2, PT, PT, PT, UP1, 0x80, 0x8 ;  /* 0x000000000008781c */ /* 0x000fe20003f4f018 */
[----:B------:R-:W-:Y:S01]  /*3170*/  IMAD R83, R12, 0x2, R67 ;  /* 0x000000020c537824 */ /* 0x000fe200078e0243 */
[----:B------:R-:W-:Y:S04]  /*3180*/  STL [R1+0x4c4], R172 ;  /* 0x0004c4ac01007387 */ /* 0x000fe80000100800 */
[----:B------:R3:W4:Y:S01]  /*3190*/  @P0 LDG.E.U8 R149, desc[UR26][R8.64] ;  /* 0x0000001a08950981 */ /* 0x000722000c1e1100 */
[----:B------:R-:W-:Y:S01]  /*31a0*/  IMAD R12, R14, 0x4, R83 ;  /* 0x000000040e0c7824 */ /* 0x000fe200078e0253 */
[----:B------:R-:W-:-:S02]  /*31b0*/  PLOP3.LUT P0, PT, PT, PT, UP1, 0x80, 0x8 ;  /* 0x000000000008781c */ /* 0x000fc40003f0f018 */
[----:B------:R-:W-:Y:S01]  /*31c0*/  STL [R1+0x4c0], R171 ;  /* 0x0004c0ab01007387 */ /* 0x000fe20000100800 */
[----:B------:R-:W-:Y:S02]  /*31d0*/  IMAD R69, R69, 0x2, R12 ;  /* 0x0000000245457824 */ /* 0x000fe400078e020c */
[----:B---3--:R-:W-:Y:S02]  /*31e0*/  @P1 IMAD.MOV.U32 R8, RZ, RZ, R5 ;  /* 0x000000ffff081224 */ /* 0x008fe400078e0005 */
[----:B------:R-:W-:Y:S01]  /*31f0*/  @P1 IMAD.MOV.U32 R9, RZ, RZ, R7 ;  /* 0x000000ffff091224 */ /* 0x000fe200078e0007 */
[----:B------:R-:W-:Y:S01]  /*3200*/  ISETP.LT.AND P0, PT, R11, UR31, P0 ;  /* 0x0000001f0b007c0c */ /* 0x000fe20008701270 */
[----:B------:R-:W-:Y:S04]  /*3210*/  STL [R1+0x4bc], R170 ;  /* 0x0004bcaa01007387 */ /* 0x000fe80000100800 */
[----:B------:R3:W2:Y:S01]  /*3220*/  @P1 LDG.E.U8 R148, desc[UR26][R8.64] ;  /* 0x0000001a08941981 */ /* 0x0006a2000c1e1100 */
[----:B------:R-:W-:Y:S01]  /*3230*/  PLOP3.LUT P1, PT, PT, PT, UP1, 0x80, 0x8 ;  /* 0x000000000008781c */ /* 0x000fe20003f2f018 */
[----:B------:R-:W-:Y:S01]  /*3240*/  IMAD R85, R16, 0x2, R69 ;  /* 0x0000000210557824 */ /* 0x000fe200078e0245 */
[----:B------:R-:W-:Y:S01]  /*3250*/  LOP3.LUT R11, R98, 0x28, RZ, 0xfc, !PT ;  /* 0x00000028620b7812 */ /* 0x000fe200078efcff */
[----:B------:R-:W-:Y:S01]  /*3260*/  STL [R1+0x4b8], R161 ;  /* 0x0004b8a101007387 */ /* 0x000fe20000100800 */
[----:B------:R-:W-:Y:S01]  /*3270*/  ISETP.LT.AND P1, PT, R13, UR31, P1 ;  /* 0x0000001f0d007c0c */ /* 0x000fe20008f21270 */
[----:B------:R-:W-:Y:S01]  /*3280*/  IMAD R97, R14, 0x2, R85 ;  /* 0x000000020e617824 */ /* 0x000fe200078e0255 */
[CC--:B---3--:R-:W-:Y:S01]  /*3290*/  IADD3 R8, P3, PT, R10.reuse, R106.reuse, RZ ;  /* 0x0000006a0a087210 */ /* 0x0c8fe20007f7e0ff */
[----:B------:R-:W-:Y:S03]  /*32a0*/  STL [R1+0x4b4], R160 ;  /* 0x0004b4a001007387 */ /* 0x000fe60000100800 */
[----:B------:R-:W-:Y:S01]  /*32b0*/  LEA.HI.X.SX32 R9, R10, R107, 0x1, P3 ;  /* 0x0000006b0a097211 */ /* 0x000fe200018f0eff */
[----:B------:R-:W-:Y:S01]  /*32c0*/  IMAD R13, R72, 0x2, R97 ;  /* 0x00000002480d7824 */ /* 0x000fe200078e0261 */
[----:B------:R-:W-:Y:S01]  /*32d0*/  IADD3 R10, P3, PT, R12, R106, RZ ;  /* 0x0000006a0c0a7210 */ /* 0x000fe20007f7e0ff */
[----:B------:R3:W-:Y:S01]  /*32e0*/  STL [R1+0x4b0], R168 ;  /* 0x0004b0a801007387 */ /* 0x0007e20000100800 */
[----:B------:R-:W-:-:S02]  /*32f0*/  ISETP.LT.AND P2, PT, R11, UR31, P2 ;  /* 0x0000001f0b007c0c */ /* 0x000fc40009741270 */
[-C--:B------:R-:W-:Y:S01]  /*3300*/  LEA.HI.X.SX32 R12, R12, R107.reuse, 0x1, P3 ;  /* 0x0000006b0c0c7211 */ /* 0x080fe200018f0eff */
[----:B------:R-:W2:Y:S01]  /*3310*/  @P0 LDG.E.U8 R150, desc[UR26][R8.64] ;  /* 0x0000001a08960981 */ /* 0x000ea2000c1e1100 */
[C---:B------:R-:W-:Y:S01]  /*3320*/  IADD3 R11, P0, PT, R13.reuse, R106, RZ ;  /* 0x0000006a0d0b7210 */ /* 0x040fe20007f1e0ff */
[----:B------:R-:W-:Y:S02]  /*3330*/  IMAD R71, R14, 0x2, R13 ;  /* 0x000000020e477824 */ /* 0x000fe400078e020d */
[----:B------:R-:W-:Y:S01]  /*3340*/  @P1 IMAD.MOV.U32 R14, RZ, RZ, R10 ;  /* 0x000000ffff0e1224 */ /* 0x000fe200078e000a */
[----:B------:R0:W-:Y:S01]  /*3350*/  STL [R1+0x4ac], R167 ;  /* 0x0004aca701007387 */ /* 0x0001e20000100800 */
[----:B------:R-:W-:Y:S01]  /*3360*/  @P1 IMAD.MOV.U32 R15, RZ, RZ, R12 ;  /* 0x000000ffff0f1224 */ /* 0x000fe200078e000c */
[----:B------:R-:W-:Y:S01]  /*3370*/  LEA.HI.X.SX32 R13, R13, R107, 0x1, P0 ;  /* 0x0000006b0d0d7211 */ /* 0x000fe200000f0eff */
[----:B------:R-:W-:-:S03]  /*3380*/  IMAD R88, R88, 0x2, R71 ;  /* 0x0000000258587824 */ /* 0x000fc600078e0247 */
[----:B------:R0:W2:Y:S01]  /*3390*/  @P1 LDG.E.U8 R151, desc[UR26][R14.64] ;  /* 0x0000001a0e971981 */ /* 0x0000a2000c1e1100 */
[----:B------:R-:W-:Y:S01]  /*33a0*/  PLOP3.LUT P1, PT, PT, PT, UP1, 0x80, 0x8 ;  /* 0x000000000008781c */ /* 0x000fe20003f2f018 */
[----:B------:R-:W-:-:S03]  /*33b0*/  IMAD R16, R17, 0x4, R88 ;  /* 0x0000000411107824 */ /* 0x000fc600078e0258 */
[----:B------:R-:W-:Y:S01]  /*33c0*/  ISETP.LT.AND P1, PT, R19, UR31, P1 ;  /* 0x0000001f13007c0c */ /* 0x000fe20008f21270 */
[----:B0-----:R-:W-:Y:S02]  /*33d0*/  @P2 IMAD.MOV.U32 R14, RZ, RZ, R11 ;  /* 0x000000ffff0e2224 */ /* 0x001fe400078e000b */
[----:B------:R-:W-:Y:S02]  /*33e0*/  @P2 IMAD.MOV.U32 R15, RZ, RZ, R13 ;  /* 0x000000ffff0f2224 */ /* 0x000fe400078e000d */
[----:B------:R-:W-:-:S03]  /*33f0*/  IMAD R73, R73, 0x2, R16 ;  /* 0x0000000249497824 */ /* 0x000fc600078e0210 */
[----:B------:R0:W2:Y:S01]  /*3400*/  @P2 LDG.E.U8 R153, desc[UR26][R14.64] ;  /* 0x0000001a0e992981 */ /* 0x0000a2000c1e1100 */
[----:B------:R-:W-:Y:S01]  /*3410*/  IMAD R89, R72, 0x2, R73 ;  /* 0x0000000248597824 */ /* 0x000fe200078e0249 */
[----:B------:R-:W-:Y:S02]  /*3420*/  LOP3.LUT R17, R98, 0x38, RZ, 0xfc, !PT ;  /* 0x0000003862117812 */ /* 0x000fe400078efcff */
[----:B0-----:R-:W-:-:S04]  /*3430*/  IADD3 R14, P3, PT, R16, R106, RZ ;  /* 0x0000006a100e7210 */ /* 0x001fc80007f7e0ff */
[----:B------:R-:W-:Y:S01]  /*3440*/  LEA.HI.X.SX32 R15, R16, R107, 0x1, P3 ;  /* 0x0000006b100f7211 */ /* 0x000fe200018f0eff */
[----:B------:R-:W-:Y:S01]  /*3450*/  IMAD R99, R74, 0x2, R89 ;  /* 0x000000024a637824 */ /* 0x000fe200078e0259 */
[----:B------:R-:W-:-:S03]  /*3460*/  PLOP3.LUT P0, PT, PT, PT, UP1, 0x80, 0x8 ;  /* 0x000000000008781c */ /* 0x000fc60003f0f018 */
[----:B------:R-:W2:Y:S01]  /*3470*/  @P1 LDG.E.U8 R152, desc[UR26][R14.64] ;  /* 0x0000001a0e981981 */ /* 0x000ea2000c1e1100 */
[----:B------:R-:W-:Y:S02]  /*3480*/  ISETP.GT.U32.AND P1, PT, R139, R18, PT ;  /* 0x000000128b00720c */ /* 0x000fe40003f24070 */
[----:B------:R-:W-:Y:S01]  /*3490*/  ISETP.LT.AND P0, PT, R17, UR31, P0 ;  /* 0x0000001f11007c0c */ /* 0x000fe20008701270 */
[----:B------:R-:W-:Y:S01]  /*34a0*/  IMAD R17, R72, 0x2, R99 ;  /* 0x0000000248117824 */ /* 0x000fe200078e0263 */
[----:B------:R-:W-:-:S04]  /*34b0*/  ISETP.GT.U32.AND P2, PT, R139, R24, PT ;  /* 0x000000188b00720c */ /* 0x000fc80003f44070 */
[----:B------:R-:W-:Y:S01]  /*34c0*/  IADD3 R16, P3, PT, R17, R106, RZ ;  /* 0x0000006a11107210 */ /* 0x000fe20007f7e0ff */
[----:B------:R-:W-:-:S03]  /*34d0*/  IMAD R75, R72, 0x2, R17 ;  /* 0x00000002484b7824 */ /* 0x000fc600078e0211 */
[----:B------:R-:W-:Y:S01]  /*34e0*/  LEA.HI.X.SX32 R17, R17, R107, 0x1, P3 ;  /* 0x0000006b11117211 */ /* 0x000fe200018f0eff */
[----:B------:R-:W-:-:S04]  /*34f0*/  @!P1 IMAD.IADD R18, R18, 0x1, -R139 ;  /* 0x0000000112129824 */ /* 0x000fc800078e0a8b */
[----:B------:R-:W-:Y:S01]  /*3500*/  @!P2 IMAD.IADD R24, R24, 0x1, -R139 ;  /* 0x000000011818a824 */ /* 0x000fe200078e0a8b */
[----:B------:R-:W2:Y:S01]  /*3510*/  @P0 LDG.E.U8 R154, desc[UR26][R16.64] ;  /* 0x0000001a109a0981 */ /* 0x000ea2000c1e1100 */
[C---:B------:R-:W-:Y:S02]  /*3520*/  ISETP.GT.U32.AND P0, PT, R139.reuse, R26, PT ;  /* 0x0000001a8b00720c */ /* 0x040fe40003f04070 */
[C---:B------:R-:W-:Y:S02]  /*3530*/  ISETP.GT.U32.AND P4, PT, R139.reuse, R18, PT ;  /* 0x000000128b00720c */ /* 0x040fe40003f84070 */
[C---:B------:R-:W-:Y:S02]  /*3540*/  ISETP.GT.U32.AND P3, PT, R139.reuse, R24, PT ;  /* 0x000000188b00720c */ /* 0x040fe40003f64070 */
[----:B------:R-:W-:Y:S02]  /*3550*/  ISETP.GT.U32.AND P1, PT, R139, R20, PT ;  /* 0x000000148b00720c */ /* 0x000fe40003f24070 */
[----:B------:R-:W-:-:S05]  /*3560*/  ISETP.NE.AND P2, PT, R169, RZ, PT ;  /* 0x000000ffa900720c */ /* 0x000fca0003f45270 */
[--C-:B------:R-:W-:Y:S02]  /*3570*/  @!P0 IMAD.IADD R26, R26, 0x1, -R139.reuse ;  /* 0x000000011a1a8824 */ /* 0x100fe400078e0a8b */
[--C-:B------:R-:W-:Y:S01]  /*3580*/  @!P4 IMAD.IADD R18, R18, 0x1, -R139.reuse ;  /* 0x000000011212c824 */ /* 0x100fe200078e0a8b */
[C---:B------:R-:W-:Y:S01]  /*3590*/  ISETP.GT.U32.AND P4, PT, R139.reuse, R22, PT ;  /* 0x000000168b00720c */ /* 0x040fe20003f84070 */
[----:B------:R-:W-:Y:S01]  /*35a0*/  @!P3 IMAD.IADD R24, R24, 0x1, -R139 ;  /* 0x000000011818b824 */ /* 0x000fe200078e0a8b */
[----:B------:R-:W-:Y:S01]  /*35b0*/  IABS R74, R245 ;  /* 0x000000f5004a7213 */ /* 0x000fe20000000000 */
[----:B------:R-:W-:Y:S01]  /*35c0*/  @!P5 IMAD.MOV R26, RZ, RZ, -R26 ;  /* 0x000000ffff1ad224 */ /* 0x000fe200078e0a1a */
[----:B------:R-:W-:Y:S02]  /*35d0*/  LOP3.LUT R169, RZ, R169, RZ, 0x33, !PT ;  /* 0x000000a9ffa97212 */ /* 0x000fe400078e33ff */
[----:B------:R-:W-:Y:S02]  /*35e0*/  ISETP.GE.AND P3, PT, R136, RZ, PT ;  /* 0x000000ff8800720c */ /* 0x000fe40003f66270 */
[----:B------:R-:W-:Y:S01]  /*35f0*/  ISETP.GT.U32.AND P0, PT, R139, R23, PT ;  /* 0x000000178b00720c */ /* 0x000fe20003f04070 */
[----:B------:R-:W-:Y:S01]  /*3600*/  IMAD.HI.U32 R19, R138, R74, RZ ;  /* 0x0000004a8a137227 */ /* 0x000fe200078e00ff */
[----:B------:R-:W-:-:S02]  /*3610*/  ISETP.GE.AND P5, PT, R21, RZ, PT ;  /* 0x000000ff1500720c */ /* 0x000fc40003fa6270 */
[----:B---3--:R-:W-:Y:S01]  /*3620*/  LOP3.LUT R168, R0, 0xa4, RZ, 0xfc, !PT ;  /* 0x000000a400a87812 */ /* 0x008fe200078efcff */
[----:B------:R-:W-:Y:S01]  /*3630*/  @!P1 IMAD.IADD R20, R20, 0x1, -R139 ;  /* 0x0000000114149824 */ /* 0x000fe200078e0a8b */
[----:B------:R-:W-:Y:S01]  /*3640*/  SEL R21, R169, R26, !P2 ;  /* 0x0000001aa9157207 */ /* 0x000fe20005000000 */
[----:B------:R-:W-:Y:S01]  /*3650*/  IMAD.MOV R19, RZ, RZ, -R19 ;  /* 0x000000ffff137224 */ /* 0x000fe200078e0a13 */
[----:B------:R-:W-:Y:S01]  /*3660*/  IABS R72, R168 ;  /* 0x000000a800487213 */ /* 0x000fe20000000000 */
[----:B------:R-:W-:Y:S01]  /*3670*/  IMAD.MOV.U32 R26, RZ, RZ, R24 ;  /* 0x000000ffff1a7224 */ /* 0x000fe200078e0018 */
[----:B------:R-:W-:Y:S01]  /*3680*/  ISETP.GT.U32.AND P1, PT, R139, R20, PT ;  /* 0x000000148b00720c */ /* 0x000fe20003f24070 */
[----:B-1----:R-:W-:Y:S02]  /*3690*/  IMAD R21, R21, UR6, RZ ;  /* 0x0000000615157c24 */ /* 0x002fe4000f8e02ff */
[----:B------:R-:W-:Y:S02]  /*36a0*/  @!P4 IMAD.IADD R22, R22, 0x1, -R139 ;  /* 0x000000011616c824 */ /* 0x000fe400078e0a8b */
[----:B------:R-:W-:-:S02]  /*36b0*/  IMAD R74, R139, R19, R74 ;  /* 0x000000138b4a7224 */ /* 0x000fc400078e024a */
[----:B------:R-:W-:-:S04]  /*36c0*/  IMAD.HI.U32 R19, R138, R72, RZ ;  /* 0x000000488a137227 */ /* 0x000fc800078e00ff */
[----:B------:R-:W-:Y:S02]  /*36d0*/  @!P0 IMAD.IADD R23, R23, 0x1, -R139 ;  /* 0x0000000117178824 */ /* 0x000fe400078e0a8b */
[----:B------:R-:W-:Y:S01]  /*36e0*/  IMAD.MOV.U32 R24, RZ, RZ, R18 ;  /* 0x000000ffff187224 */ /* 0x000fe200078e0012 */
[----:B------:R-:W-:Y:S01]  /*36f0*/  IADD3 R18, P4, PT, R21, R127, RZ ;  /* 0x0000007f15127210 */ /* 0x000fe20007f9e0ff */
[----:B------:R-:W-:Y:S01]  /*3700*/  @!P3 IMAD.MOV R26, RZ, RZ, -R26 ;  /* 0x000000ffff1ab224 */ /* 0x000fe200078e0a1a */
[----:B------:R-:W-:Y:S01]  /*3710*/  ISETP.GT.U32.AND P3, PT, R139, R22, PT ;  /* 0x000000168b00720c */ /* 0x000fe20003f64070 */
[----:B------:R-:W-:Y:S01]  /*3720*/  @!P5 IMAD.MOV R24, RZ, RZ, -R24 ;  /* 0x000000ffff18d224 */ /* 0x000fe200078e0a18 */
[----:B------:R-:W-:Y:S01]  /*3730*/  ISETP.GE.AND P0, PT, R25, RZ, PT ;  /* 0x000000ff1900720c */ /* 0x000fe20003f06270 */
[----:B------:R-:W-:Y:S01]  /*3740*/  IMAD.MOV R25, RZ, RZ, -R19 ;  /* 0x000000ffff197224 */ /* 0x000fe200078e0a13 */
[----:B------:R-:W-:Y:S02]  /*3750*/  ISETP.GT.U32.AND P5, PT, R139, R23, PT ;  /* 0x000000178b00720c */ /* 0x000fe40003fa4070 */
[----:B------:R-:W-:-:S02]  /*3760*/  LEA.HI.X.SX32 R19, R21, R126, 0x1, P4 ;  /* 0x0000007e15137211 */ /* 0x000fc400020f0eff */
[----:B------:R-:W-:Y:S01]  /*3770*/  ISETP.GT.U32.AND P4, PT, R139, R29, PT ;  /* 0x0000001d8b00720c */ /* 0x000fe20003f84070 */
[--C-:B------:R-:W-:Y:S01]  /*3780*/  @!P1 IMAD.IADD R20, R20, 0x1, -R139.reuse ;  /* 0x0000000114149824 */ /* 0x100fe200078e0a8b */
[----:B------:R-:W-:Y:S02]  /*3790*/  SEL R21, R169, R26, !P2 ;  /* 0x0000001aa9157207 */ /* 0x000fe40005000000 */
[----:B------:R-:W-:Y:S01]  /*37a0*/  ISETP.GT.U32.AND P1, PT, R139, R28, PT ;  /* 0x0000001c8b00720c */ /* 0x000fe20003f24070 */
[----:B------:R-:W-:Y:S01]  /*37b0*/  IMAD.MOV.U32 R26, RZ, RZ, R20 ;  /* 0x000000ffff1a7224 */ /* 0x000fe200078e0014 */
[----:B------:R-:W-:Y:S01]  /*37c0*/  SEL R24, R169, R24, !P2 ;  /* 0x00000018a9187207 */ /* 0x000fe20005000000 */
[----:B------:R-:W-:Y:S02]  /*37d0*/  IMAD R20, R21, UR6, RZ ;  /* 0x0000000615147c24 */ /* 0x000fe4000f8e02ff */
[--C-:B------:R-:W-:Y:S01]  /*37e0*/  @!P3 IMAD.IADD R22, R22, 0x1, -R139.reuse ;  /* 0x000000011616b824 */ /* 0x100fe200078e0a8b */
[----:B------:R-:W-:Y:S01]  /*37f0*/  ISETP.GE.AND P3, PT, R135, RZ, PT ;  /* 0x000000ff8700720c */ /* 0x000fe20003f66270 */
[----:B------:R-:W-:Y:S01]  /*3800*/  @!P5 IMAD.IADD R23, R23, 0x1, -R139 ;  /* 0x000000011717d824 */ /* 0x000fe200078e0a8b */
[----:B------:R-:W-:Y:S01]  /*3810*/  IADD3 R98, P5, PT, R20, R127, RZ ;  /* 0x0000007f14627210 */ /* 0x000fe20007fbe0ff */
[----:B------:R-:W-:-:S02]  /*3820*/  IMAD R21, R24, UR6, RZ ;  /* 0x0000000618157c24 */ /* 0x000fc4000f8e02ff */
[--C-:B------:R-:W-:Y:S01]  /*3830*/  @!P4 IMAD.IADD R29, R29, 0x1, -R139.reuse ;  /* 0x000000011d1dc824 */ /* 0x100fe200078e0a8b */
[----:B------:R-:W-:Y:S01]  /*3840*/  ISETP.GE.AND P4, PT, R125, RZ, PT ;  /* 0x000000ff7d00720c */ /* 0x000fe20003f86270 */
[----:B------:R-:W-:Y:S01]  /*3850*/  @!P0 IMAD.MOV R26, RZ, RZ, -R26 ;  /* 0x000000ffff1a8224 */ /* 0x000fe200078e0a1a */
[-C--:B------:R-:W-:Y:S01]  /*3860*/  LEA.HI.X.SX32 R135, R20, R126.reuse, 0x1, P5 ;  /* 0x0000007e14877211 */ /* 0x080fe200028f0eff */
[----:B------:R-:W-:Y:S01]  /*3870*/  @!P1 IMAD.IADD R28, R28, 0x1, -R139 ;  /* 0x000000011c1c9824 */ /* 0x000fe200078e0a8b */
[----:B------:R-:W-:Y:S02]  /*3880*/  IADD3 R20, P5, PT, R21, R127, RZ ;  /* 0x0000007f15147210 */ /* 0x000fe40007fbe0ff */
[----:B------:R-:W-:Y:S01]  /*3890*/  ISETP.GT.U32.AND P1, PT, R139, R29, PT ;  /* 0x0000001d8b00720c */ /* 0x000fe20003f24070 */
[----:B------:R-:W-:Y:S01]  /*38a0*/  @!P3 IMAD.MOV R23, RZ, RZ, -R23 ;  /* 0x000000ffff17b224 */ /* 0x000fe200078e0a17 */
[----:B------:R-:W-:Y:S02]  /*38b0*/  LEA.HI.X.SX32 R21, R21, R126, 0x1, P5 ;  /* 0x0000007e15157211 */ /* 0x000fe400028f0eff */
[----:B------:R-:W-:-:S02]  /*38c0*/  ISETP.GT.U32.AND P5, PT, R139, R28, PT ;  /* 0x0000001c8b00720c */ /* 0x000fc40003fa4070 */
[----:B------:R-:W-:Y:S01]  /*38d0*/  SEL R26, R169, R26, !P2 ;  /* 0x0000001aa91a7207 */ /* 0x000fe20005000000 */
[----:B------:R-:W-:Y:S01]  /*38e0*/  IMAD R72, R139, R25, R72 ;  /* 0x000000198b487224 */ /* 0x000fe200078e0248 */
[----:B------:R-:W-:Y:S01]  /*38f0*/  PLOP3.LUT P0, PT, PT, PT, UP1, 0x80, 0x8 ;  /* 0x000000000008781c */ /* 0x000fe20003f0f018 */
[----:B------:R-:W-:Y:S01]  /*3900*/  @!P4 IMAD.MOV R22, RZ, RZ, -R22 ;  /* 0x000000ffff16c224 */ /* 0x000fe200078e0a16 */
[----:B------:R-:W-:Y:S01]  /*3910*/  SEL R25, R169, R23, !P2 ;  /* 0x00000017a9197207 */ /* 0x000fe20005000000 */
[----:B------:R-:W-:Y:S01]  /*3920*/  IMAD R23, R26, UR6, RZ ;  /* 0x000000061a177c24 */ /* 0x000fe2000f8e02ff */
[----:B------:R-:W-:Y:S02]  /*3930*/  ISETP.GT.U32.AND P3, PT, R139, R31, PT ;  /* 0x0000001f8b00720c */ /* 0x000fe40003f64070 */
[----:B------:R-:W-:Y:S01]  /*3940*/  LOP3.LUT R167, R0, 0xac, RZ, 0xfc, !PT ;  /* 0x000000ac00a77812 */ /* 0x000fe200078efcff */
[----:B------:R-:W-:Y:S01]  /*3950*/  @!P1 IMAD.IADD R29, R29, 0x1, -R139 ;  /* 0x000000011d1d9824 */ /* 0x000fe200078e0a8b */
[----:B------:R-:W-:Y:S01]  /*3960*/  ISETP.LT.AND P0, PT, R76, UR31, P0 ;  /* 0x0000001f4c007c0c */ /* 0x000fe20008701270 */
[----:B------:R-:W-:Y:S01]  /*3970*/  IMAD R25, R25, UR6, RZ ;  /* 0x0000000619197c24 */ /* 0x000fe2000f8e02ff */
[----:B------:R-:W-:-:S02]  /*3980*/  SEL R76, R169, R22, !P2 ;  /* 0x00000016a94c7207 */ /* 0x000fc40005000000 */
[C---:B------:R-:W-:Y:S02]  /*3990*/  IADD3 R22, P1, PT, R23.reuse, R127, RZ ;  /* 0x0000007f17167210 */ /* 0x040fe40007f3e0ff */
[----:B------:R-:W-:Y:S01]  /*39a0*/  IABS R125, R167 ;  /* 0x000000a7007d7213 */ /* 0x000fe20000000000 */
[----:B------:R-:W-:Y:S01]  /*39b0*/  @!P5 IMAD.IADD R28, R28, 0x1, -R139 ;  /* 0x000000011c1cd824 */ /* 0x000fe200078e0a8b */
[-C--:B------:R-:W-:Y:S01]  /*39c0*/  LEA.HI.X.SX32 R23, R23, R126.reuse, 0x1, P1 ;  /* 0x0000007e17177211 */ /* 0x080fe200008f0eff */
[----:B------:R-:W-:Y:S01]  /*39d0*/  IMAD R76, R76, UR6, RZ ;  /* 0x000000064c4c7c24 */ /* 0x000fe2000f8e02ff */
[----:B------:R-:W-:Y:S02]  /*39e0*/  IADD3 R24, P5, PT, R25, R127, RZ ;  /* 0x0000007f19187210 */ /* 0x000fe40007fbe0ff */
[----:B------:R-:W-:Y:S01]  /*39f0*/  ISETP.GE.AND P1, PT, R27, RZ, PT ;  /* 0x000000ff1b00720c */ /* 0x000fe20003f26270 */
[----:B------:R-:W-:Y:S01]  /*3a00*/  IMAD.HI.U32 R27, R138, R125, RZ ;  /* 0x0000007d8a1b7227 */ /* 0x000fe200078e00ff */
[----:B------:R-:W-:-:S02]  /*3a10*/  LEA.HI.X.SX32 R25, R25, R126, 0x1, P5 ;  /* 0x0000007e19197211 */ /* 0x000fc400028f0eff */
[----:B------:R-:W-:Y:S01]  /*3a20*/  IADD3 R26, P5, PT, R76, R127, RZ ;  /* 0x0000007f4c1a7210 */ /* 0x000fe20007fbe0ff */
[----:B------:R-:W-:Y:S01]  /*3a30*/  @!P3 IMAD.IADD R31, R31, 0x1, -R139 ;  /* 0x000000011f1fb824 */ /* 0x000fe200078e0a8b */
[----:B------:R-:W-:Y:S01]  /*3a40*/  ISETP.GE.AND P3, PT, R128, RZ, PT ;  /* 0x000000ff8000720c */ /* 0x000fe20003f66270 */
[----:B------:R-:W-:Y:S01]  /*3a50*/  IMAD.MOV R128, RZ, RZ, -R27 ;  /* 0x000000ffff807224 */ /* 0x000fe200078e0a1b */
[----:B------:R-:W-:Y:S01]  /*3a60*/  STL [R1+0x3dc], R2 ;  /* 0x0003dc0201007387 */ /* 0x000fe20000100800 */
[----:B------:R-:W-:Y:S01]  /*3a70*/  LEA.HI.X.SX32 R27, R76, R126, 0x1, P5 ;  /* 0x0000007e4c1b7211 */ /* 0x000fe200028f0eff */
[----:B------:R-:W-:Y:S02]  /*3a80*/  IMAD.MOV.U32 R136, RZ, RZ, R28 ;  /* 0x000000ffff887224 */ /* 0x000fe400078e001c */
[----:B------:R0:W-:Y:S01]  /*3a90*/  STL [R1+0x3d8], R3 ;  /* 0x0003d80301007387 */ /* 0x0001e20000100800 */
[----:B------:R-:W-:Y:S02]  /*3aa0*/  IMAD R76, R139, R128, R125 ;  /* 0x000000808b4c7224 */ /* 0x000fe400078e027d */
[----:B------:R-:W-:-:S02]  /*3ab0*/  IMAD.MOV.U32 R128, RZ, RZ, R29 ;  /* 0x000000ffff807224 */ /* 0x000fc400078e001d */
[----:B------:R-:W-:Y:S02]  /*3ac0*/  @P0 IMAD.MOV.U32 R28, RZ, RZ, R98 ;  /* 0x000000ffff1c0224 */ /* 0x000fe400078e0062 */
[----:B------:R-:W-:Y:S01]  /*3ad0*/  @P0 IMAD.MOV.U32 R29, RZ, RZ, R135 ;  /* 0x000000ffff1d0224 */ /* 0x000fe200078e0087 */
[----:B0-----:R-:W-:-:S06]  /*3ae0*/  PRMT R3, RZ, 0x7610, R3 ;  /* 0x00007610ff037816 */ /* 0x001fcc0000000003 */
[----:B------:R0:W3:Y:S01]  /*3af0*/  @P0 LDG.E.U8 R3, desc[UR26][R28.64] ;  /* 0x0000001a1c030981 */ /* 0x0000e2000c1e1100 */
[----:B------:R-:W-:Y:S01]  /*3b00*/  ISETP.GT.U32.AND P4, PT, R139, R30, PT ;  /* 0x0000001e8b00720c */ /* 0x000fe20003f84070 */
[----:B------:R-:W-:Y:S01]  /*3b10*/  @!P1 IMAD.MOV R128, RZ, RZ, -R128 ;  /* 0x000000ffff809224 */ /* 0x000fe200078e0a80 */
[----:B------:R-:W-:Y:S01]  /*3b20*/  ISETP.GE.AND P1, PT, R209, RZ, PT ;  /* 0x000000ffd100720c */ /* 0x000fe20003f26270 */
[----:B------:R-:W-:Y:S01]  /*3b30*/  STL [R1+0x3e4], R4 ;  /* 0x0003e40401007387 */ /* 0x000fe20000100800 */
[----:B------:R-:W-:-:S03]  /*3b40*/  @!P3 IMAD.MOV R136, RZ, RZ, -R136 ;  /* 0x000000ffff88b224 */ /* 0x000fc600078e0a88 */
[----:B------:R-:W-:Y:S06]  /*3b50*/  STL [R1+0x3e0], R6 ;  /* 0x0003e00601007387 */ /* 0x000fec0000100800 */
[----:B------:R-:W-:Y:S01]  /*3b60*/  @!P4 IMAD.IADD R30, R30, 0x1, -R139 ;  /* 0x000000011e1ec824 */ /* 0x000fe200078e0a8b */
[C---:B------:R-:W-:Y:S01]  /*3b70*/  ISETP.GT.U32.AND P4, PT, R139.reuse, R31, PT ;  /* 0x0000001f8b00720c */ /* 0x040fe20003f84070 */
[----:B------:R-:W-:Y:S03]  /*3b80*/  STL [R1+0x3ec], R5 ;  /* 0x0003ec0501007387 */ /* 0x000fe60000100800 */
[----:B------:R-:W-:Y:S01]  /*3b90*/  ISETP.GT.U32.AND P5, PT, R139, R30, PT ;  /* 0x0000001e8b00720c */ /* 0x000fe20003fa4070 */
[----:B------:R-:W-:Y:S01]  /*3ba0*/  STL [R1+0x3e8], R7 ;  /* 0x0003e80701007387 */ /* 0x000fe20000100800 */
[----:B------:R-:W-:-:S03]  /*3bb0*/  ISETP.GE.AND P3, PT, R208, RZ, PT ;  /* 0x000000ffd000720c */ /* 0x000fc60003f66270 */
[----:B------:R-:W-:Y:S04]  /*3bc0*/  STL [R1+0x3f4], R8 ;  /* 0x0003f40801007387 */ /* 0x000fe80000100800 */
[----:B------:R-:W-:Y:S01]  /*3bd0*/  STL [R1+0x3f0], R9 ;  /* 0x0003f00901007387 */ /* 0x000fe20000100800 */
[----:B------:R-:W-:-:S03]  /*3be0*/  @!P4 IMAD.IADD R31, R31, 0x1, -R139 ;  /* 0x000000011f1fc824 */ /* 0x000fc600078e0a8b */
[----:B------:R-:W-:Y:S01]  /*3bf0*/  STL [R1+0x3fc], R10 ;  /* 0x0003fc0a01007387 */ /* 0x000fe20000100800 */
[----:B------:R-:W-:-:S03]  /*3c00*/  SEL R128, R169, R128, !P2 ;  /* 0x00000080a9807207 */ /* 0x000fc60005000000 */
[----:B------:R-:W-:Y:S04]  /*3c10*/  STL [R1+0x3f8], R12 ;  /* 0x0003f80c01007387 */ /* 0x000fe80000100800 */
[----:B------:R-:W-:Y:S04]  /*3c20*/  STL [R1+0x404], R11 ;  /* 0x0004040b01007387 */ /* 0x000fe80000100800 */
[----:B------:R-:W-:Y:S01]  /*3c30*/  STL [R1+0x400], R13 ;  /* 0x0004000d01007387 */ /* 0x000fe20000100800 */
[----:B------:R-:W-:-:S03]  /*3c40*/  @!P1 IMAD.MOV R31, RZ, RZ, -R31 ;  /* 0x000000ffff1f9224 */ /* 0x000fc600078e0a1f */
[----:B------:R-:W-:Y:S01]  /*3c50*/  STL [R1+0x40c], R14 ;  /* 0x00040c0e01007387 */ /* 0x000fe20000100800 */
[----:B------:R-:W-:-:S03]  /*3c60*/  @!P5 IMAD.IADD R30, R30, 0x1, -R139 ;  /* 0x000000011e1ed824 */ /* 0x000fc600078e0a8b */
[----:B------:R-:W-:Y:S01]  /*3c70*/  STL [R1+0x408], R15 ;  /* 0x0004080f01007387 */ /* 0x000fe20000100800 */
[----:B------:R-:W-:Y:S01]  /*3c80*/  SEL R136, R169, R136, !P2 ;  /* 0x00000088a9887207 */ /* 0x000fe20005000000 */
[----:B------:R-:W-:Y:S02]  /*3c90*/  IMAD R128, R128, UR6, RZ ;  /* 0x0000000680807c24 */ /* 0x000fe4000f8e02ff */
[----:B------:R-:W-:Y:S04]  /*3ca0*/  STL [R1+0x298], R245 ;  /* 0x000298f501007387 */ /* 0x000fe80000100800 */
[----:B------:R-:W-:Y:S04]  /*3cb0*/  STL [R1+0x414], R16 ;  /* 0x0004141001007387 */ /* 0x000fe80000100800 */
[----:B------:R-:W-:Y:S01]  /*3cc0*/  STL [R1+0x410], R17 ;  /* 0x0004101101007387 */ /* 0x000fe20000100800 */
[----:B------:R-:W-:-:S03]  /*3cd0*/  @!P3 IMAD.MOV R30, RZ, RZ, -R30 ;  /* 0x000000ffff1eb224 */ /* 0x000fc600078e0a1e */
[----:B------:R-:W-:Y:S01]  /*3ce0*/  STL [R1+0x294], R168 ;  /* 0x000294a801007387 */ /* 0x000fe20000100800 */
[----:B------:R-:W-:-:S03]  /*3cf0*/  SEL R125, R169, R31, !P2 ;  /* 0x0000001fa97d7207 */ /* 0x000fc60005000000 */
[----:B------:R-:W-:Y:S01]  /*3d00*/  STL [R1+0x1c8], R98 ;  /* 0x0001c86201007387 */ /* 0x000fe20000100800 */
[----:B------:R-:W-:Y:S01]  /*3d10*/  IMAD R31, R136, UR6, RZ ;  /* 0x00000006881f7c24 */ /* 0x000fe2000f8e02ff */
[C---:B0-----:R-:W-:Y:S02]  /*3d20*/  IADD3 R28, P3, PT, R128.reuse, R127, RZ ;  /* 0x0000007f801c7210 */ /* 0x041fe40007f7e0ff */
[----:B------:R0:W-:Y:S04]  /*3d30*/  STL [R1+0x1c4], R135 ;  /* 0x0001c48701007387 */ /* 0x0001e80000100800 */
[----:B------:R-:W-:Y:S04]  /*3d40*/  STL [R1+0x290], R167 ;  /* 0x000290a701007387 */ /* 0x000fe80000100800 */
[----:B------:R-:W-:Y:S01]  /*3d50*/  STL [R1+0x41c], R18 ;  /* 0x00041c1201007387 */ /* 0x000fe20000100800 */
[----:B------:R-:W-:-:S03]  /*3d60*/  LEA.HI.X.SX32 R29, R128, R126, 0x1, P3 ;  /* 0x0000007e801d7211 */ /* 0x000fc600018f0eff */
[----:B------:R-:W-:Y:S01]  /*3d70*/  STL [R1+0x418], R19 ;  /* 0x0004181301007387 */ /* 0x000fe20000100800 */
[----:B0-----:R-:W-:Y:S02]  /*3d80*/  SEL R135, R169, R30, !P2 ;  /* 0x0000001ea9877207 */ /* 0x001fe40005000000 */
[----:B------:R-:W-:-:S04]  /*3d90*/  IADD3 R30, P3, PT, R31, R127, RZ ;  /* 0x0000007f1f1e7210 */ /* 0x000fc80007f7e0ff */
[----:B------:R-:W-:Y:S01]  /*3da0*/  LEA.HI.X.SX32 R31, R31, R126, 0x1, P3 ;  /* 0x0000007e1f1f7211 */ /* 0x000fe200018f0eff */
[----:B---3--:R-:W-:Y:S04]  /*3db0*/  STL [R1+0x420], R3 ;  /* 0x0004200301007387 */ /* 0x008fe80000100800 */
[----:B------:R-:W-:Y:S04]  /*3dc0*/  STL [R1+0x428], R20 ;  /* 0x0004281401007387 */ /* 0x000fe80000100800 */
        /* <DEDUP_REMOVED lines=11> */
[----:B------:R-:W3:Y:S01]  /*3e80*/  LDL R143, [R1+0x3b0] ;  /* 0x0003b000018f7983 */ /* 0x000ee20000100800 */
[----:B------:R-:W-:-:S02]  /*3e90*/  ISETP.GT.U32.AND P4, PT, R139, R133, PT ;  /* 0x000000858b00720c */ /* 0x000fc40003f84070 */
[C---:B------:R-:W-:Y:S02]  /*3ea0*/  ISETP.GT.U32.AND P5, PT, R139.reuse, R132, PT ;  /* 0x000000848b00720c */ /* 0x040fe40003fa4070 */
[----:B------:R-:W-:Y:S01]  /*3eb0*/  ISETP.GT.U32.AND P1, PT, R139, R131, PT ;  /* 0x000000838b00720c */ /* 0x000fe20003f24070 */
[----:B------:R-:W-:-:S08]  /*3ec0*/  IMAD R125, R125, UR6, RZ ;  /* 0x000000067d7d7c24 */ /* 0x000fd0000f8e02ff */
[--C-:B------:R-:W-:Y:S02]  /*3ed0*/  @!P4 IMAD.IADD R133, R133, 0x1, -R139.reuse ;  /* 0x000000018585c824 */ /* 0x100fe400078e0a8b */
[----:B------:R-:W-:-:S03]  /*3ee0*/  @!P5 IMAD.IADD R132, R132, 0x1, -R139 ;  /* 0x000000018484d824 */ /* 0x000fc600078e0a8b */
[----:B------:R-:W-:Y:S02]  /*3ef0*/  ISETP.GT.U32.AND P4, PT, R139, R133, PT ;  /* 0x000000858b00720c */ /* 0x000fe40003f84070 */
[----:B------:R-:W-:Y:S01]  /*3f00*/  ISETP.GE.AND P5, PT, R192, RZ, PT ;  /* 0x000000ffc000720c */ /* 0x000fe20003fa6270 */
[----:B------:R-:W-:Y:S01]  /*3f10*/  IMAD R135, R135, UR6, RZ ;  /* 0x0000000687877c24 */ /* 0x000fe2000f8e02ff */
[----:B------:R-:W-:Y:S01]  /*3f20*/  IADD3 R128, P3, PT, R125, R127, RZ ;  /* 0x0000007f7d807210 */ /* 0x000fe20007f7e0ff */
[----:B------:R-:W-:-:S03]  /*3f30*/  @!P1 IMAD.IADD R131, R131, 0x1, -R139 ;  /* 0x0000000183839824 */ /* 0x000fc600078e0a8b */
[----:B------:R-:W-:Y:S02]  /*3f40*/  LEA.HI.X.SX32 R125, R125, R126, 0x1, P3 ;  /* 0x0000007e7d7d7211 */ /* 0x000fe400018f0eff */
[----:B------:R-:W-:Y:S02]  /*3f50*/  IADD3 R136, P3, PT, R135, R127, RZ ;  /* 0x0000007f87887210 */ /* 0x000fe40007f7e0ff */
[----:B------:R-:W-:Y:S01]  /*3f60*/  ISETP.GT.U32.AND P1, PT, R139, R132, PT ;  /* 0x000000848b00720c */ /* 0x000fe20003f24070 */
[----:B------:R-:W-:Y:S01]  /*3f70*/  @!P4 IMAD.IADD R133, R133, 0x1, -R139 ;  /* 0x000000018585c824 */ /* 0x000fe200078e0a8b */
[----:B------:R-:W-:Y:S02]  /*3f80*/  ISETP.GT.U32.AND P4, PT, R139, R33, PT ;  /* 0x000000218b00720c */ /* 0x000fe40003f84070 */
[----:B------:R-:W-:Y:S01]  /*3f90*/  LEA.HI.X.SX32 R135, R135, R126, 0x1, P3 ;  /* 0x0000007e87877211 */ /* 0x000fe200018f0eff */
[----:B------:R-:W-:Y:S01]  /*3fa0*/  @!P5 IMAD.MOV R133, RZ, RZ, -R133 ;  /* 0x000000ffff85d224 */ /* 0x000fe200078e0a85 */
[----:B------:R-:W-:-:S02]  /*3fb0*/  ISETP.GT.U32.AND P3, PT, R139, R131, PT ;  /* 0x000000838b00720c */ /* 0x000fc40003f64070 */
[----:B------:R-:W-:-:S05]  /*3fc0*/  ISETP.GE.AND P5, PT, R185, RZ, PT ;  /* 0x000000ffb900720c */ /* 0x000fca0003fa6270 */
[--C-:B------:R-:W-:Y:S02]  /*3fd0*/  @!P1 IMAD.IADD R132, R132, 0x1, -R139.reuse ;  /* 0x0000000184849824 */ /* 0x100fe400078e0a8b */
[----:B------:R-:W-:-:S04]  /*3fe0*/  @!P4 IMAD.IADD R33, R33, 0x1, -R139 ;  /* 0x000000012121c824 */ /* 0x000fc800078e0a8b */
[----:B------:R-:W-:Y:S01]  /*3ff0*/  @!P3 IMAD.IADD R131, R131, 0x1, -R139 ;  /* 0x000000018383b824 */ /* 0x000fe200078e0a8b */
[C---:B------:R-:W-:Y:S01]  /*4000*/  ISETP.GT.U32.AND P3, PT, R139.reuse, R32, PT ;  /* 0x000000208b00720c */ /* 0x040fe20003f64070 */
[----:B------:R-:W-:Y:S01]  /*4010*/  @!P5 IMAD.MOV R132, RZ, RZ, -R132 ;  /* 0x000000ffff84d224 */ /* 0x000fe200078e0a84 */
[C---:B------:R-:W-:Y:S02]  /*4020*/  ISETP.GT.U32.AND P4, PT, R139.reuse, R33, PT ;  /* 0x000000218b00720c */ /* 0x040fe40003f84070 */
[----:B------:R-:W-:Y:S02]  /*4030*/  ISETP.GT.U32.AND P5, PT, R139, R130, PT ;  /* 0x000000828b00720c */ /* 0x000fe40003fa4070 */
[----:B------:R-:W-:-:S05]  /*4040*/  SEL R192, R169, R132, !P2 ;  /* 0x00000084a9c07207 */ /* 0x000fca0005000000 */
[----:B------:R-:W-:Y:S02]  /*4050*/  IMAD R192, R192, UR6, RZ ;  /* 0x00000006c0c07c24 */ /* 0x000fe4000f8e02ff */
[--C-:B------:R-:W-:Y:S01]  /*4060*/  @!P3 IMAD.IADD R32, R32, 0x1, -R139.reuse ;  /* 0x000000012020b824 */ /* 0x100fe200078e0a8b */
[----:B------:R-:W-:Y:S01]  /*4070*/  ISETP.GE.AND P3, PT, R193, RZ, PT ;  /* 0x000000ffc100720c */ /* 0x000fe20003f66270 */
[--C-:B------:R-:W-:Y:S01]  /*4080*/  @!P4 IMAD.IADD R33, R33, 0x1, -R139.reuse ;  /* 0x000000012121c824 */ /* 0x100fe200078e0a8b */
[----:B------:R-:W-:Y:S01]  /*4090*/  IADD3 R193, P4, PT, R192, R127, RZ ;  /* 0x0000007fc0c17210 */ /* 0x000fe20007f9e0ff */
[----:B------:R-:W-:-:S03]  /*40a0*/  @!P5 IMAD.IADD R130, R130, 0x1, -R139 ;  /* 0x000000018282d824 */ /* 0x000fc600078e0a8b */
[----:B------:R-:W-:Y:S02]  /*40b0*/  LEA.HI.X.SX32 R192, R192, R126, 0x1, P4 ;  /* 0x0000007ec0c07211 */ /* 0x000fe400020f0eff */
[----:B------:R-:W-:-:S13]  /*40c0*/  ISETP.GT.U32.AND P4, PT, R139, R130, PT ;  /* 0x000000828b00720c */ /* 0x000fda0003f84070 */
[--C-:B------:R-:W-:Y:S01]  /*40d0*/  @!P4 IMAD.IADD R130, R130, 0x1, -R139.reuse ;  /* 0x000000018282c824 */ /* 0x100fe200078e0a8b */
[----:B------:R-:W-:Y:S01]  /*40e0*/  ISETP.GT.U32.AND P4, PT, R139, R123, PT ;  /* 0x0000007b8b00720c */ /* 0x000fe20003f84070 */
[----:B------:R-:W-:Y:S04]  /*40f0*/  STL [R1+0x458], R128 ;  /* 0x0004588001007387 */ /* 0x000fe80000100800 */
[----:B------:R-:W-:Y:S08]  /*4100*/  STL [R1+0x454], R125 ;  /* 0x0004547d01007387 */ /* 0x000ff00000100800 */
[----:B------:R-:W-:Y:S01]  /*4110*/  @!P4 IMAD.IADD R123, R123, 0x1, -R139 ;  /* 0x000000017b7bc824 */ /* 0x000fe200078e0a8b */
[----:B------:R-:W-:-:S02]  /*4120*/  ISETP.GE.AND P1, PT, R184, RZ, PT ;  /* 0x000000ffb800720c */ /* 0x000fc40003f26270 */
[----:B------:R-:W-:Y:S02]  /*4130*/  SEL R133, R169, R133, !P2 ;  /* 0x00000085a9857207 */ /* 0x000fe40005000000 */
[----:B---3--:R-:W-:Y:S02]  /*4140*/  ISETP.GE.AND P4, PT, R143, RZ, PT ;  /* 0x000000ff8f00720c */ /* 0x008fe40003f86270 */
[----:B------:R-:W3:Y:S01]  /*4150*/  LDL R143, [R1+0x38c] ;  /* 0x00038c00018f7983 */ /* 0x000ee20000100800 */
[----:B------:R-:W-:-:S06]  /*4160*/  IMAD R133, R133, UR6, RZ ;  /* 0x0000000685857c24 */ /* 0x000fcc000f8e02ff */
[----:B------:R-:W-:Y:S01]  /*4170*/  @!P1 IMAD.MOV R131, RZ, RZ, -R131 ;  /* 0x000000ffff839224 */ /* 0x000fe200078e0a83 */
[----:B------:R-:W-:-:S04]  /*4180*/  IADD3 R185, P1, PT, R133, R127, RZ ;  /* 0x0000007f85b97210 */ /* 0x000fc80007f3e0ff */
[----:B------:R-:W-:Y:S02]  /*4190*/  LEA.HI.X.SX32 R184, R133, R126, 0x1, P1 ;  /* 0x0000007e85b87211 */ /* 0x000fe400008f0eff */
[----:B------:R-:W-:Y:S02]  /*41a0*/  ISETP.GT.U32.AND P1, PT, R139, R32, PT ;  /* 0x000000208b00720c */ /* 0x000fe40003f24070 */
[----:B------:R-:W-:Y:S01]  /*41b0*/  ISETP.GE.AND P5, PT, R201, RZ, PT ;  /* 0x000000ffc900720c */ /* 0x000fe20003fa6270 */
[----:B------:R-:W-:-:S10]  /*41c0*/  IMAD.MOV.U32 R132, RZ, RZ, R33 ;  /* 0x000000ffff847224 */ /* 0x000fd400078e0021 */
[----:B------:R-:W-:-:S04]  /*41d0*/  @!P1 IMAD.IADD R32, R32, 0x1, -R139 ;  /* 0x0000000120209824 */ /* 0x000fc800078e0a8b */
[----:B------:R-:W-:Y:S01]  /*41e0*/  IMAD.MOV.U32 R133, RZ, RZ, R32 ;  /* 0x000000ffff857224 */ /* 0x000fe200078e0020 */
[----:B------:R-:W-:-:S03]  /*41f0*/  ISETP.GE.AND P1, PT, R200, RZ, PT ;  /* 0x000000ffc800720c */ /* 0x000fc60003f26270 */
[----:B------:R-:W-:Y:S01]  /*4200*/  @!P5 IMAD.MOV R133, RZ, RZ, -R133 ;  /* 0x000000ffff85d224 */ /* 0x000fe200078e0a85 */
[C---:B------:R-:W-:Y:S01]  /*4210*/  ISETP.GT.U32.AND P5, PT, R139.reuse, R124, PT ;  /* 0x0000007c8b00720c */ /* 0x040fe20003fa4070 */
[----:B------:R-:W-:Y:S01]  /*4220*/  @!P3 IMAD.MOV R132, RZ, RZ, -R132 ;  /* 0x000000ffff84b224 */ /* 0x000fe200078e0a84 */
[----:B------:R-:W-:Y:S02]  /*4230*/  ISETP.GT.U32.AND P3, PT, R139, R129, PT ;  /* 0x000000818b00720c */ /* 0x000fe40003f64070 */
[----:B------:R-:W-:-:S05]  /*4240*/  SEL R200, R169, R131, !P2 ;  /* 0x00000083a9c87207 */ /* 0x000fca0005000000 */
[----:B------:R-:W-:Y:S02]  /*4250*/  IMAD R200, R200, UR6, RZ ;  /* 0x00000006c8c87c24 */ /* 0x000fe4000f8e02ff */
[----:B------:R-:W-:Y:S02]  /*4260*/  @!P1 IMAD.MOV R130, RZ, RZ, -R130 ;  /* 0x000000ffff829224 */ /* 0x000fe400078e0a82 */
[--C-:B------:R-:W-:Y:S01]  /*4270*/  @!P5 IMAD.IADD R124, R124, 0x1, -R139.reuse ;  /* 0x000000017c7cd824 */ /* 0x100fe200078e0a8b */
[C---:B------:R-:W-:Y:S01]  /*4280*/  IADD3 R201, P1, PT, R200.reuse, R127, RZ ;  /* 0x0000007fc8c97210 */ /* 0x040fe20007f3e0ff */
[----:B------:R-:W-:Y:S01]  /*4290*/  @!P3 IMAD.IADD R129, R129, 0x1, -R139 ;  /* 0x000000018181b824 */ /* 0x000fe200078e0a8b */
[----:B------:R-:W-:Y:S02]  /*42a0*/  SEL R208, R169, R132, !P2 ;  /* 0x00000084a9d07207 */ /* 0x000fe40005000000 */
[----:B------:R-:W-:Y:S02]  /*42b0*/  LEA.HI.X.SX32 R200, R200, R126, 0x1, P1 ;  /* 0x0000007ec8c87211 */ /* 0x000fe400008f0eff */
[C---:B------:R-:W-:Y:S01]  /*42c0*/  ISETP.GT.U32.AND P1, PT, R139.reuse, R124, PT ;  /* 0x0000007c8b00720c */ /* 0x040fe20003f24070 */
[----:B------:R-:W-:Y:S01]  /*42d0*/  IMAD R208, R208, UR6, RZ ;  /* 0x00000006d0d07c24 */ /* 0x000fe2000f8e02ff */
[----:B------:R-:W-:-:S02]  /*42e0*/  ISETP.GT.U32.AND P3, PT, R139, R129, PT ;  /* 0x000000818b00720c */ /* 0x000fc40003f64070 */
[C---:B------:R-:W-:Y:S02]  /*42f0*/  SEL R216, R169.reuse, R133, !P2 ;  /* 0x00000085a9d87207 */ /* 0x040fe40005000000 */
[----:B------:R-:W-:Y:S02]  /*4300*/  SEL R224, R169, R130, !P2 ;  /* 0x00000082a9e07207 */ /* 0x000fe40005000000 */
[-C--:B------:R-:W-:Y:S01]  /*4310*/  IADD3 R209, P5, PT, R208, R127.reuse, RZ ;  /* 0x0000007fd0d17210 */ /* 0x080fe20007fbe0ff */
[----:B------:R-:W-:Y:S02]  /*4320*/  IMAD R216, R216, UR6, RZ ;  /* 0x00000006d8d87c24 */ /* 0x000fe4000f8e02ff */
[----:B------:R-:W-:Y:S01]  /*4330*/  IMAD R224, R224, UR6, RZ ;  /* 0x00000006e0e07c24 */ /* 0x000fe2000f8e02ff */
[----:B------:R-:W-:Y:S01]  /*4340*/  LEA.HI.X.SX32 R208, R208, R126, 0x1, P5 ;  /* 0x0000007ed0d07211 */ /* 0x000fe200028f0eff */
[----:B------:R-:W-:Y:S01]  /*4350*/  @!P1 IMAD.IADD R124, R124, 0x1, -R139 ;  /* 0x000000017c7c9824 */ /* 0x000fe200078e0a8b */
[----:B------:R-:W-:-:S02]  /*4360*/  IADD3 R217, P5, PT, R216, R127, RZ ;  /* 0x0000007fd8d97210 */ /* 0x000fc40007fbe0ff */
[----:B------:R-:W-:Y:S01]  /*4370*/  ISETP.GT.U32.AND P1, PT, R139, R122, PT ;  /* 0x0000007a8b00720c */ /* 0x000fe20003f24070 */
[--C-:B------:R-:W-:Y:S01]  /*4380*/  @!P3 IMAD.IADD R129, R129, 0x1, -R139.reuse ;  /* 0x000000018181b824 */ /* 0x100fe200078e0a8b */
[----:B------:R-:W-:Y:S02]  /*4390*/  IADD3 R225, P3, PT, R224, R127, RZ ;  /* 0x0000007fe0e17210 */ /* 0x000fe40007f7e0ff */
[-C--:B------:R-:W-:Y:S02]  /*43a0*/  LEA.HI.X.SX32 R216, R216, R126.reuse, 0x1, P5 ;  /* 0x0000007ed8d87211 */ /* 0x080fe400028f0eff */
[----:B------:R-:W-:Y:S02]  /*43b0*/  ISETP.GE.AND P5, PT, R233, RZ, PT ;  /* 0x000000ffe900720c */ /* 0x000fe40003fa6270 */
[----:B------:R-:W-:Y:S02]  /*43c0*/  LEA.HI.X.SX32 R224, R224, R126, 0x1, P3 ;  /* 0x0000007ee0e07211 */ /* 0x000fe400018f0eff */
[----:B------:R-:W-:Y:S01]  /*43d0*/  ISETP.GT.U32.AND P3, PT, R139, R123, PT ;  /* 0x0000007b8b00720c */ /* 0x000fe20003f64070 */
[----:B------:R-:W-:Y:S01]  /*43e0*/  @P0 IMAD.MOV.U32 R32, RZ, RZ, R128 ;  /* 0x000000ffff200224 */ /* 0x000fe200078e0080 */
[----:B------:R-:W-:Y:S01]  /*43f0*/  PRMT R166, RZ, 0x7610, R166 ;  /* 0x00007610ffa67816 */ /* 0x000fe200000000a6 */
[----:B------:R-:W-:-:S02]  /*4400*/  @!P1 IMAD.IADD R122, R122, 0x1, -R139 ;  /* 0x000000017a7a9824 */ /* 0x000fc400078e0a8b */
[----:B------:R-:W-:Y:S01]  /*4410*/  @P0 IMAD.MOV.U32 R33, RZ, RZ, R125 ;  /* 0x000000ffff210224 */ /* 0x000fe200078e007d */
[----:B------:R-:W-:Y:S02]  /*4420*/  PRMT R165, RZ, 0x7610, R165 ;  /* 0x00007610ffa57816 */ /* 0x000fe400000000a5 */
[C---:B------:R-:W-:Y:S01]  /*4430*/  ISETP.GT.U32.AND P1, PT, R139.reuse, R122, PT ;  /* 0x0000007a8b00720c */ /* 0x040fe20003f24070 */
[----:B------:R-:W-:Y:S01]  /*4440*/  @!P5 IMAD.MOV R124, RZ, RZ, -R124 ;  /* 0x000000ffff7cd224 */ /* 0x000fe200078e0a7c */
[----:B------:R-:W-:Y:S01]  /*4450*/  ISETP.GT.U32.AND P5, PT, R139, R121, PT ;  /* 0x000000798b00720c */ /* 0x000fe20003fa4070 */
[----:B------:R0:W2:Y:S01]  /*4460*/  @P0 LDG.E.U8 R166, desc[UR26][R32.64] ;  /* 0x0000001a20a60981 */ /* 0x0000a2000c1e1100 */
[----:B------:R-:W-:Y:S01]  /*4470*/  @!P4 IMAD.MOV R129, RZ, RZ, -R129 ;  /* 0x000000ffff81c224 */ /* 0x000fe200078e0a81 */
[----:B------:R-:W-:Y:S01]  /*4480*/  ISETP.GE.AND P4, PT, R232, RZ, PT ;  /* 0x000000ffe800720c */ /* 0x000fe20003f86270 */
[----:B------:R-:W-:Y:S01]  /*4490*/  @!P3 IMAD.IADD R123, R123, 0x1, -R139 ;  /* 0x000000017b7bb824 */ /* 0x000fe200078e0a8b */
[----:B------:R-:W-:Y:S01]  /*44a0*/  ISETP.GT.U32.AND P3, PT, R139, R120, PT ;  /* 0x000000788b00720c */ /* 0x000fe20003f64070 */
[----:B0-----:R-:W-:-:S02]  /*44b0*/  @P0 IMAD.MOV.U32 R32, RZ, RZ, R136 ;  /* 0x000000ffff200224 */ /* 0x001fc400078e0088 */
[----:B------:R-:W-:Y:S01]  /*44c0*/  @P0 IMAD.MOV.U32 R33, RZ, RZ, R135 ;  /* 0x000000ffff210224 */ /* 0x000fe200078e0087 */
[----:B------:R-:W-:Y:S02]  /*44d0*/  PRMT R164, RZ, 0x7610, R164 ;  /* 0x00007610ffa47816 */ /* 0x000fe400000000a4 */
[----:B------:R-:W-:Y:S02]  /*44e0*/  SEL R232, R169, R129, !P2 ;  /* 0x00000081a9e87207 */ /* 0x000fe40005000000 */
[----:B------:R0:W2:Y:S01]  /*44f0*/  @P0 LDG.E.U8 R165, desc[UR26][R32.64] ;  /* 0x0000001a20a50981 */ /* 0x0000a2000c1e1100 */
[----:B------:R-:W-:Y:S01]  /*4500*/  PRMT R176, RZ, 0x7610, R176 ;  /* 0x00007610ffb07816 */ /* 0x000fe200000000b0 */
[----:B------:R-:W-:Y:S02]  /*4510*/  @!P5 IMAD.IADD R121, R121, 0x1, -R139 ;  /* 0x000000017979d824 */ /* 0x000fe400078e0a8b */
[----:B------:R-:W-:Y:S02]  /*4520*/  IMAD R232, R232, UR6, RZ ;  /* 0x00000006e8e87c24 */ /* 0x000fe4000f8e02ff */
[----:B0-----:R-:W-:-:S02]  /*4530*/  @P0 IMAD.MOV.U32 R32, RZ, RZ, R185 ;  /* 0x000000ffff200224 */ /* 0x001fc400078e00b9 */
[----:B------:R-:W-:Y:S02]  /*4540*/  @P0 IMAD.MOV.U32 R33, RZ, RZ, R184 ;  /* 0x000000ffff210224 */ /* 0x000fe400078e00b8 */
[----:B------:R-:W-:Y:S01]  /*4550*/  @!P1 IMAD.IADD R122, R122, 0x1, -R139 ;  /* 0x000000017a7a9824 */ /* 0x000fe200078e0a8b */
[C---:B------:R-:W-:Y:S02]  /*4560*/  ISETP.GT.U32.AND P1, PT, R139.reuse, R119, PT ;  /* 0x000000778b00720c */ /* 0x040fe40003f24070 */
[----:B------:R0:W2:Y:S01]  /*4570*/  @P0 LDG.E.U8 R164, desc[UR26][R32.64] ;  /* 0x0000001a20a40981 */ /* 0x0000a2000c1e1100 */
[----:B------:R-:W-:Y:S01]  /*4580*/  @!P4 IMAD.MOV R123, RZ, RZ, -R123 ;  /* 0x000000ffff7bc224 */ /* 0x000fe200078e0a7b */
[----:B------:R-:W-:Y:S01]  /*4590*/  IADD3 R233, P4, PT, R232, R127, RZ ;  /* 0x0000007fe8e97210 */ /* 0x000fe20007f9e0ff */
[----:B------:R-:W-:Y:S01]  /*45a0*/  @!P3 IMAD.IADD R120, R120, 0x1, -R139 ;  /* 0x000000017878b824 */ /* 0x000fe200078e0a8b */
[----:B------:R-:W-:Y:S01]  /*45b0*/  ISETP.GT.U32.AND P3, PT, R139, R121, PT ;  /* 0x000000798b00720c */ /* 0x000fe20003f64070 */
[----:B0-----:R-:W-:-:S02]  /*45c0*/  @P0 IMAD.MOV.U32 R32, RZ, RZ, R193 ;  /* 0x000000ffff200224 */ /* 0x001fc400078e00c1 */
[----:B------:R-:W-:Y:S01]  /*45d0*/  @P0 IMAD.MOV.U32 R33, RZ, RZ, R192 ;  /* 0x000000ffff210224 */ /* 0x000fe200078e00c0 */
[----:B------:R-:W-:Y:S02]  /*45e0*/  PRMT R182, RZ, 0x7610, R182 ;  /* 0x00007610ffb67816 */ /* 0x000fe400000000b6 */
[----:B------:R-:W-:Y:S02]  /*45f0*/  LEA.HI.X.SX32 R232, R232, R126, 0x1, P4 ;  /* 0x0000007ee8e87211 */ /* 0x000fe400020f0eff */
[----:B------:R0:W2:Y:S01]  /*4600*/  @P0 LDG.E.U8 R176, desc[UR26][R32.64] ;  /* 0x0000001a20b00981 */ /* 0x0000a2000c1e1100 */
[----:B------:R-:W-:Y:S02]  /*4610*/  ISETP.GT.U32.AND P4, PT, R139, R120, PT ;  /* 0x000000788b00720c */ /* 0x000fe40003f84070 */
[----:B------:R-:W-:Y:S01]  /*4620*/  PRMT R178, RZ, 0x7610, R178 ;  /* 0x00007610ffb27816 */ /* 0x000fe200000000b2 */
[----:B0-----:R-:W-:Y:S02]  /*4630*/  @P0 IMAD.MOV.U32 R32, RZ, RZ, R201 ;  /* 0x000000ffff200224 */ /* 0x001fe400078e00c9 */
[----:B------:R-:W-:-:S02]  /*4640*/  @P0 IMAD.MOV.U32 R33, RZ, RZ, R200 ;  /* 0x000000ffff210224 */ /* 0x000fc400078e00c8 */
[----:B------:R-:W-:-:S03]  /*4650*/  @!P1 IMAD.IADD R119, R119, 0x1, -R139 ;  /* 0x0000000177779824 */ /* 0x000fc600078e0a8b */
[----:B------:R0:W2:Y:S01]  /*4660*/  @P0 LDG.E.U8 R182, desc[UR26][R32.64] ;  /* 0x0000001a20b60981 */ /* 0x0000a2000c1e1100 */
[----:B------:R-:W-:Y:S01]  /*4670*/  PRMT R177, RZ, 0x7610, R177 ;  /* 0x00007610ffb17816 */ /* 0x000fe200000000b1 */
[----:B------:R-:W-:Y:S01]  /*4680*/  @!P3 IMAD.IADD R121, R121, 0x1, -R139 ;  /* 0x000000017979b824 */ /* 0x000fe200078e0a8b */
[C---:B------:R-:W-:Y:S01]  /*4690*/  ISETP.GT.U32.AND P3, PT, R139.reuse, R118, PT ;  /* 0x000000768b00720c */ /* 0x040fe20003f64070 */
[----:B0-----:R-:W-:Y:S02]  /*46a0*/  @P0 IMAD.MOV.U32 R32, RZ, RZ, R209 ;  /* 0x000000ffff200224 */ /* 0x001fe400078e00d1 */
[----:B------:R-:W-:Y:S01]  /*46b0*/  @P0 IMAD.MOV.U32 R33, RZ, RZ, R208 ;  /* 0x000000ffff210224 */ /* 0x000fe200078e00d0 */
[----:B------:R-:W-:-:S04]  /*46c0*/  ISETP.GT.U32.AND P1, PT, R139, R119, PT ;  /* 0x000000778b00720c */ /* 0x000fc80003f24070 */
[----:B------:R0:W2:Y:S01]  /*46d0*/  @P0 LDG.E.U8 R178, desc[UR26][R32.64] ;  /* 0x0000001a20b20981 */ /* 0x0000a2000c1e1100 */
[----:B------:R-:W-:Y:S01]  /*46e0*/  @!P4 IMAD.IADD R120, R120, 0x1, -R139 ;  /* 0x000000017878c824 */ /* 0x000fe200078e0a8b */
[----:B------:R-:W-:Y:S02]  /*46f0*/  ISETP.GE.AND P4, PT, R240, RZ, PT ;  /* 0x000000fff000720c */ /* 0x000fe40003f86270 */
[----:B------:R-:W-:Y:S01]  /*4700*/  PRMT R183, RZ, 0x7610, R183 ;  /* 0x00007610ffb77816 */ /* 0x000fe200000000b7 */
[----:B0-----:R-:W-:Y:S02]  /*4710*/  @P0 IMAD.MOV.U32 R32, RZ, RZ, R217 ;  /* 0x000000ffff200224 */ /* 0x001fe400078e00d9 */
[----:B------:R-:W-:Y:S01]  /*4720*/  @P0 IMAD.MOV.U32 R33, RZ, RZ, R216 ;  /* 0x000000ffff210224 */ /* 0x000fe200078e00d8 */
[----:B------:R-:W-:Y:S04]  /*4730*/  STL [R1+0x460], R136 ;  /* 0x0004608801007387 */ /* 0x000fe80000100800 */
[----:B------:R0:W2:Y:S04]  /*4740*/  @P0 LDG.E.U8 R177, desc[UR26][R32.64] ;  /* 0x0000001a20b10981 */ /* 0x0000a8000c1e1100 */
[----:B------:R-:W-:Y:S01]  /*4750*/  STL [R1+0x45c], R135 ;  /* 0x00045c8701007387 */ /* 0x000fe20000100800 */
[----:B------:R-:W-:-:S03]  /*4760*/  PRMT R198, RZ, 0x7610, R198 ;  /* 0x00007610ffc67816 */ /* 0x000fc600000000c6 */
[----:B------:R-:W-:Y:S01]  /*4770*/  STL [R1+0x468], R185 ;  /* 0x000468b901007387 */ /* 0x000fe20000100800 */
[----:B0-----:R-:W-:Y:S02]  /*4780*/  @P0 IMAD.MOV.U32 R32, RZ, RZ, R225 ;  /* 0x000000ffff200224 */ /* 0x001fe400078e00e1 */
[----:B------:R-:W-:Y:S01]  /*4790*/  @P0 IMAD.MOV.U32 R33, RZ, RZ, R224 ;  /* 0x000000ffff210224 */ /* 0x000fe200078e00e0 */
[----:B------:R-:W-:Y:S01]  /*47a0*/  STL [R1+0x464], R184 ;  /* 0x000464b801007387 */ /* 0x000fe20000100800 */
[----:B------:R-:W-:-:S03]  /*47b0*/  @!P3 IMAD.IADD R118, R118, 0x1, -R139 ;  /* 0x000000017676b824 */ /* 0x000fc600078e0a8b */
[----:B------:R-:W-:Y:S01]  /*47c0*/  STL [R1+0x470], R193 ;  /* 0x000470c101007387 */ /* 0x000fe20000100800 */
[----:B------:R-:W-:-:S03]  /*47d0*/  @!P1 IMAD.IADD R119, R119, 0x1, -R139 ;  /* 0x0000000177779824 */ /* 0x000fc600078e0a8b */
[----:B------:R-:W-:Y:S01]  /*47e0*/  STL [R1+0x46c], R192 ;  /* 0x00046cc001007387 */ /* 0x000fe20000100800 */
[----:B------:R-:W-:-:S03]  /*47f0*/  ISETP.GT.U32.AND P1, PT, R139, R116, PT ;  /* 0x000000748b00720c */ /* 0x000fc60003f24070 */
[----:B------:R0:W2:Y:S04]  /*4800*/  @P0 LDG.E.U8 R183, desc[UR26][R32.64] ;  /* 0x0000001a20b70981 */ /* 0x0000a8000c1e1100 */
[----:B------:R-:W-:Y:S04]  /*4810*/  STL [R1+0x478], R201 ;  /* 0x000478c901007387 */ /* 0x000fe80000100800 */
[----:B------:R-:W-:Y:S01]  /*4820*/  STL [R1+0x474], R200 ;  /* 0x000474c801007387 */ /* 0x000fe20000100800 */
[----:B0-----:R-:W-:Y:S02]  /*4830*/  @P0 IMAD.MOV.U32 R32, RZ, RZ, R233 ;  /* 0x000000ffff200224 */ /* 0x001fe400078e00e9 */
[----:B------:R-:W-:Y:S01]  /*4840*/  @P0 IMAD.MOV.U32 R33, RZ, RZ, R232 ;  /* 0x000000ffff210224 */ /* 0x000fe200078e00e8 */
[----:B------:R-:W-:Y:S01]  /*4850*/  STL [R1+0x480], R209 ;  /* 0x000480d101007387 */ /* 0x000fe20000100800 */
[----:B------:R-:W-:-:S03]  /*4860*/  @!P4 IMAD.MOV R120, RZ, RZ, -R120 ;  /* 0x000000ffff78c224 */ /* 0x000fc600078e0a78 */
[----:B------:R-:W-:Y:S01]  /*4870*/  STL [R1+0x47c], R208 ;  /* 0x00047cd001007387 */ /* 0x000fe20000100800 */
[----:B------:R-:W-:-:S03]  /*4880*/  ISETP.GT.U32.AND P4, PT, R139, R118, PT ;  /* 0x000000768b00720c */ /* 0x000fc60003f84070 */
[----:B------:R-:W-:Y:S01]  /*4890*/  STL [R1+0x488], R217 ;  /* 0x000488d901007387 */ /* 0x000fe20000100800 */
[----:B------:R-:W-:-:S03]  /*48a0*/  SEL R240, R169, R124, !P2 ;  /* 0x0000007ca9f07207 */ /* 0x000fc60005000000 */
[----:B------:R-:W-:Y:S04]  /*48b0*/  STL [R1+0x484], R216 ;  /* 0x000484d801007387 */ /* 0x000fe80000100800 */
[----:B------:R0:W2:Y:S04]  /*48c0*/  @P0 LDG.E.U8 R198, desc[UR26][R32.64] ;  /* 0x0000001a20c60981 */ /* 0x0000a8000c1e1100 */
[----:B------:R-:W-:Y:S04]  /*48d0*/  STL [R1+0x490], R225 ;  /* 0x000490e101007387 */ /* 0x000fe80000100800 */
[----:B------:R-:W-:Y:S04]  /*48e0*/  STL [R1+0x48c], R224 ;  /* 0x00048ce001007387 */ /* 0x000fe80000100800 */
[----:B------:R-:W2:Y:S04]  /*48f0*/  LDL R140, [R1+0x2d8] ;  /* 0x0002d800018c7983 */ /* 0x000ea80000100800 */
[----:B------:R-:W-:Y:S01]  /*4900*/  STL [R1+0x498], R233 ;  /* 0x000498e901007387 */ /* 0x000fe20000100800 */
[----:B------:R-:W-:-:S03]  /*4910*/  IMAD R240, R240, UR6, RZ ;  /* 0x00000006f0f07c24 */ /* 0x000fc6000f8e02ff */
[----:B------:R-:W-:Y:S01]  /*4920*/  STL [R1+0x494], R232 ;  /* 0x000494e801007387 */ /* 0x000fe20000100800 */
[----:B---3--:R-:W-:-:S03]  /*4930*/  ISETP.GE.AND P5, PT, R143, RZ, PT ;  /* 0x000000ff8f00720c */ /* 0x008fc60003fa6270 */
[----:B------:R-:W3:Y:S10]  /*4940*/  LDL R143, [R1+0x2d0] ;  /* 0x0002d000018f7983 */ /* 0x000ef40000100800 */
[----:B------:R-:W-:Y:S01]  /*4950*/  @!P5 IMAD.MOV R122, RZ, RZ, -R122 ;  /* 0x000000ffff7ad224 */ /* 0x000fe200078e0a7a */
[----:B------:R-:W-:-:S04]  /*4960*/  ISETP.GE.AND P5, PT, R248, RZ, PT ;  /* 0x000000fff800720c */ /* 0x000fc80003fa6270 */
[C---:B0-----:R-:W-:Y:S02]  /*4970*/  SEL R32, R169.reuse, R122, !P2 ;  /* 0x0000007aa9207207 */ /* 0x041fe40005000000 */
[----:B------:R-:W-:-:S07]  /*4980*/  SEL R248, R169, R123, !P2 ;  /* 0x0000007ba9f87207 */ /* 0x000fce0005000000 */
[----:B------:R-:W-:Y:S01]  /*4990*/  @!P5 IMAD.MOV R121, RZ, RZ, -R121 ;  /* 0x000000ffff79d224 */ /* 0x000fe200078e0a79 */
[----:B------:R-:W-:Y:S01]  /*49a0*/  ISETP.GE.AND P5, PT, R241, RZ, PT ;  /* 0x000000fff100720c */ /* 0x000fe20003fa6270 */
[----:B------:R-:W-:Y:S02]  /*49b0*/  IMAD R32, R32, UR6, RZ ;  /* 0x0000000620207c24 */ /* 0x000fe4000f8e02ff */
[----:B------:R-:W-:Y:S02]  /*49c0*/  IMAD R248, R248, UR6, RZ ;  /* 0x00000006f8f87c24 */ /* 0x000fe4000f8e02ff */
[--C-:B------:R-:W-:Y:S01]  /*49d0*/  @!P1 IMAD.IADD R116, R116, 0x1, -R139.reuse ;  /* 0x0000000174749824 */ /* 0x100fe200078e0a8b */
[-C--:B------:R-:W-:Y:S01]  /*49e0*/  IADD3 R130, P1, PT, R32, R127.reuse, RZ ;  /* 0x0000007f20827210 */ /* 0x080fe20007f3e0ff */
[----:B------:R-:W-:Y:S01]  /*49f0*/  @!P4 IMAD.IADD R118, R118, 0x1, -R139 ;  /* 0x000000017676c824 */ /* 0x000fe200078e0a8b */
[----:B------:R-:W-:Y:S02]  /*4a00*/  IADD3 R241, P3, PT, R240, R127, RZ ;  /* 0x0000007ff0f17210 */ /* 0x000fe40007f7e0ff */
[----:B------:R-:W-:-:S03]  /*4a10*/  LEA.HI.X.SX32 R131, R32, R126, 0x1, P1 ;  /* 0x0000007e20837211 */ /* 0x000fc600008f0eff */
[----:B------:R-:W-:Y:S01]  /*4a20*/  @!P5 IMAD.MOV R119, RZ, RZ, -R119 ;  /* 0x000000ffff77d224 */ /* 0x000fe200078e0a77 */
[----:B------:R-:W-:Y:S02]  /*4a30*/  ISETP.GE.AND P5, PT, R249, RZ, PT ;  /* 0x000000fff900720c */ /* 0x000fe40003fa6270 */
[----:B------:R-:W-:Y:S02]  /*4a40*/  IADD3 R249, P4, PT, R248, R127, RZ ;  /* 0x0000007ff8f97210 */ /* 0x000fe40007f9e0ff */
[-C--:B------:R-:W-:Y:S01]  /*4a50*/  LEA.HI.X.SX32 R240, R240, R126.reuse, 0x1, P3 ;  /* 0x0000007ef0f07211 */ /* 0x080fe200018f0eff */
[----:B------:R0:W-:Y:S01]  /*4a60*/  STL [R1+0x10], R130 ;  /* 0x0000108201007387 */ /* 0x0001e20000100800 */
[----:B------:R-:W-:-:S03]  /*4a70*/  LEA.HI.X.SX32 R248, R248, R126, 0x1, P4 ;  /* 0x0000007ef8f87211 */ /* 0x000fc600020f0eff */
[----:B------:R1:W-:Y:S04]  /*4a80*/  STL [R1+0xc], R131 ;  /* 0x00000c8301007387 */ /* 0x0003e80000100800 */
[----:B------:R-:W-:Y:S04]  /*4a90*/  STL [R1+0x4a0], R241 ;  /* 0x0004a0f101007387 */ /* 0x000fe80000100800 */
[----:B------:R-:W-:Y:S04]  /*4aa0*/  STL [R1+0x49c], R240 ;  /* 0x00049cf001007387 */ /* 0x000fe80000100800 */
[----:B------:R-:W-:Y:S04]  /*4ab0*/  STL [R1+0x4a8], R249 ;  /* 0x0004a8f901007387 */ /* 0x000fe80000100800 */
[----:B------:R-:W-:Y:S04]  /*4ac0*/  STL [R1+0x4a4], R248 ;  /* 0x0004a4f801007387 */ /* 0x000fe80000100800 */
[----:B------:R-:W4:Y:S04]  /*4ad0*/  LDL R172, [R1+0x2c8] ;  /* 0x0002c80001ac7983 */ /* 0x000f280000100800 */
[----:B------:R-:W4:Y:S01]  /*4ae0*/  LDL R160, [R1+0x2c0] ;  /* 0x0002c00001a07983 */ /* 0x000f220000100800 */
[----:B------:R-:W-:-:S02]  /*4af0*/  ISETP.GT.U32.AND P3, PT, R139, R117, PT ;  /* 0x000000758b00720c */ /* 0x000fc40003f64070 */
[----:B------:R-:W-:-:S11]  /*4b00*/  SEL R121, R169, R121, !P2 ;  /* 0x00000079a9797207 */ /* 0x000fd60005000000 */
[----:B------:R-:W-:Y:S01]  /*4b10*/  @!P3 IMAD.IADD R117, R117, 0x1, -R139 ;  /* 0x000000017575b824 */ /* 0x000fe200078e0a8b */
[----:B------:R-:W-:-:S04]  /*4b20*/  ISETP.GT.U32.AND P3, PT, R139, R116, PT ;  /* 0x000000748b00720c */ /* 0x000fc80003f64070 */
[----:B------:R-:W-:Y:S01]  /*4b30*/  ISETP.GT.U32.AND P4, PT, R139, R117, PT ;  /* 0x000000758b00720c */ /* 0x000fe20003f84070 */
[----:B------:R-:W-:Y:S01]  /*4b40*/  IMAD R121, R121, UR6, RZ ;  /* 0x0000000679797c24 */ /* 0x000fe2000f8e02ff */
[----:B------:R-:W-:Y:S01]  /*4b50*/  PRMT R191, RZ, 0x7610, R191 ;  /* 0x00007610ffbf7816 */ /* 0x000fe200000000bf */
[----:B------:R-:W-:Y:S02]  /*4b60*/  @P0 IMAD.MOV.U32 R32, RZ, RZ, R241 ;  /* 0x000000ffff200224 */ /* 0x000fe400078e00f1 */
[----:B------:R-:W-:Y:S01]  /*4b70*/  @P0 IMAD.MOV.U32 R33, RZ, RZ, R240 ;  /* 0x000000ffff210224 */ /* 0x000fe200078e00f0 */
[----:B------:R-:W-:-:S03]  /*4b80*/  PRMT R190, RZ, 0x7610, R190 ;  /* 0x00007610ffbe7816 */ /* 0x000fc600000000be */
[--C-:B------:R-:W-:Y:S01]  /*4b90*/  @!P3 IMAD.IADD R116, R116, 0x1, -R139.reuse ;  /* 0x000000017474b824 */ /* 0x100fe200078e0a8b */
[----:B------:R-:W-:Y:S01]  /*4ba0*/  IADD3 R170, P3, PT, R121, R127, RZ ;  /* 0x0000007f79aa7210 */ /* 0x000fe20007f7e0ff */
[----:B------:R0:W4:Y:S01]  /*4bb0*/  @P0 LDG.E.U8 R191, desc[UR26][R32.64] ;  /* 0x0000001a20bf0981 */ /* 0x000122000c1e1100 */
[----:B------:R-:W-:Y:S02]  /*4bc0*/  @!P5 IMAD.MOV R118, RZ, RZ, -R118 ;  /* 0x000000ffff76d224 */ /* 0x000fe400078e0a76 */
[----:B------:R-:W-:Y:S01]  /*4bd0*/  @!P4 IMAD.IADD R117, R117, 0x1, -R139 ;  /* 0x000000017575c824 */ /* 0x000fe200078e0a8b */
[----:B------:R-:W-:Y:S02]  /*4be0*/  ISETP.GT.U32.AND P1, PT, R139, R115, PT ;  /* 0x000000738b00720c */ /* 0x000fe40003f24070 */
[C---:B------:R-:W-:Y:S01]  /*4bf0*/  SEL R119, R169.reuse, R119, !P2 ;  /* 0x00000077a9777207 */ /* 0x040fe20005000000 */
[----:B0-----:R-:W-:Y:S02]  /*4c00*/  @P0 IMAD.MOV.U32 R32, RZ, RZ, R249 ;  /* 0x000000ffff200224 */ /* 0x001fe400078e00f9 */
[----:B------:R-:W-:Y:S01]  /*4c10*/  @P0 IMAD.MOV.U32 R33, RZ, RZ, R248 ;  /* 0x000000ffff210224 */ /* 0x000fe200078e00f8 */
[----:B------:R-:W-:-:S04]  /*4c20*/  SEL R120, R169, R120, !P2 ;  /* 0x00000078a9787207 */ /* 0x000fc80005000000 */
[----:B------:R0:W4:Y:S03]  /*4c30*/  @P0 LDG.E.U8 R190, desc[UR26][R32.64] ;  /* 0x0000001a20be0981 */ /* 0x000126000c1e1100 */
[----:B------:R-:W-:Y:S01]  /*4c40*/  @!P1 IMAD.IADD R115, R115, 0x1, -R139 ;  /* 0x0000000173739824 */ /* 0x000fe200078e0a8b */
[----:B0-----:R-:W-:Y:S01]  /*4c50*/  SEL R33, R169, R118, !P2 ;  /* 0x00000076a9217207 */ /* 0x001fe20005000000 */
[----:B------:R-:W-:Y:S02]  /*4c60*/  IMAD.MOV.U32 R32, RZ, RZ, R117 ;  /* 0x000000ffff207224 */ /* 0x000fe400078e0075 */
[----:B------:R-:W-:Y:S02]  /*4c70*/  IMAD R117, R119, UR6, RZ ;  /* 0x0000000677757c24 */ /* 0x000fe4000f8e02ff */
[----:B------:R-:W-:Y:S02]  /*4c80*/  IMAD R118, R120, UR6, RZ ;  /* 0x0000000678767c24 */ /* 0x000fe4000f8e02ff */
[----:B------:R-:W-:Y:S01]  /*4c90*/  IMAD R33, R33, UR6, RZ ;  /* 0x0000000621217c24 */ /* 0x000fe2000f8e02ff */
[----:B------:R-:W-:-:S02]  /*4ca0*/  ISETP.GT.U32.AND P1, PT, R139, R115, PT ;  /* 0x000000738b00720c */ /* 0x000fc40003f24070 */
[----:B------:R-:W-:Y:S01]  /*4cb0*/  PRMT R206, RZ, 0x7610, R206 ;  /* 0x00007610ffce7816 */ /* 0x000fe200000000ce */
[----:B------:R-:W-:Y:S01]  /*4cc0*/  STL [R1+0x30], R170 ;  /* 0x000030aa01007387 */ /* 0x000fe20000100800 */
[----:B------:R-:W-:-:S09]  /*4cd0*/  PRMT R207, RZ, 0x7610, R207 ;  /* 0x00007610ffcf7816 */ /* 0x000fd200000000cf */
[----:B------:R-:W-:Y:S01]  /*4ce0*/  @!P1 IMAD.IADD R115, R115, 0x1, -R139 ;  /* 0x0000000173739824 */ /* 0x000fe200078e0a8b */
[----:B--2---:R-:W-:-:S13]  /*4cf0*/  ISETP.GE.AND P5, PT, R140, RZ, PT ;  /* 0x000000ff8c00720c */ /* 0x004fda0003fa6270 */
[----:B------:R-:W-:Y:S01]  /*4d00*/  @!P5 IMAD.MOV R116, RZ, RZ, -R116 ;  /* 0x000000ffff74d224 */ /* 0x000fe200078e0a74 */
[----:B------:R-:W-:-:S04]  /*4d10*/  IADD3 R174, P5, PT, R118, R127, RZ ;  /* 0x0000007f76ae7210 */ /* 0x000fc80007fbe0ff */
[-C--:B------:R-:W-:Y:S02]  /*4d20*/  LEA.HI.X.SX32 R140, R118, R126.reuse, 0x1, P5 ;  /* 0x0000007e768c7211 */ /* 0x080fe400028f0eff */
[----:B---3--:R-:W-:Y:S02]  /*4d30*/  ISETP.GE.AND P4, PT, R143, RZ, PT ;  /* 0x000000ff8f00720c */ /* 0x008fe40003f86270 */
[----:B------:R-:W-:Y:S02]  /*4d40*/  LEA.HI.X.SX32 R143, R121, R126, 0x1, P3 ;  /* 0x0000007e798f7211 */ /* 0x000fe400018f0eff */
[----:B------:R-:W-:-:S09]  /*4d50*/  ISETP.GT.U32.AND P3, PT, R139, R114, PT ;  /* 0x000000728b00720c */ /* 0x000fd20003f64070 */
[----:B------:R-:W-:Y:S01]  /*4d60*/  @!P4 IMAD.MOV R32, RZ, RZ, -R32 ;  /* 0x000000ffff20c224 */ /* 0x000fe200078e0a20 */
[----:B------:R-:W-:-:S03]  /*4d70*/  IADD3 R98, P4, PT, R117, R127, RZ ;  /* 0x0000007f75627210 */ /* 0x000fc60007f9e0ff */
[--C-:B------:R-:W-:Y:S01]  /*4d80*/  @!P3 IMAD.IADD R114, R114, 0x1, -R139.reuse ;  /* 0x000000017272b824 */ /* 0x100fe200078e0a8b */
[----:B------:R-:W-:Y:S02]  /*4d90*/  IADD3 R129, P3, PT, R33, R127, RZ ;  /* 0x0000007f21817210 */ /* 0x000fe40007f7e0ff */
[----:B------:R-:W-:Y:S02]  /*4da0*/  LEA.HI.X.SX32 R173, R117, R126, 0x1, P4 ;  /* 0x0000007e75ad7211 */ /* 0x000fe400020f0eff */
[----:B------:R-:W-:Y:S02]  /*4db0*/  ISETP.GT.U32.AND P5, PT, R139, R114, PT ;  /* 0x000000728b00720c */ /* 0x000fe40003fa4070 */
[C---:B------:R-:W-:Y:S02]  /*4dc0*/  SEL R117, R169.reuse, R116, !P2 ;  /* 0x00000074a9757207 */ /* 0x040fe40005000000 */
[----:B------:R-:W-:Y:S01]  /*4dd0*/  SEL R116, R169, R32, !P2 ;  /* 0x00000020a9747207 */ /* 0x000fe20005000000 */
[----:B------:R-:W-:Y:S01]  /*4de0*/  @P0 IMAD.MOV.U32 R32, RZ, RZ, R130 ;  /* 0x000000ffff200224 */ /* 0x000fe200078e0082 */
[----:B------:R0:W-:Y:S04]  /*4df0*/  STL [R1+0x2c], R143 ;  /* 0x00002c8f01007387 */ /* 0x0001e80000100800 */
[----:B------:R-:W-:Y:S03]  /*4e00*/  STL [R1+0x50], R174 ;  /* 0x000050ae01007387 */ /* 0x000fe60000100800 */
[----:B------:R-:W-:Y:S01]  /*4e10*/  @!P5 IMAD.IADD R114, R114, 0x1, -R139 ;  /* 0x000000017272d824 */ /* 0x000fe200078e0a8b */
[----:B------:R-:W-:Y:S04]  /*4e20*/  STL [R1+0x70], R98 ;  /* 0x0000706201007387 */ /* 0x000fe80000100800 */
[----:B------:R2:W-:Y:S04]  /*4e30*/  STL [R1+0x4c], R140 ;  /* 0x00004c8c01007387 */ /* 0x0005e80000100800 */
[----:B------:R-:W-:Y:S04]  /*4e40*/  STL [R1+0x90], R129 ;  /* 0x0000908101007387 */ /* 0x000fe80000100800 */
[----:B------:R3:W-:Y:S01]  /*4e50*/  STL [R1+0x6c], R173 ;  /* 0x00006cad01007387 */ /* 0x0007e20000100800 */
[----:B----4-:R-:W-:-:S02]  /*4e60*/  ISETP.GE.AND P4, PT, R172, RZ, PT ;  /* 0x000000ffac00720c */ /* 0x010fc40003f86270 */
[----:B------:R-:W-:Y:S02]  /*4e70*/  LEA.HI.X.SX32 R172, R33, R126, 0x1, P3 ;  /* 0x0000007e21ac7211 */ /* 0x000fe400018f0eff */
[----:B------:R-:W-:Y:S01]  /*4e80*/  ISETP.GT.U32.AND P3, PT, R139, R113, PT ;  /* 0x000000718b00720c */ /* 0x000fe20003f64070 */
[----:B------:R-:W-:-:S05]  /*4e90*/  @P0 IMAD.MOV.U32 R33, RZ, RZ, R131 ;  /* 0x000000ffff210224 */ /* 0x000fca00078e0083 */
[----:B------:R4:W2:Y:S03]  /*4ea0*/  @P0 LDG.E.U8 R206, desc[UR26][R32.64] ;  /* 0x0000001a20ce0981 */ /* 0x0008a6000c1e1100 */
[----:B------:R-:W-:Y:S02]  /*4eb0*/  @!P4 IMAD.MOV R115, RZ, RZ, -R115 ;  /* 0x000000ffff73c224 */ /* 0x000fe400078e0a73 */
[----:B----4-:R-:W-:Y:S02]  /*4ec0*/  IMAD R33, R117, UR6, RZ ;  /* 0x0000000675217c24 */ /* 0x010fe4000f8e02ff */
[----:B------:R-:W-:Y:S02]  /*4ed0*/  IMAD R32, R116, UR6, RZ ;  /* 0x0000000674207c24 */ /* 0x000fe4000f8e02ff */
[----:B------:R-:W-:Y:S01]  /*4ee0*/  @!P3 IMAD.IADD R113, R113, 0x1, -R139 ;  /* 0x000000017171b824 */ /* 0x000fe200078e0a8b */
[----:B------:R-:W-:-:S02]  /*4ef0*/  IADD3 R132, P5, PT, R33, R127, RZ ;  /* 0x0000007f21847210 */ /* 0x000fc40007fbe0ff */
[----:B------:R-:W-:Y:S02]  /*4f00*/  IADD3 R130, P3, PT, R32, R127, RZ ;  /* 0x0000007f20827210 */ /* 0x000fe40007f7e0ff */
[----:B------:R-:W-:Y:S01]  /*4f10*/  ISETP.GE.AND P4, PT, R160, RZ, PT ;  /* 0x000000ffa000720c */ /* 0x000fe20003f86270 */
[----:B------:R4:W-:Y:S01]  /*4f20*/  STL [R1+0x8c], R172 ;  /* 0x00008cac01007387 */ /* 0x0009e20000100800 */
[-C--:B------:R-:W-:Y:S01]  /*4f30*/  LEA.HI.X.SX32 R160, R33, R126.reuse, 0x1, P5 ;  /* 0x0000007e21a07211 */ /* 0x080fe200028f0eff */
[----:B------:R-:W-:Y:S01]  /*4f40*/  @P0 IMAD.MOV.U32 R33, RZ, RZ, R143 ;  /* 0x000000ffff210224 */ /* 0x000fe200078e008f */
[----:B-1----:R-:W-:Y:S01]  /*4f50*/  LEA.HI.X.SX32 R131, R32, R126, 0x1, P3 ;  /* 0x0000007e20837211 */ /* 0x002fe200018f0eff */
[----:B------:R-:W2:Y:S01]  /*4f60*/  LDL R171, [R1+0x2b0] ;  /* 0x0002b00001ab7983 */ /* 0x000ea20000100800 */
[----:B------:R-:W-:-:S03]  /*4f70*/  @P0 IMAD.MOV.U32 R32, RZ, RZ, R170 ;  /* 0x000000ffff200224 */ /* 0x000fc600078e00aa */
[----:B------:R-:W-:Y:S04]  /*4f80*/  STL [R1+0xb8], R132 ;  /* 0x0000b88401007387 */ /* 0x000fe80000100800 */
[----:B------:R-:W-:Y:S04]  /*4f90*/  STL [R1+0xd8], R130 ;  /* 0x0000d88201007387 */ /* 0x000fe80000100800 */
[----:B------:R-:W-:Y:S04]  /*4fa0*/  STL [R1+0xb4], R160 ;  /* 0x0000b4a001007387 */ /* 0x000fe80000100800 */
[----:B------:R-:W-:Y:S04]  /*4fb0*/  STL [R1+0xd4], R131 ;  /* 0x0000d48301007387 */ /* 0x000fe80000100800 */
[----:B0-----:R-:W3:Y:S04]  /*4fc0*/  LDL.LU R143, [R1+0x4d4] ;  /* 0x0004d400018f7983 */ /* 0x001ee80000300800 */
[----:B------:R0:W3:Y:S01]  /*4fd0*/  @P0 LDG.E.U8 R207, desc[UR26][R32.64] ;  /* 0x0000001a20cf0981 */ /* 0x0000e2000c1e1100 */
[----:B------:R-:W-:-:S03]  /*4fe0*/  ISETP.GT.U32.AND P1, PT, R139, R112, PT ;  /* 0x000000708b00720c */ /* 0x000fc60003f24070 */
[----:B------:R-:W3:Y:S04]  /*4ff0*/  LDL R170, [R1+0x2a8] ;  /* 0x0002a80001aa7983 */ /* 0x000ee80000100800 */
[----:B------:R-:W3:Y:S06]  /*5000*/  LDL R33, [R1+0x2b8] ;  /* 0x0002b80001217983 */ /* 0x000eec0000100800 */
[----:B------:R-:W-:Y:S01]  /*5010*/  @!P1 IMAD.IADD R112, R112, 0x1, -R139 ;  /* 0x0000000170709824 */ /* 0x000fe200078e0a8b */
[----:B------:R-:W-:Y:S01]  /*5020*/  ISETP.GT.U32.AND P1, PT, R139, R113, PT ;  /* 0x000000718b00720c */ /* 0x000fe20003f24070 */
[----:B------:R-:W-:-:S02]  /*5030*/  @!P4 IMAD.MOV R114, RZ, RZ, -R114 ;  /* 0x000000ffff72c224 */ /* 0x000fc400078e0a72 */
[----:B0-----:R-:W-:-:S10]  /*5040*/  @P0 IMAD.MOV.U32 R32, RZ, RZ, R174 ;  /* 0x000000ffff200224 */ /* 0x001fd400078e00ae */
[--C-:B------:R-:W-:Y:S01]  /*5050*/  @!P1 IMAD.IADD R113, R113, 0x1, -R139.reuse ;  /* 0x0000000171719824 */ /* 0x100fe200078e0a8b */
[----:B------:R-:W-:Y:S02]  /*5060*/  ISETP.GT.U32.AND P5, PT, R139, R112, PT ;  /* 0x000000708b00720c */ /* 0x000fe40003fa4070 */
[----:B--2---:R-:W-:Y:S02]  /*5070*/  ISETP.GE.AND P1, PT, R171, RZ, PT ;  /* 0x000000ffab00720c */ /* 0x004fe40003f26270 */
[----:B---3--:R-:W-:Y:S01]  /*5080*/  ISETP.GE.AND P4, PT, R33, RZ, PT ;  /* 0x000000ff2100720c */ /* 0x008fe20003f86270 */
[----:B------:R-:W-:Y:S02]  /*5090*/  @P0 IMAD.MOV.U32 R33, RZ, RZ, R140 ;  /* 0x000000ffff210224 */ /* 0x000fe400078e008c */
[----:B------:R-:W2:Y:S04]  /*50a0*/  LDL.LU R140, [R1+0x4d0] ;  /* 0x0004d000018c7983 */ /* 0x000ea80000300800 */
[----:B------:R-:W3:Y:S04]  /*50b0*/  LDL.LU R174, [R1+0x4cc] ;  /* 0x0004cc0001ae7983 */ /* 0x000ee80000300800 */
[----:B------:R-:W2:Y:S01]  /*50c0*/  LDL R171, [R1+0x2a0] ;  /* 0x0002a00001ab7983 */ /* 0x000ea20000100800 */
[----:B------:R-:W-:Y:S01]  /*50d0*/  @!P5 IMAD.IADD R112, R112, 0x1, -R139 ;  /* 0x000000017070d824 */ /* 0x000fe200078e0a8b */
[----:B------:R-:W-:Y:S01]  /*50e0*/  ISETP.GT.U32.AND P5, PT, R139, R37, PT ;  /* 0x000000258b00720c */ /* 0x000fe20003fa4070 */
[----:B------:R-:W-:Y:S01]  /*50f0*/  @!P4 IMAD.MOV R113, RZ, RZ, -R113 ;  /* 0x000000ffff71c224 */ /* 0x000fe200078e0a71 */
[----:B------:R-:W-:-:S02]  /*5100*/  PRMT R214, RZ, 0x7610, R214 ;  /* 0x00007610ffd67816 */ /* 0x000fc400000000d6 */
[C---:B------:R-:W-:Y:S02]  /*5110*/  ISETP.GT.U32.AND P4, PT, R139.reuse, R44, PT ;  /* 0x0000002c8b00720c */ /* 0x040fe40003f84070 */
[----:B------:R-:W-:Y:S02]  /*5120*/  ISETP.GT.U32.AND P3, PT, R139, R45, PT ;  /* 0x0000002d8b00720c */ /* 0x000fe40003f64070 */
[----:B------:R0:W3:Y:S01]  /*5130*/  @P0 LDG.E.U8 R214, desc[UR26][R32.64] ;  /* 0x0000001a20d60981 */ /* 0x0000e2000c1e1100 */
[----:B------:R-:W-:-:S04]  /*5140*/  PRMT R199, RZ, 0x7610, R199 ;  /* 0x00007610ffc77816 */ /* 0x000fc800000000c7 */
[----:B------:R-:W-:Y:S02]  /*5150*/  @!P5 IMAD.IADD R37, R37, 0x1, -R139 ;  /* 0x000000012525d824 */ /* 0x000fe400078e0a8b */
[----:B0-----:R-:W-:Y:S02]  /*5160*/  @P0 IMAD.MOV.U32 R32, RZ, RZ, R98 ;  /* 0x000000ffff200224 */ /* 0x001fe400078e0062 */
[----:B------:R-:W-:Y:S01]  /*5170*/  @P0 IMAD.MOV.U32 R33, RZ, RZ, R173 ;  /* 0x000000ffff210224 */ /* 0x000fe200078e00ad */
[----:B------:R-:W-:Y:S02]  /*5180*/  ISETP.GT.U32.AND P5, PT, R139, R37, PT ;  /* 0x000000258b00720c */ /* 0x000fe40003fa4070 */
[----:B------:R-:W-:Y:S02]  /*5190*/  SEL R115, R169, R115, !P2 ;  /* 0x00000073a9737207 */ /* 0x000fe40005000000 */
[----:B------:R-:W-:Y:S01]  /*51a0*/  PRMT R222, RZ, 0x7610, R222 ;  /* 0x00007610ffde7816 */ /* 0x000fe200000000de */
[----:B------:R0:W3:Y:S01]  /*51b0*/  @P0 LDG.E.U8 R199, desc[UR26][R32.64] ;  /* 0x0000001a20c70981 */ /* 0x0000e2000c1e1100 */
[----:B------:R-:W-:Y:S01]  /*51c0*/  @!P4 IMAD.IADD R44, R44, 0x1, -R139 ;  /* 0x000000012c2cc824 */ /* 0x000fe200078e0a8b */
[----:B------:R-:W-:Y:S01]  /*51d0*/  PRMT R230, RZ, 0x7610, R230 ;  /* 0x00007610ffe67816 */ /* 0x000fe200000000e6 */
[----:B------:R-:W-:-:S02]  /*51e0*/  IMAD R115, R115, UR6, RZ ;  /* 0x0000000673737c24 */ /* 0x000fc4000f8e02ff */
[----:B------:R-:W-:Y:S01]  /*51f0*/  @!P1 IMAD.MOV R112, RZ, RZ, -R112 ;  /* 0x000000ffff709224 */ /* 0x000fe200078e0a70 */
[----:B------:R-:W-:Y:S01]  /*5200*/  PRMT R231, RZ, 0x7610, R231 ;  /* 0x00007610ffe77816 */ /* 0x000fe200000000e7 */
[----:B------:R-:W-:Y:S01]  /*5210*/  @!P3 IMAD.IADD R45, R45, 0x1, -R139 ;  /* 0x000000012d2db824 */ /* 0x000fe200078e0a8b */
[----:B------:R-:W-:Y:S01]  /*5220*/  SEL R114, R169, R114, !P2 ;  /* 0x00000072a9727207 */ /* 0x000fe20005000000 */
[----:B------:R-:W3:Y:S01]  /*5230*/  LDL.LU R173, [R1+0x4c8] ;  /* 0x0004c80001ad7983 */ /* 0x000ee20000300800 */
[----:B0-----:R-:W-:Y:S02]  /*5240*/  @P0 IMAD.MOV.U32 R32, RZ, RZ, R129 ;  /* 0x000000ffff200224 */ /* 0x001fe400078e0081 */
[----:B------:R-:W-:Y:S01]  /*5250*/  @P0 IMAD.MOV.U32 R33, RZ, RZ, R172 ;  /* 0x000000ffff210224 */ /* 0x000fe200078e00ac */
[----:B------:R-:W-:Y:S01]  /*5260*/  ISETP.GT.U32.AND P4, PT, R139, R44, PT ;  /* 0x0000002c8b00720c */ /* 0x000fe20003f84070 */
[----:B------:R-:W-:Y:S01]  /*5270*/  @!P5 IMAD.IADD R37, R37, 0x1, -R139 ;  /* 0x000000012525d824 */ /* 0x000fe200078e0a8b */
[----:B------:R-:W-:-:S02]  /*5280*/  IADD3 R98, P1, PT, R115, R127, RZ ;  /* 0x0000007f73627210 */ /* 0x000fc40007f3e0ff */
[----:B------:R-:W-:Y:S01]  /*5290*/  ISETP.GT.U32.AND P3, PT, R139, R45, PT ;  /* 0x0000002d8b00720c */ /* 0x000fe20003f64070 */
[----:B------:R0:W3:Y:S01]  /*52a0*/  @P0 LDG.E.U8 R222, desc[UR26][R32.64] ;  /* 0x0000001a20de0981 */ /* 0x0000e2000c1e1100 */
[----:B------:R-:W-:Y:S02]  /*52b0*/  ISETP.GE.AND P5, PT, R251, RZ, PT ;  /* 0x000000fffb00720c */ /* 0x000fe40003fa6270 */
[----:B------:R-:W-:Y:S02]  /*52c0*/  LEA.HI.X.SX32 R129, R115, R126, 0x1, P1 ;  /* 0x0000007e73817211 */ /* 0x000fe400008f0eff */
[----:B------:R-:W-:Y:S01]  /*52d0*/  PRMT R215, RZ, 0x7610, R215 ;  /* 0x00007610ffd77816 */ /* 0x000fe200000000d7 */
[----:B------:R-:W-:Y:S01]  /*52e0*/  IMAD R114, R114, UR6, RZ ;  /* 0x0000000672727c24 */ /* 0x000fe2000f8e02ff */
[----:B------:R-:W-:Y:S01]  /*52f0*/  SEL R113, R169, R113, !P2 ;  /* 0x00000071a9717207 */ /* 0x000fe20005000000 */
[----:B----4-:R-:W4:Y:S01]  /*5300*/  LDL.LU R172, [R1+0x4c4] ;  /* 0x0004c40001ac7983 */ /* 0x010f220000300800 */
[----:B0-----:R-:W-:-:S02]  /*5310*/  @P0 IMAD.MOV.U32 R32, RZ, RZ, R132 ;  /* 0x000000ffff200224 */ /* 0x001fc400078e0084 */
[----:B------:R-:W-:Y:S01]  /*5320*/  @P0 IMAD.MOV.U32 R33, RZ, RZ, R160 ;  /* 0x000000ffff210224 */ /* 0x000fe200078e00a0 */
[----:B------:R-:W-:-:S04]  /*5330*/  ISETP.GE.AND P1, PT, R170, RZ, PT ;  /* 0x000000ffaa00720c */ /* 0x000fc80003f26270 */
[----:B------:R0:W3:Y:S01]  /*5340*/  @P0 LDG.E.U8 R230, desc[UR26][R32.64] ;  /* 0x0000001a20e60981 */ /* 0x0000e2000c1e1100 */
[----:B------:R-:W-:Y:S02]  /*5350*/  @!P4 IMAD.IADD R44, R44, 0x1, -R139 ;  /* 0x000000012c2cc824 */ /* 0x000fe400078e0a8b */
[----:B0-----:R-:W-:Y:S02]  /*5360*/  @P0 IMAD.MOV.U32 R32, RZ, RZ, R130 ;  /* 0x000000ffff200224 */ /* 0x001fe400078e0082 */
[----:B------:R-:W-:-:S05]  /*5370*/  @P0 IMAD.MOV.U32 R33, RZ, RZ, R131 ;  /* 0x000000ffff210224 */ /* 0x000fca00078e0083 */
[----:B------:R0:W3:Y:S01]  /*5380*/  @P0 LDG.E.U8 R231, desc[UR26][R32.64] ;  /* 0x0000001a20e70981 */ /* 0x0000e2000c1e1100 */
[----:B------:R-:W-:Y:S02]  /*5390*/  @!P3 IMAD.IADD R45, R45, 0x1, -R139 ;  /* 0x000000012d2db824 */ /* 0x000fe400078e0a8b */
[----:B------:R-:W-:Y:S02]  /*53a0*/  @!P5 IMAD.MOV R44, RZ, RZ, -R44 ;  /* 0x000000ffff2cd224 */ /* 0x000fe400078e0a2c */
[----:B0-----:R-:W-:Y:S02]  /*53b0*/  @P0 IMAD.MOV.U32 R32, RZ, RZ, R98 ;  /* 0x000000ffff200224 */ /* 0x001fe400078e0062 */
[----:B------:R-:W-:Y:S01]  /*53c0*/  @P0 IMAD.MOV.U32 R33, RZ, RZ, R129 ;  /* 0x000000ffff210224 */ /* 0x000fe200078e0081 */
[----:B------:R-:W-:-:S04]  /*53d0*/  IADD3 R170, P5, PT, R114, R127, RZ ;  /* 0x0000007f72aa7210 */ /* 0x000fc80007fbe0ff */
[----:B------:R0:W3:Y:S01]  /*53e0*/  @P0 LDG.E.U8 R215, desc[UR26][R32.64] ;  /* 0x0000001a20d70981 */ /* 0x0000e2000c1e1100 */
[----:B------:R-:W-:-:S03]  /*53f0*/  @!P1 IMAD.MOV R45, RZ, RZ, -R45 ;  /* 0x000000ffff2d9224 */ /* 0x000fc600078e0a2d */
[----:B------:R1:W-:Y:S01]  /*5400*/  STL [R1+0xf8], R98 ;  /* 0x0000f86201007387 */ /* 0x0003e20000100800 */
[----:B0-----:R-:W-:Y:S01]  /*5410*/  SEL R32, R169, R112, !P2 ;  /* 0x00000070a9207207 */ /* 0x001fe20005000000 */
[----:B------:R-:W-:Y:S02]  /*5420*/  IMAD R112, R113, UR6, RZ ;  /* 0x0000000671707c24 */ /* 0x000fe4000f8e02ff */
[----:B------:R0:W-:Y:S04]  /*5430*/  STL [R1+0xf4], R129 ;  /* 0x0000f48101007387 */ /* 0x0001e80000100800 */
[----:B------:R-:W-:Y:S01]  /*5440*/  STL [R1+0x118], R170 ;  /* 0x000118aa01007387 */ /* 0x000fe20000100800 */
[----:B--2---:R-:W-:Y:S02]  /*5450*/  ISETP.GE.AND P1, PT, R171, RZ, PT ;  /* 0x000000ffab00720c */ /* 0x004fe40003f26270 */
[----:B------:R-:W-:-:S02]  /*5460*/  LEA.HI.X.SX32 R171, R114, R126, 0x1, P5 ;  /* 0x0000007e72ab7211 */ /* 0x000fc400028f0eff */
[C---:B-1----:R-:W-:Y:S01]  /*5470*/  IADD3 R98, P5, PT, R112.reuse, R127, RZ ;  /* 0x0000007f70627210 */ /* 0x042fe20007fbe0ff */
[----:B------:R-:W2:Y:S03]  /*5480*/  LDL R114, [R1+0x358] ;  /* 0x0003580001727983 */ /* 0x000ea60000100800 */
[----:B------:R-:W-:Y:S01]  /*5490*/  LEA.HI.X.SX32 R160, R112, R126, 0x1, P5 ;  /* 0x0000007e70a07211 */ /* 0x000fe200028f0eff */
[----:B------:R1:W-:Y:S04]  /*54a0*/  STL [R1+0x114], R171 ;  /* 0x000114ab01007387 */ /* 0x0003e80000100800 */
[----:B------:R-:W-:Y:S04]  /*54b0*/  STL [R1+0x138], R98 ;  /* 0x0001386201007387 */ /* 0x000fe80000100800 */
[----:B------:R-:W2:Y:S01]  /*54c0*/  LDL R112, [R1+0x274] ;  /* 0x0002740001707983 */ /* 0x000ea20000100800 */
[----:B------:R-:W-:-:S02]  /*54d0*/  ISETP.GT.U32.AND P3, PT, R139, R35, PT ;  /* 0x000000238b00720c */ /* 0x000fc40003f64070 */
[----:B------:R-:W-:-:S11]  /*54e0*/  ISETP.GT.U32.AND P4, PT, R139, R34, PT ;  /* 0x000000228b00720c */ /* 0x000fd60003f84070 */
[----:B------:R-:W-:-:S05]  /*54f0*/  @!P3 IMAD.IADD R35, R35, 0x1, -R139 ;  /* 0x000000012323b824 */ /* 0x000fca00078e0a8b */
[----:B------:R-:W-:Y:S01]  /*5500*/  ISETP.GT.U32.AND P3, PT, R139, R35, PT ;  /* 0x000000238b00720c */ /* 0x000fe20003f64070 */
[----:B------:R-:W-:Y:S01]  /*5510*/  @!P1 IMAD.MOV R37, RZ, RZ, -R37 ;  /* 0x000000ffff259224 */ /* 0x000fe200078e0a25 */
[C---:B------:R-:W-:Y:S01]  /*5520*/  SEL R33, R169.reuse, R45, !P2 ;  /* 0x0000002da9217207 */ /* 0x040fe20005000000 */
[----:B------:R-:W-:Y:S01]  /*5530*/  IMAD R32, R32, UR6, RZ ;  /* 0x0000000620207c24 */ /* 0x000fe2000f8e02ff */
[----:B------:R-:W-:Y:S01]  /*5540*/  ISETP.GE.AND P1, PT, R250, RZ, PT ;  /* 0x000000fffa00720c */ /* 0x000fe20003f26270 */
[----:B------:R-:W-:Y:S01]  /*5550*/  @!P4 IMAD.IADD R34, R34, 0x1, -R139 ;  /* 0x000000012222c824 */ /* 0x000fe200078e0a8b */
[----:B------:R-:W-:Y:S01]  /*5560*/  SEL R45, R169, R37, !P2 ;  /* 0x00000025a92d7207 */ /* 0x000fe20005000000 */
[----:B------:R-:W-:Y:S01]  /*5570*/  IMAD R37, R33, UR6, RZ ;  /* 0x0000000621257c24 */ /* 0x000fe2000f8e02ff */
[----:B------:R-:W-:Y:S02]  /*5580*/  IADD3 R250, P4, PT, R32, R127, RZ ;  /* 0x0000007f20fa7210 */ /* 0x000fe40007f9e0ff */
[----:B------:R-:W-:-:S03]  /*5590*/  SEL R33, R169, R44, !P2 ;  /* 0x0000002ca9217207 */ /* 0x000fc60005000000 */
[----:B------:R-:W-:Y:S01]  /*55a0*/  @!P3 IMAD.IADD R35, R35, 0x1, -R139 ;  /* 0x000000012323b824 */ /* 0x000fe200078e0a8b */
[----:B------:R-:W-:Y:S01]  /*55b0*/  ISETP.GT.U32.AND P3, PT, R139, R36, PT ;  /* 0x000000248b00720c */ /* 0x000fe20003f64070 */
[----:B------:R-:W-:Y:S01]  /*55c0*/  IMAD R33, R33, UR6, RZ ;  /* 0x0000000621217c24 */ /* 0x000fe2000f8e02ff */
[-C--:B------:R-:W-:Y:S01]  /*55d0*/  LEA.HI.X.SX32 R251, R32, R126.reuse, 0x1, P4 ;  /* 0x0000007e20fb7211 */ /* 0x080fe200020f0eff */
[----:B------:R-:W-:Y:S01]  /*55e0*/  IMAD R32, R45, UR6, RZ ;  /* 0x000000062d207c24 */ /* 0x000fe2000f8e02ff */
[-C--:B------:R-:W-:Y:S01]  /*55f0*/  IADD3 R131, P5, PT, R37, R127.reuse, RZ ;  /* 0x0000007f25837210 */ /* 0x080fe20007fbe0ff */
[----:B------:R-:W-:Y:S01]  /*5600*/  @!P1 IMAD.MOV R35, RZ, RZ, -R35 ;  /* 0x000000ffff239224 */ /* 0x000fe200078e0a23 */
[-C--:B------:R-:W-:Y:S02]  /*5610*/  IADD3 R113, P1, PT, R33, R127.reuse, RZ ;  /* 0x0000007f21717210 */ /* 0x080fe40007f3e0ff */
[----:B------:R-:W-:Y:S02]  /*5620*/  LEA.HI.X.SX32 R132, R37, R126, 0x1, P5 ;  /* 0x0000007e25847211 */ /* 0x000fe400028f0eff */
[----:B0-----:R-:W-:-:S03]  /*5630*/  IADD3 R129, P5, PT, R32, R127, RZ ;  /* 0x0000007f20817210 */ /* 0x001fc60007fbe0ff */
[----:B------:R-:W-:Y:S01]  /*5640*/  @!P3 IMAD.IADD R36, R36, 0x1, -R139 ;  /* 0x000000012424b824 */ /* 0x000fe200078e0a8b */
[----:B------:R-:W-:Y:S02]  /*5650*/  PRMT R161, RZ, 0x7610, R161 ;  /* 0x00007610ffa17816 */ /* 0x000fe400000000a1 */
[-C--:B------:R-:W-:Y:S01]  /*5660*/  LEA.HI.X.SX32 R130, R32, R126.reuse, 0x1, P5 ;  /* 0x0000007e20827211 */ /* 0x080fe200028f0eff */
[----:B------:R-:W-:Y:S01]  /*5670*/  @P0 IMAD.MOV.U32 R32, RZ, RZ, R170 ;  /* 0x000000ffff200224 */ /* 0x000fe200078e00aa */
[----:B------:R-:W-:Y:S02]  /*5680*/  PRMT R44, RZ, 0x7610, R44 ;  /* 0x00007610ff2c7816 */ /* 0x000fe4000000002c */
[----:B--2---:R-:W-:Y:S02]  /*5690*/  ISETP.GE.AND P3, PT, R112, RZ, PT ;  /* 0x000000ff7000720c */ /* 0x004fe40003f66270 */
[----:B------:R-:W-:Y:S01]  /*56a0*/  LEA.HI.X.SX32 R112, R33, R126, 0x1, P1 ;  /* 0x0000007e21707211 */ /* 0x000fe200008f0eff */
[----:B------:R-:W-:-:S05]  /*56b0*/  @P0 IMAD.MOV.U32 R33, RZ, RZ, R171 ;  /* 0x000000ffff210224 */ /* 0x000fca00078e00ab */
[----:B------:R0:W2:Y:S02]  /*56c0*/  @P0 LDG.E.U8 R161, desc[UR26][R32.64] ;  /* 0x0000001a20a10981 */ /* 0x0000a4000c1e1100 */
[----:B0-----:R-:W-:Y:S02]  /*56d0*/  @P0 IMAD.MOV.U32 R32, RZ, RZ, R98 ;  /* 0x000000ffff200224 */ /* 0x001fe400078e0062 */
[----:B------:R-:W-:-:S05]  /*56e0*/  @P0 IMAD.MOV.U32 R33, RZ, RZ, R160 ;  /* 0x000000ffff210224 */ /* 0x000fca00078e00a0 */
[----:B------:R0:W3:Y:S01]  /*56f0*/  @P0 LDG.E.U8 R44, desc[UR26][R32.64] ;  /* 0x0000001a202c0981 */ /* 0x0000e2000c1e1100 */
[C---:B------:R-:W-:Y:S02]  /*5700*/  ISETP.GT.U32.AND P4, PT, R139.reuse, R34, PT ;  /* 0x000000228b00720c */ /* 0x040fe40003f84070 */
[C---:B------:R-:W-:Y:S02]  /*5710*/  ISETP.GT.U32.AND P5, PT, R139.reuse, R36, PT ;  /* 0x000000248b00720c */ /* 0x040fe40003fa4070 */
[----:B------:R-:W-:Y:S02]  /*5720*/  ISETP.GT.U32.AND P1, PT, R139, R41, PT ;  /* 0x000000298b00720c */ /* 0x000fe40003f24070 */
[----:B------:R-:W-:-:S05]  /*5730*/  SEL R35, R169, R35, !P2 ;  /* 0x00000023a9237207 */ /* 0x000fca0005000000 */
[----:B------:R-:W-:Y:S02]  /*5740*/  IMAD R35, R35, UR6, RZ ;  /* 0x0000000623237c24 */ /* 0x000fe4000f8e02ff */
[--C-:B------:R-:W-:Y:S01]  /*5750*/  @!P4 IMAD.IADD R34, R34, 0x1, -R139.reuse ;  /* 0x000000012222c824 */ /* 0x100fe200078e0a8b */
[----:B------:R-:W-:Y:S01]  /*5760*/  ISETP.GT.U32.AND P4, PT, R139, R39, PT ;  /* 0x000000278b00720c */ /* 0x000fe20003f84070 */
[--C-:B------:R-:W-:Y:S01]  /*5770*/  @!P5 IMAD.IADD R36, R36, 0x1, -R139.reuse ;  /* 0x000000012424d824 */ /* 0x100fe200078e0a8b */
[----:B0-----:R-:W-:Y:S01]  /*5780*/  IADD3 R32, P5, PT, R35, R127, RZ ;  /* 0x0000007f23207210 */ /* 0x001fe20007fbe0ff */
[----:B------:R-:W-:Y:S01]  /*5790*/  @!P3 IMAD.MOV R34, RZ, RZ, -R34 ;  /* 0x000000ffff22b224 */ /* 0x000fe200078e0a22 */
[----:B------:R-:W-:Y:S01]  /*57a0*/  ISETP.GE.AND P3, PT, R114, RZ, PT ;  /* 0x000000ff7200720c */ /* 0x000fe20003f66270 */
[----:B------:R-:W-:Y:S01]  /*57b0*/  @!P1 IMAD.IADD R41, R41, 0x1, -R139 ;  /* 0x0000000129299824 */ /* 0x000fe200078e0a8b */
[----:B------:R-:W-:Y:S02]  /*57c0*/  PRMT R246, RZ, 0x7610, R246 ;  /* 0x00007610fff67816 */ /* 0x000fe400000000f6 */
[----:B------:R-:W-:-:S02]  /*57d0*/  ISETP.GT.U32.AND P1, PT, R139, R38, PT ;  /* 0x000000268b00720c */ /* 0x000fc40003f24070 */
[----:B------:R-:W-:Y:S01]  /*57e0*/  LEA.HI.X.SX32 R33, R35, R126, 0x1, P5 ;  /* 0x0000007e23217211 */ /* 0x000fe200028f0eff */
[----:B------:R-:W-:Y:S01]  /*57f0*/  @P0 IMAD.MOV.U32 R35, RZ, RZ, R251 ;  /* 0x000000ffff230224 */ /* 0x000fe200078e00fb */
[----:B------:R-:W-:Y:S01]  /*5800*/  SEL R37, R169, R34, !P2 ;  /* 0x00000022a9257207 */ /* 0x000fe20005000000 */
[----:B------:R-:W-:Y:S01]  /*5810*/  @P0 IMAD.MOV.U32 R34, RZ, RZ, R250 ;  /* 0x000000ffff220224 */ /* 0x000fe200078e00fa */
[----:B------:R-:W-:Y:S01]  /*5820*/  ISETP.GT.U32.AND P5, PT, R139, R41, PT ;  /* 0x000000298b00720c */ /* 0x000fe20003fa4070 */
[----:B------:R-:W-:Y:S01]  /*5830*/  @!P4 IMAD.IADD R39, R39, 0x1, -R139 ;  /* 0x000000012727c824 */ /* 0x000fe200078e0a8b */
[----:B------:R-:W-:Y:S01]  /*5840*/  PRMT R223, RZ, 0x7610, R223 ;  /* 0x00007610ffdf7816 */ /* 0x000fe200000000df */
[----:B------:R-:W-:Y:S01]  /*5850*/  IMAD.MOV.U32 R45, RZ, RZ, R36 ;  /* 0x000000ffff2d7224 */ /* 0x000fe200078e0024 */
[----:B------:R0:W4:Y:S01]  /*5860*/  @P0 LDG.E.U8 R246, desc[UR26][R34.64] ;  /* 0x0000001a22f60981 */ /* 0x000122000c1e1100 */
[----:B------:R-:W-:Y:S01]  /*5870*/  IMAD R36, R37, UR6, RZ ;  /* 0x0000000625247c24 */ /* 0x000fe2000f8e02ff */
[----:B------:R-:W-:Y:S01]  /*5880*/  ISETP.GT.U32.AND P4, PT, R139, R39, PT ;  /* 0x000000278b00720c */ /* 0x000fe20003f84070 */
[----:B------:R-:W-:Y:S01]  /*5890*/  @!P3 IMAD.MOV R45, RZ, RZ, -R45 ;  /* 0x000000ffff2db224 */ /* 0x000fe200078e0a2d */
[----:B------:R-:W-:Y:S01]  /*58a0*/  STL [R1+0x134], R160 ;  /* 0x000134a001007387 */ /* 0x000fe20000100800 */
[----:B0-----:R-:W-:-:S02]  /*58b0*/  @P0 IMAD.MOV.U32 R34, RZ, RZ, R131 ;  /* 0x000000ffff220224 */ /* 0x001fc400078e0083 */
[----:B------:R-:W-:Y:S01]  /*58c0*/  @P0 IMAD.MOV.U32 R35, RZ, RZ, R132 ;  /* 0x000000ffff230224 */ /* 0x000fe200078e0084 */
[----:B------:R-:W-:Y:S01]  /*58d0*/  STL [R1+0x158], R250 ;  /* 0x000158fa01007387 */ /* 0x000fe20000100800 */
[----:B------:R-:W-:-:S03]  /*58e0*/  @!P1 IMAD.IADD R38, R38, 0x1, -R139 ;  /* 0x0000000126269824 */ /* 0x000fc600078e0a8b */
[----:B------:R0:W4:Y:S01]  /*58f0*/  @P0 LDG.E.U8 R223, desc[UR26][R34.64] ;  /* 0x0000001a22df0981 */ /* 0x000122000c1e1100 */
[----:B------:R-:W-:-:S03]  /*5900*/  @!P5 IMAD.IADD R41, R41, 0x1, -R139 ;  /* 0x000000012929d824 */ /* 0x000fc600078e0a8b */
[----:B------:R-:W-:Y:S01]  /*5910*/  STL [R1+0x154], R251 ;  /* 0x000154fb01007387 */ /* 0x000fe20000100800 */
[----:B------:R-:W-:-:S03]  /*5920*/  ISETP.GE.AND P5, PT, R243, RZ, PT ;  /* 0x000000fff300720c */ /* 0x000fc60003fa6270 */
[----:B------:R-:W-:Y:S01]  /*5930*/  STL [R1+0x178], R131 ;  /* 0x0001788301007387 */ /* 0x000fe20000100800 */
[----:B0-----:R-:W-:-:S03]  /*5940*/  IADD3 R34, P3, PT, R36, R127, RZ ;  /* 0x0000007f24227210 */ /* 0x001fc60007f7e0ff */
[----:B------:R-:W-:Y:S01]  /*5950*/  STL [R1+0x174], R132 ;  /* 0x0001748401007387 */ /* 0x000fe20000100800 */
[----:B------:R-:W-:Y:S02]  /*5960*/  ISETP.GE.AND P1, PT, R218, RZ, PT ;  /* 0x000000ffda00720c */ /* 0x000fe40003f26270 */
[----:B------:R-:W-:Y:S01]  /*5970*/  LEA.HI.X.SX32 R35, R36, R126, 0x1, P3 ;  /* 0x0000007e24237211 */ /* 0x000fe200018f0eff */
[----:B------:R-:W-:Y:S01]  /*5980*/  STL [R1+0x198], R129 ;  /* 0x0001988101007387 */ /* 0x000fe20000100800 */
[----:B------:R-:W-:-:S03]  /*5990*/  ISETP.GT.U32.AND P3, PT, R139, R38, PT ;  /* 0x000000268b00720c */ /* 0x000fc60003f64070 */
[----:B------:R-:W-:Y:S04]  /*59a0*/  STL [R1+0x1b0], R113 ;  /* 0x0001b07101007387 */ /* 0x000fe80000100800 */
[----:B------:R-:W-:Y:S01]  /*59b0*/  STL [R1+0x194], R130 ;  /* 0x0001948201007387 */ /* 0x000fe20000100800 */
[----:B------:R-:W-:-:S03]  /*59c0*/  PRMT R249, RZ, 0x7610, R249 ;  /* 0x00007610fff97816 */ /* 0x000fc600000000f9 */
[----:B------:R0:W-:Y:S01]  /*59d0*/  STL [R1+0x1ac], R112 ;  /* 0x0001ac7001007387 */ /* 0x0001e20000100800 */
[----:B------:R-:W-:-:S03]  /*59e0*/  @!P4 IMAD.IADD R39, R39, 0x1, -R139 ;  /* 0x000000012727c824 */ /* 0x000fc600078e0a8b */
[----:B-1----:R-:W4:Y:S01]  /*59f0*/  LDL.LU R171, [R1+0x4c0] ;  /* 0x0004c00001ab7983 */ /* 0x002f220000300800 */
[----:B------:R-:W-:-:S03]  /*5a00*/  @P0 IMAD.MOV.U32 R36, RZ, RZ, R129 ;  /* 0x000000ffff240224 */ /* 0x000fc600078e0081 */
[----:B------:R-:W4:Y:S01]  /*5a10*/  LDL.LU R170, [R1+0x4bc] ;  /* 0x0004bc0001aa7983 */ /* 0x000f220000300800 */
[----:B------:R-:W-:Y:S01]  /*5a20*/  @P0 IMAD.MOV.U32 R37, RZ, RZ, R130 ;  /* 0x000000ffff250224 */ /* 0x000fe200078e0082 */
[----:B------:R-:W-:Y:S02]  /*5a30*/  ISETP.GT.U32.AND P4, PT, R139, R40, PT ;  /* 0x000000288b00720c */ /* 0x000fe40003f84070 */
[----:B------:R-:W-:Y:S02]  /*5a40*/  PRMT R248, RZ, 0x7610, R248 ;  /* 0x00007610fff87816 */ /* 0x000fe400000000f8 */
[----:B------:R1:W4:Y:S01]  /*5a50*/  @P0 LDG.E.U8 R249, desc[UR26][R36.64] ;  /* 0x0000001a24f90981 */ /* 0x000322000c1e1100 */
[----:B------:R-:W-:Y:S01]  /*5a60*/  @!P5 IMAD.MOV R41, RZ, RZ, -R41 ;  /* 0x000000ffff29d224 */ /* 0x000fe200078e0a29 */
[----:B------:R-:W-:Y:S01]  /*5a70*/  ISETP.GE.AND P5, PT, R211, RZ, PT ;  /* 0x000000ffd300720c */ /* 0x000fe20003fa6270 */
[----:B------:R-:W-:Y:S01]  /*5a80*/  @!P3 IMAD.IADD R38, R38, 0x1, -R139 ;  /* 0x000000012626b824 */ /* 0x000fe200078e0a8b */
[----:B------:R-:W-:Y:S01]  /*5a90*/  ISETP.GT.U32.AND P3, PT, R139, R42, PT ;  /* 0x0000002a8b00720c */ /* 0x000fe20003f64070 */
[----:B-1----:R-:W-:-:S02]  /*5aa0*/  @P0 IMAD.MOV.U32 R36, RZ, RZ, R113 ;  /* 0x000000ffff240224 */ /* 0x002fc400078e0071 */
[----:B------:R-:W-:Y:S02]  /*5ab0*/  @P0 IMAD.MOV.U32 R37, RZ, RZ, R112 ;  /* 0x000000ffff250224 */ /* 0x000fe400078e0070 */
[----:B------:R-:W-:-:S03]  /*5ac0*/  @!P4 IMAD.IADD R40, R40, 0x1, -R139 ;  /* 0x000000012828c824 */ /* 0x000fc600078e0a8b */
[----:B------:R1:W4:Y:S02]  /*5ad0*/  @P0 LDG.E.U8 R248, desc[UR26][R36.64] ;  /* 0x0000001a24f80981 */ /* 0x000324000c1e1100 */
[----:B------:R-:W-:Y:S02]  /*5ae0*/  ISETP.GT.U32.AND P4, PT, R139, R40, PT ;  /* 0x000000288b00720c */ /* 0x000fe40003f84070 */
[----:B-1----:R-:W-:Y:S01]  /*5af0*/  SEL R36, R169, R45, !P2 ;  /* 0x0000002da9247207 */ /* 0x002fe20005000000 */
[----:B------:R-:W-:-:S04]  /*5b00*/  IMAD.MOV.U32 R45, RZ, RZ, R38 ;  /* 0x000000ffff2d7224 */ /* 0x000fc800078e0026 */
[----:B------:R-:W-:Y:S02]  /*5b10*/  IMAD R38, R36, UR6, RZ ;  /* 0x0000000624267c24 */ /* 0x000fe4000f8e02ff */
[----:B------:R-:W-:Y:S02]  /*5b20*/  @!P5 IMAD.MOV R45, RZ, RZ, -R45 ;  /* 0x000000ffff2dd224 */ /* 0x000fe400078e0a2d */
[----:B------:R-:W-:Y:S01]  /*5b30*/  @!P3 IMAD.IADD R42, R42, 0x1, -R139 ;  /* 0x000000012a2ab824 */ /* 0x000fe200078e0a8b */
[----:B------:R-:W-:-:S04]  /*5b40*/  IADD3 R36, P5, PT, R38, R127, RZ ;  /* 0x0000007f26247210 */ /* 0x000fc80007fbe0ff */
[----:B------:R-:W-:Y:S02]  /*5b50*/  LEA.HI.X.SX32 R38, R38, R126, 0x1, P5 ;  /* 0x0000007e26267211 */ /* 0x000fe400028f0eff */
[----:B------:R-:W-:Y:S01]  /*5b60*/  ISETP.GE.AND P5, PT, R194, RZ, PT ;  /* 0x000000ffc200720c */ /* 0x000fe20003fa6270 */
[----:B------:R-:W-:Y:S01]  /*5b70*/  @!P4 IMAD.IADD R40, R40, 0x1, -R139 ;  /* 0x000000012828c824 */ /* 0x000fe200078e0a8b */
[----:B------:R-:W-:-:S03]  /*5b80*/  ISETP.GT.U32.AND P4, PT, R139, R111, PT ;  /* 0x0000006f8b00720c */ /* 0x000fc60003f84070 */
[----:B0-----:R-:W-:Y:S01]  /*5b90*/  IMAD.MOV.U32 R112, RZ, RZ, R40 ;  /* 0x000000ffff707224 */ /* 0x001fe200078e0028 */
[----:B------:R-:W-:Y:S01]  /*5ba0*/  PRMT R240, RZ, 0x7610, R240 ;  /* 0x00007610fff07816 */ /* 0x000fe200000000f0 */
[----:B------:R-:W-:-:S06]  /*5bb0*/  @P0 IMAD.MOV.U32 R40, RZ, RZ, R36 ;  /* 0x000000ffff280224 */ /* 0x000fcc00078e0024 */
[----:B------:R-:W-:Y:S01]  /*5bc0*/  @!P5 IMAD.MOV R112, RZ, RZ, -R112 ;  /* 0x000000ffff70d224 */ /* 0x000fe200078e0a70 */
[----:B------:R-:W-:Y:S01]  /*5bd0*/  ISETP.GE.AND P5, PT, R187, RZ, PT ;  /* 0x000000ffbb00720c */ /* 0x000fe20003fa6270 */
[----:B------:R-:W-:-:S05]  /*5be0*/  @!P4 IMAD.IADD R111, R111, 0x1, -R139 ;  /* 0x000000016f6fc824 */ /* 0x000fca00078e0a8b */
[----:B------:R-:W-:Y:S02]  /*5bf0*/  ISETP.GT.U32.AND P4, PT, R139, R111, PT ;  /* 0x0000006f8b00720c */ /* 0x000fe40003f84070 */
[----:B------:R-:W-:-:S11]  /*5c00*/  PRMT R233, RZ, 0x7610, R233 ;  /* 0x00007610ffe97816 */ /* 0x000fd600000000e9 */
[----:B------:R-:W-:Y:S01]  /*5c10*/  @!P4 IMAD.IADD R111, R111, 0x1, -R139 ;  /* 0x000000016f6fc824 */ /* 0x000fe200078e0a8b */
[----:B------:R-:W-:-:S13]  /*5c20*/  ISETP.GT.U32.AND P4, PT, R139, R47, PT ;  /* 0x0000002f8b00720c */ /* 0x000fda0003f84070 */
[----:B------:R-:W-:Y:S01]  /*5c30*/  @!P4 IMAD.IADD R47, R47, 0x1, -R139 ;  /* 0x000000012f2fc824 */ /* 0x000fe200078e0a8b */
[----:B--2---:R0:W-:Y:S04]  /*5c40*/  STL [R1+0xa0], R161 ;  /* 0x0000a0a101007387 */ /* 0x0041e80000100800 */
[----:B0-----:R-:W2:Y:S04]  /*5c50*/  LDL.LU R161, [R1+0x4b8] ;  /* 0x0004b80001a17983 */ /* 0x001ea80000300800 */
[----:B------:R-:W2:Y:S04]  /*5c60*/  LDL.LU R160, [R1+0x4b4] ;  /* 0x0004b40001a07983 */ /* 0x000ea80000300800 */
[----:B---3--:R0:W-:Y:S01]  /*5c70*/  STL [R1+0x14c], R44 ;  /* 0x00014c2c01007387 */ /* 0x0081e20000100800 */
[----:B------:R-:W-:-:S02]  /*5c80*/  PRMT R224, RZ, 0x7610, R224 ;  /* 0x00007610ffe07816 */ /* 0x000fc400000000e0 */
[----:B------:R-:W-:Y:S01]  /*5c90*/  PRMT R217, RZ, 0x7610, R217 ;  /* 0x00007610ffd97816 */ /* 0x000fe200000000d9 */
[----:B------:R-:W3:Y:S01]  /*5ca0*/  LDL R132, [R1+0x2d4] ;  /* 0x0002d40001847983 */ /* 0x000ee20000100800 */
[----:B0-----:R-:W-:-:S04]  /*5cb0*/  IMAD.MOV.U32 R44, RZ, RZ, R39 ;  /* 0x000000ffff2c7224 */ /* 0x001fc800078e0027 */
[----:B------:R-:W-:Y:S01]  /*5cc0*/  @!P1 IMAD.MOV R44, RZ, RZ, -R44 ;  /* 0x000000ffff2c9224 */ /* 0x000fe200078e0a2c */
[----:B------:R-:W-:Y:S02]  /*5cd0*/  ISETP.GT.U32.AND P1, PT, R139, R43, PT ;  /* 0x0000002b8b00720c */ /* 0x000fe40003f24070 */
[----:B------:R-:W-:-:S05]  /*5ce0*/  SEL R39, R169, R41, !P2 ;  /* 0x00000029a9277207 */ /* 0x000fca0005000000 */
[----:B------:R-:W-:-:S06]  /*5cf0*/  IMAD R39, R39, UR6, RZ ;  /* 0x0000000627277c24 */ /* 0x000fcc000f8e02ff */
[----:B------:R-:W-:Y:S01]  /*5d00*/  @!P1 IMAD.IADD R43, R43, 0x1, -R139 ;  /* 0x000000012b2b9824 */ /* 0x000fe200078e0a8b */
[----:B------:R-:W-:-:S04]  /*5d10*/  IADD3 R37, P1, PT, R39, R127, RZ ;  /* 0x0000007f27257210 */ /* 0x000fc80007f3e0ff */
[----:B------:R-:W-:Y:S02]  /*5d20*/  LEA.HI.X.SX32 R39, R39, R126, 0x1, P1 ;  /* 0x0000007e27277211 */ /* 0x000fe400008f0eff */
[C---:B------:R-:W-:Y:S02]  /*5d30*/  ISETP.GT.U32.AND P1, PT, R139.reuse, R42, PT ;  /* 0x0000002a8b00720c */ /* 0x040fe40003f24070 */
[----:B------:R-:W-:Y:S01]  /*5d40*/  ISETP.GT.U32.AND P3, PT, R139, R43, PT ;  /* 0x0000002b8b00720c */ /* 0x000fe20003f64070 */
[----:B------:R-:W-:-:S05]  /*5d50*/  @P0 IMAD.MOV.U32 R41, RZ, RZ, R38 ;  /* 0x000000ffff290224 */ /* 0x000fca00078e0026 */
[----:B------:R0:W2:Y:S05]  /*5d60*/  @P0 LDG.E.U8 R240, desc[UR26][R40.64] ;  /* 0x0000001a28f00981 */ /* 0x0000aa000c1e1100 */
[--C-:B------:R-:W-:Y:S01]  /*5d70*/  @!P1 IMAD.IADD R42, R42, 0x1, -R139.reuse ;  /* 0x000000012a2a9824 */ /* 0x100fe200078e0a8b */
[----:B------:R-:W-:Y:S01]  /*5d80*/  ISETP.GT.U32.AND P1, PT, R139, R110, PT ;  /* 0x0000006e8b00720c */ /* 0x000fe20003f24070 */
[----:B------:R-:W-:Y:S01]  /*5d90*/  @!P3 IMAD.IADD R43, R43, 0x1, -R139 ;  /* 0x000000012b2bb824 */ /* 0x000fe200078e0a8b */
[----:B------:R-:W-:Y:S02]  /*5da0*/  ISETP.GE.AND P3, PT, R186, RZ, PT ;  /* 0x000000ffba00720c */ /* 0x000fe40003f66270 */
[C---:B0-----:R-:W-:Y:S01]  /*5db0*/  SEL R41, R169.reuse, R44, !P2 ;  /* 0x0000002ca9297207 */ /* 0x041fe20005000000 */
[----:B------:R-:W-:Y:S01]  /*5dc0*/  IMAD.MOV.U32 R113, RZ, RZ, R43 ;  /* 0x000000ffff717224 */ /* 0x000fe200078e002b */
[----:B------:R-:W-:Y:S01]  /*5dd0*/  SEL R43, R169, R45, !P2 ;  /* 0x0000002da92b7207 */ /* 0x000fe20005000000 */
[----:B------:R-:W-:-:S02]  /*5de0*/  IMAD.MOV.U32 R114, RZ, RZ, R42 ;  /* 0x000000ffff727224 */ /* 0x000fc400078e002a */
[----:B------:R-:W-:Y:S02]  /*5df0*/  IMAD R41, R41, UR6, RZ ;  /* 0x0000000629297c24 */ /* 0x000fe4000f8e02ff */
[----:B------:R-:W-:Y:S02]  /*5e00*/  @!P5 IMAD.MOV R113, RZ, RZ, -R113 ;  /* 0x000000ffff71d224 */ /* 0x000fe400078e0a71 */
[----:B------:R-:W-:Y:S01]  /*5e10*/  @!P1 IMAD.IADD R110, R110, 0x1, -R139 ;  /* 0x000000016e6e9824 */ /* 0x000fe200078e0a8b */
[----:B------:R-:W-:Y:S01]  /*5e20*/  IADD3 R40, P5, PT, R41, R127, RZ ;  /* 0x0000007f29287210 */ /* 0x000fe20007fbe0ff */
[----:B------:R-:W-:Y:S02]  /*5e30*/  IMAD R43, R43, UR6, RZ ;  /* 0x000000062b2b7c24 */ /* 0x000fe4000f8e02ff */
[----:B------:R-:W-:Y:S01]  /*5e40*/  @!P3 IMAD.MOV R114, RZ, RZ, -R114 ;  /* 0x000000ffff72b224 */ /* 0x000fe200078e0a72 */
[----:B------:R-:W-:Y:S01]  /*5e50*/  ISETP.GE.AND P3, PT, R137, RZ, PT ;  /* 0x000000ff8900720c */ /* 0x000fe20003f66270 */
[----:B------:R-:W-:-:S02]  /*5e60*/  @P0 IMAD.MOV.U32 R44, RZ, RZ, R37 ;  /* 0x000000ffff2c0224 */ /* 0x000fc400078e0025 */
[----:B------:R-:W-:Y:S01]  /*5e70*/  @P0 IMAD.MOV.U32 R45, RZ, RZ, R39 ;  /* 0x000000ffff2d0224 */ /* 0x000fe200078e0027 */
[----:B------:R-:W-:Y:S02]  /*5e80*/  LEA.HI.X.SX32 R41, R41, R126, 0x1, P5 ;  /* 0x0000007e29297211 */ /* 0x000fe400028f0eff */
[----:B------:R-:W-:Y:S02]  /*5e90*/  ISETP.GT.U32.AND P1, PT, R139, R110, PT ;  /* 0x0000006e8b00720c */ /* 0x000fe40003f24070 */
[C---:B------:R-:W-:Y:S01]  /*5ea0*/  IADD3 R42, P5, PT, R43.reuse, R127, RZ ;  /* 0x0000007f2b2a7210 */ /* 0x040fe20007fbe0ff */
[----:B------:R0:W2:Y:S03]  /*5eb0*/  @P0 LDG.E.U8 R233, desc[UR26][R44.64] ;  /* 0x0000001a2ce90981 */ /* 0x0000a6000c1e1100 */
[----:B------:R-:W-:Y:S02]  /*5ec0*/  LEA.HI.X.SX32 R43, R43, R126, 0x1, P5 ;  /* 0x0000007e2b2b7211 */ /* 0x000fe400028f0eff */
[----:B------:R-:W-:-:S02]  /*5ed0*/  ISETP.GT.U32.AND P5, PT, R139, R46, PT ;  /* 0x0000002e8b00720c */ /* 0x000fc40003fa4070 */
[C---:B0-----:R-:W-:Y:S01]  /*5ee0*/  SEL R45, R169.reuse, R112, !P2 ;  /* 0x00000070a92d7207 */ /* 0x041fe20005000000 */
[----:B------:R-:W-:Y:S01]  /*5ef0*/  @!P3 IMAD.MOV R111, RZ, RZ, -R111 ;  /* 0x000000ffff6fb224 */ /* 0x000fe200078e0a6f */
[C---:B------:R-:W-:Y:S02]  /*5f00*/  SEL R137, R169.reuse, R114, !P2 ;  /* 0x00000072a9897207 */ /* 0x040fe40005000000 */
[----:B------:R-:W-:Y:S01]  /*5f10*/  SEL R129, R169, R113, !P2 ;  /* 0x00000071a9817207 */ /* 0x000fe20005000000 */
[----:B------:R-:W-:Y:S01]  /*5f20*/  IMAD R45, R45, UR6, RZ ;  /* 0x000000062d2d7c24 */ /* 0x000fe2000f8e02ff */
[----:B------:R-:W-:Y:S01]  /*5f30*/  ISETP.GE.AND P3, PT, R179, RZ, PT ;  /* 0x000000ffb300720c */ /* 0x000fe20003f66270 */
[----:B------:R-:W-:Y:S02]  /*5f40*/  @!P1 IMAD.IADD R110, R110, 0x1, -R139 ;  /* 0x000000016e6e9824 */ /* 0x000fe400078e0a8b */
[----:B------:R-:W-:Y:S01]  /*5f50*/  IMAD R137, R137, UR6, RZ ;  /* 0x0000000689897c24 */ /* 0x000fe2000f8e02ff */
[----:B------:R-:W-:Y:S01]  /*5f60*/  IADD3 R44, P1, PT, R45, R127, RZ ;  /* 0x0000007f2d2c7210 */ /* 0x000fe20007f3e0ff */
[----:B------:R-:W-:-:S02]  /*5f70*/  IMAD R129, R129, UR6, RZ ;  /* 0x0000000681817c24 */ /* 0x000fc4000f8e02ff */
[----:B------:R-:W-:Y:S01]  /*5f80*/  @!P5 IMAD.IADD R46, R46, 0x1, -R139 ;  /* 0x000000012e2ed824 */ /* 0x000fe200078e0a8b */
[-C--:B------:R-:W-:Y:S02]  /*5f90*/  LEA.HI.X.SX32 R45, R45, R126.reuse, 0x1, P1 ;  /* 0x0000007e2d2d7211 */ /* 0x080fe400008f0eff */
[-C--:B------:R-:W-:Y:S02]  /*5fa0*/  IADD3 R179, P1, PT, R137, R127.reuse, RZ ;  /* 0x0000007f89b37210 */ /* 0x080fe40007f3e0ff */
[----:B------:R-:W-:Y:S01]  /*5fb0*/  IADD3 R130, P4, PT, R129, R127, RZ ;  /* 0x0000007f81827210 */ /* 0x000fe20007f9e0ff */
[----:B------:R-:W-:Y:S01]  /*5fc0*/  @!P3 IMAD.MOV R110, RZ, RZ, -R110 ;  /* 0x000000ffff6eb224 */ /* 0x000fe200078e0a6e */
[-C--:B------:R-:W-:Y:S02]  /*5fd0*/  LEA.HI.X.SX32 R137, R137, R126.reuse, 0x1, P1 ;  /* 0x0000007e89897211 */ /* 0x080fe400008f0eff */
[----:B------:R-:W-:Y:S02]  /*5fe0*/  LEA.HI.X.SX32 R129, R129, R126, 0x1, P4 ;  /* 0x0000007e81817211 */ /* 0x000fe400020f0eff */
[----:B------:R-:W-:-:S02]  /*5ff0*/  ISETP.GT.U32.AND P1, PT, R139, R46, PT ;  /* 0x0000002e8b00720c */ /* 0x000fc40003f24070 */
[----:B------:R-:W-:Y:S02]  /*6000*/  ISETP.GT.U32.AND P4, PT, R139, R109, PT ;  /* 0x0000006d8b00720c */ /* 0x000fe40003f84070 */
[----:B------:R-:W-:Y:S02]  /*6010*/  SEL R194, R169, R110, !P2 ;  /* 0x0000006ea9c27207 */ /* 0x000fe40005000000 */
[----:B------:R-:W-:-:S03]  /*6020*/  ISETP.GT.U32.AND P3, PT, R139, R108, PT ;  /* 0x0000006c8b00720c */ /* 0x000fc60003f64070 */
[----:B------:R-:W-:-:S04]  /*6030*/  IMAD R194, R194, UR6, RZ ;  /* 0x00000006c2c27c24 */ /* 0x000fc8000f8e02ff */
[--C-:B------:R-:W-:Y:S01]  /*6040*/  @!P1 IMAD.IADD R46, R46, 0x1, -R139.reuse ;  /* 0x000000012e2e9824 */ /* 0x100fe200078e0a8b */
[----:B------:R-:W-:Y:S01]  /*6050*/  ISETP.GE.AND P1, PT, R195, RZ, PT ;  /* 0x000000ffc300720c */ /* 0x000fe20003f26270 */
[----:B------:R-:W-:Y:S01]  /*6060*/  @!P4 IMAD.IADD R109, R109, 0x1, -R139 ;  /* 0x000000016d6dc824 */ /* 0x000fe200078e0a8b */
[----:B------:R-:W-:-:S04]  /*6070*/  IADD3 R195, P4, PT, R194, R127, RZ ;  /* 0x0000007fc2c37210 */ /* 0x000fc80007f9e0ff */
[----:B------:R-:W-:Y:S02]  /*6080*/  LEA.HI.X.SX32 R194, R194, R126, 0x1, P4 ;  /* 0x0000007ec2c27211 */ /* 0x000fe400020f0eff */
[----:B------:R-:W-:Y:S01]  /*6090*/  ISETP.GT.U32.AND P4, PT, R139, R109, PT ;  /* 0x0000006d8b00720c */ /* 0x000fe20003f84070 */
[----:B------:R-:W-:-:S05]  /*60a0*/  @!P3 IMAD.IADD R108, R108, 0x1, -R139 ;  /* 0x000000016c6cb824 */ /* 0x000fca00078e0a8b */
[----:B------:R-:W-:-:S07]  /*60b0*/  ISETP.GT.U32.AND P3, PT, R139, R108, PT ;  /* 0x0000006c8b00720c */ /* 0x000fce0003f64070 */
[----:B------:R-:W-:Y:S01]  /*60c0*/  @!P4 IMAD.IADD R109, R109, 0x1, -R139 ;  /* 0x000000016d6dc824 */ /* 0x000fe200078e0a8b */
[----:B------:R-:W-:-:S05]  /*60d0*/  ISETP.GE.AND P4, PT, R210, RZ, PT ;  /* 0x000000ffd200720c */ /* 0x000fca0003f86270 */
[----:B------:R-:W-:Y:S01]  /*60e0*/  @!P3 IMAD.IADD R108, R108, 0x1, -R139 ;  /* 0x000000016c6cb824 */ /* 0x000fe200078e0a8b */
[----:B------:R-:W-:-:S07]  /*60f0*/  ISETP.GE.AND P3, PT, R203, RZ, PT ;  /* 0x000000ffcb00720c */ /* 0x000fce0003f66270 */
[----:B------:R-:W-:Y:S01]  /*6100*/  @!P4 IMAD.MOV R109, RZ, RZ, -R109 ;  /* 0x000000ffff6dc224 */ /* 0x000fe200078e0a6d */
[----:B------:R-:W-:-:S05]  /*6110*/  ISETP.GT.U32.AND P4, PT, R139, R102, PT ;  /* 0x000000668b00720c */ /* 0x000fca0003f84070 */
[----:B------:R-:W-:-:S08]  /*6120*/  @!P3 IMAD.MOV R108, RZ, RZ, -R108 ;  /* 0x000000ffff6cb224 */ /* 0x000fd000078e0a6c */
[----:B------:R-:W-:Y:S01]  /*6130*/  @!P4 IMAD.IADD R102, R102, 0x1, -R139 ;  /* 0x000000016666c824 */ /* 0x000fe200078e0a8b */
[----:B------:R-:W-:Y:S02]  /*6140*/  ISETP.GE.AND P4, PT, R226, RZ, PT ;  /* 0x000000ffe200720c */ /* 0x000fe40003f86270 */
[C---:B------:R-:W-:Y:S02]  /*6150*/  SEL R226, R169.reuse, R108, !P2 ;  /* 0x0000006ca9e27207 */ /* 0x040fe40005000000 */
[----:B------:R-:W2:Y:S01]  /*6160*/  LDL R108, [R1+0x2e4] ;  /* 0x0002e400016c7983 */ /* 0x000ea20000100800 */
[----:B------:R-:W-:-:S03]  /*6170*/  SEL R218, R169, R109, !P2 ;  /* 0x0000006da9da7207 */ /* 0x000fc60005000000 */
[----:B------:R-:W3:Y:S01]  /*6180*/  LDL R109, [R1+0x2dc] ;  /* 0x0002dc00016d7983 */ /* 0x000ee20000100800 */
[----:B------:R-:W-:Y:S02]  /*6190*/  ISETP.GT.U32.AND P5, PT, R139, R47, PT ;  /* 0x0000002f8b00720c */ /* 0x000fe40003fa4070 */
[----:B------:R-:W-:-:S05]  /*61a0*/  SEL R186, R169, R111, !P2 ;  /* 0x0000006fa9ba7207 */ /* 0x000fca0005000000 */
[----:B------:R-:W-:-:S06]  /*61b0*/  IMAD R186, R186, UR6, RZ ;  /* 0x00000006baba7c24 */ /* 0x000fcc000f8e02ff */
[----:B------:R-:W-:Y:S01]  /*61c0*/  @!P5 IMAD.IADD R47, R47, 0x1, -R139 ;  /* 0x000000012f2fd824 */ /* 0x000fe200078e0a8b */
[----:B------:R-:W-:-:S04]  /*61d0*/  IADD3 R187, P5, PT, R186, R127, RZ ;  /* 0x0000007fbabb7210 */ /* 0x000fc80007fbe0ff */
[----:B------:R-:W-:Y:S02]  /*61e0*/  LEA.HI.X.SX32 R186, R186, R126, 0x1, P5 ;  /* 0x0000007ebaba7211 */ /* 0x000fe400028f0eff */
[----:B------:R-:W-:Y:S01]  /*61f0*/  ISETP.GE.AND P5, PT, R202, RZ, PT ;  /* 0x000000ffca00720c */ /* 0x000fe20003fa6270 */
[----:B------:R-:W-:Y:S02]  /*6200*/  IMAD.MOV.U32 R110, RZ, RZ, R46 ;  /* 0x000000ffff6e7224 */ /* 0x000fe400078e002e */
[----:B------:R-:W-:Y:S01]  /*6210*/  @!P1 IMAD.MOV R47, RZ, RZ, -R47 ;  /* 0x000000ffff2f9224 */ /* 0x000fe200078e0a2f */
[----:B------:R-:W-:-:S04]  /*6220*/  ISETP.GT.U32.AND P1, PT, R139, R105, PT ;  /* 0x000000698b00720c */ /* 0x000fc80003f24070 */
[----:B------:R-:W-:-:S05]  /*6230*/  SEL R202, R169, R47, !P2 ;  /* 0x0000002fa9ca7207 */ /* 0x000fca0005000000 */
[----:B------:R-:W-:Y:S01]  /*6240*/  @!P5 IMAD.MOV R110, RZ, RZ, -R110 ;  /* 0x000000ffff6ed224 */ /* 0x000fe200078e0a6e */
[----:B------:R-:W-:Y:S01]  /*6250*/  ISETP.GT.U32.AND P5, PT, R139, R104, PT ;  /* 0x000000688b00720c */ /* 0x000fe20003fa4070 */
[----:B------:R-:W-:Y:S02]  /*6260*/  IMAD R202, R202, UR6, RZ ;  /* 0x00000006caca7c24 */ /* 0x000fe4000f8e02ff */
[----:B------:R-:W-:-:S03]  /*6270*/  @!P1 IMAD.IADD R105, R105, 0x1, -R139 ;  /* 0x0000000169699824 */ /* 0x000fc600078e0a8b */
[----:B------:R-:W-:-:S07]  /*6280*/  IADD3 R203, P1, PT, R202, R127, RZ ;  /* 0x0000007fcacb7210 */ /* 0x000fce0007f3e0ff */
[----:B------:R-:W-:Y:S01]  /*6290*/  @!P5 IMAD.IADD R104, R104, 0x1, -R139 ;  /* 0x000000016868d824 */ /* 0x000fe200078e0a8b */
[----:B------:R-:W-:-:S04]  /*62a0*/  LEA.HI.X.SX32 R202, R202, R126, 0x1, P1 ;  /* 0x0000007ecaca7211 */ /* 0x000fc800008f0eff */
[C---:B------:R-:W-:Y:S02]  /*62b0*/  ISETP.GT.U32.AND P1, PT, R139.reuse, R104, PT ;  /* 0x000000688b00720c */ /* 0x040fe40003f24070 */
[----:B------:R-:W-:Y:S02]  /*62c0*/  ISETP.GT.U32.AND P5, PT, R139, R105, PT ;  /* 0x000000698b00720c */ /* 0x000fe40003fa4070 */
[----:B------:R-:W-:Y:S02]  /*62d0*/  SEL R210, R169, R110, !P2 ;  /* 0x0000006ea9d27207 */ /* 0x000fe40005000000 */
[----:B------:R-:W-:-:S03]  /*62e0*/  ISETP.GT.U32.AND P3, PT, R139, R103, PT ;  /* 0x000000678b00720c */ /* 0x000fc60003f64070 */
[----:B------:R-:W-:-:S04]  /*62f0*/  IMAD R210, R210, UR6, RZ ;  /* 0x00000006d2d27c24 */ /* 0x000fc8000f8e02ff */
[--C-:B------:R-:W-:Y:S01]  /*6300*/  @!P1 IMAD.IADD R104, R104, 0x1, -R139.reuse ;  /* 0x0000000168689824 */ /* 0x100fe200078e0a8b */
[----:B------:R-:W-:Y:S01]  /*6310*/  ISETP.GE.AND P1, PT, R219, RZ, PT ;  /* 0x000000ffdb00720c */ /* 0x000fe20003f26270 */
[--C-:B------:R-:W-:Y:S01]  /*6320*/  @!P5 IMAD.IADD R105, R105, 0x1, -R139.reuse ;  /* 0x000000016969d824 */ /* 0x100fe200078e0a8b */
[-C--:B------:R-:W-:Y:S01]  /*6330*/  IADD3 R211, P5, PT, R210, R127.reuse, RZ ;  /* 0x0000007fd2d37210 */ /* 0x080fe20007fbe0ff */
[----:B------:R-:W-:Y:S02]  /*6340*/  IMAD R218, R218, UR6, RZ ;  /* 0x00000006dada7c24 */ /* 0x000fe4000f8e02ff */
[----:B------:R-:W-:Y:S01]  /*6350*/  @!P3 IMAD.IADD R103, R103, 0x1, -R139 ;  /* 0x000000016767b824 */ /* 0x000fe200078e0a8b */
[----:B------:R-:W-:Y:S02]  /*6360*/  LEA.HI.X.SX32 R210, R210, R126, 0x1, P5 ;  /* 0x0000007ed2d27211 */ /* 0x000fe400028f0eff */
[----:B------:R-:W-:Y:S01]  /*6370*/  IADD3 R219, P5, PT, R218, R127, RZ ;  /* 0x0000007fdadb7210 */ /* 0x000fe20007fbe0ff */
[----:B------:R-:W-:-:S03]  /*6380*/  @P0 IMAD.MOV.U32 R46, RZ, RZ, R130 ;  /* 0x000000ffff2e0224 */ /* 0x000fc600078e0082 */
[----:B------:R-:W-:Y:S01]  /*6390*/  LEA.HI.X.SX32 R218, R218, R126, 0x1, P5 ;  /* 0x0000007edada7211 */ /* 0x000fe200028f0eff */
[----:B------:R-:W-:Y:S01]  /*63a0*/  @!P1 IMAD.MOV R105, RZ, RZ, -R105 ;  /* 0x000000ffff699224 */ /* 0x000fe200078e0a69 */
[C---:B------:R-:W-:Y:S01]  /*63b0*/  ISETP.GT.U32.AND P5, PT, R139.reuse, R103, PT ;  /* 0x000000678b00720c */ /* 0x040fe20003fa4070 */
[----:B------:R-:W-:Y:S01]  /*63c0*/  @P0 IMAD.MOV.U32 R47, RZ, RZ, R129 ;  /* 0x000000ffff2f0224 */ /* 0x000fe200078e0081 */
[C---:B------:R-:W-:Y:S02]  /*63d0*/  ISETP.GT.U32.AND P1, PT, R139.reuse, R101, PT ;  /* 0x000000658b00720c */ /* 0x040fe40003f24070 */
[----:B------:R-:W-:Y:S02]  /*63e0*/  ISETP.GT.U32.AND P3, PT, R139, R102, PT ;  /* 0x000000668b00720c */ /* 0x000fe40003f64070 */
[----:B------:R0:W4:Y:S01]  /*63f0*/  @P0 LDG.E.U8 R224, desc[UR26][R46.64] ;  /* 0x0000001a2ee00981 */ /* 0x000122000c1e1100 */
[----:B------:R-:W-:Y:S01]  /*6400*/  IMAD R226, R226, UR6, RZ ;  /* 0x00000006e2e27c24 */ /* 0x000fe2000f8e02ff */
[----:B------:R-:W-:Y:S01]  /*6410*/  PRMT R216, RZ, 0x7610, R216 ;  /* 0x00007610ffd87816 */ /* 0x000fe200000000d8 */
[----:B------:R-:W-:-:S02]  /*6420*/  @!P4 IMAD.MOV R104, RZ, RZ, -R104 ;  /* 0x000000ffff68c224 */ /* 0x000fc400078e0a68 */
[----:B0-----:R-:W-:Y:S02]  /*6430*/  @P0 IMAD.MOV.U32 R46, RZ, RZ, R179 ;  /* 0x000000ffff2e0224 */ /* 0x001fe400078e00b3 */
[----:B------:R-:W-:Y:S01]  /*6440*/  @P0 IMAD.MOV.U32 R47, RZ, RZ, R137 ;  /* 0x000000ffff2f0224 */ /* 0x000fe200078e0089 */
[----:B------:R-:W-:Y:S01]  /*6450*/  ISETP.GT.U32.AND P4, PT, R139, R100, PT ;  /* 0x000000648b00720c */ /* 0x000fe20003f84070 */
[--C-:B------:R-:W-:Y:S01]  /*6460*/  @!P5 IMAD.IADD R103, R103, 0x1, -R139.reuse ;  /* 0x000000016767d824 */ /* 0x100fe200078e0a8b */
[----:B------:R-:W-:Y:S02]  /*6470*/  ISETP.GE.AND P5, PT, R227, RZ, PT ;  /* 0x000000ffe300720c */ /* 0x000fe40003fa6270 */
[----:B------:R0:W4:Y:S01]  /*6480*/  @P0 LDG.E.U8 R217, desc[UR26][R46.64] ;  /* 0x0000001a2ed90981 */ /* 0x000122000c1e1100 */
[--C-:B------:R-:W-:Y:S01]  /*6490*/  @!P1 IMAD.IADD R101, R101, 0x1, -R139.reuse ;  /* 0x0000000165659824 */ /* 0x100fe200078e0a8b */
[----:B------:R-:W-:Y:S01]  /*64a0*/  IADD3 R227, P1, PT, R226, R127, RZ ;  /* 0x0000007fe2e37210 */ /* 0x000fe20007f3e0ff */
[----:B------:R-:W-:Y:S01]  /*64b0*/  @!P3 IMAD.IADD R102, R102, 0x1, -R139 ;  /* 0x000000016666b824 */ /* 0x000fe200078e0a8b */
[----:B------:R-:W-:Y:S01]  /*64c0*/  ISETP.GE.AND P3, PT, R242, RZ, PT ;  /* 0x000000fff200720c */ /* 0x000fe20003f66270 */
[----:B0-----:R-:W-:-:S02]  /*64d0*/  @P0 IMAD.MOV.U32 R46, RZ, RZ, R187 ;  /* 0x000000ffff2e0224 */ /* 0x001fc400078e00bb */
[----:B------:R-:W-:Y:S01]  /*64e0*/  @P0 IMAD.MOV.U32 R47, RZ, RZ, R186 ;  /* 0x000000ffff2f0224 */ /* 0x000fe200078e00ba */
[----:B------:R-:W-:Y:S02]  /*64f0*/  PRMT R209, RZ, 0x7610, R209 ;  /* 0x00007610ffd17816 */ /* 0x000fe400000000d1 */
[----:B------:R-:W-:Y:S02]  /*6500*/  LEA.HI.X.SX32 R226, R226, R126, 0x1, P1 ;  /* 0x0000007ee2e27211 */ /* 0x000fe400008f0eff */
[----:B------:R0:W4:Y:S01]  /*6510*/  @P0 LDG.E.U8 R216, desc[UR26][R46.64] ;  /* 0x0000001a2ed80981 */ /* 0x000122000c1e1100 */
[----:B------:R-:W-:Y:S02]  /*6520*/  ISETP.GT.U32.AND P1, PT, R139, R101, PT ;  /* 0x000000658b00720c */ /* 0x000fe40003f24070 */
[----:B------:R-:W-:Y:S01]  /*6530*/  PRMT R208, RZ, 0x7610, R208 ;  /* 0x00007610ffd07816 */ /* 0x000fe200000000d0 */
[----:B0-----:R-:W-:Y:S02]  /*6540*/  @P0 IMAD.MOV.U32 R46, RZ, RZ, R195 ;  /* 0x000000ffff2e0224 */ /* 0x001fe400078e00c3 */
[----:B------:R-:W-:-:S02]  /*6550*/  @P0 IMAD.MOV.U32 R47, RZ, RZ, R194 ;  /* 0x000000ffff2f0224 */ /* 0x000fc400078e00c2 */
[----:B------:R-:W-:-:S03]  /*6560*/  @!P4 IMAD.IADD R100, R100, 0x1, -R139 ;  /* 0x000000016464c824 */ /* 0x000fc600078e0a8b */
[----:B------:R0:W4:Y:S01]  /*6570*/  @P0 LDG.E.U8 R209, desc[UR26][R46.64] ;  /* 0x0000001a2ed10981 */ /* 0x000122000c1e1100 */
[----:B------:R-:W-:Y:S01]  /*6580*/  PRMT R201, RZ, 0x7610, R201 ;  /* 0x00007610ffc97816 */ /* 0x000fe200000000c9 */
[----:B------:R-:W-:Y:S01]  /*6590*/  @!P3 IMAD.MOV R102, RZ, RZ, -R102 ;  /* 0x000000ffff66b224 */ /* 0x000fe200078e0a66 */
[----:B------:R-:W-:Y:S01]  /*65a0*/  ISETP.GE.AND P3, PT, R235, RZ, PT ;  /* 0x000000ffeb00720c */ /* 0x000fe20003f66270 */
[----:B0-----:R-:W-:Y:S02]  /*65b0*/  @P0 IMAD.MOV.U32 R46, RZ, RZ, R203 ;  /* 0x000000ffff2e0224 */ /* 0x001fe400078e00cb */
[----:B------:R-:W-:Y:S01]  /*65c0*/  @P0 IMAD.MOV.U32 R47, RZ, RZ, R202 ;  /* 0x000000ffff2f0224 */ /* 0x000fe200078e00ca */
[----:B------:R-:W-:Y:S01]  /*65d0*/  ISETP.GT.U32.AND P4, PT, R139, R100, PT ;  /* 0x000000648b00720c */ /* 0x000fe20003f84070 */
[----:B------:R-:W-:-:S03]  /*65e0*/  @!P1 IMAD.IADD R101, R101, 0x1, -R139 ;  /* 0x0000000165659824 */ /* 0x000fc600078e0a8b */
[----:B------:R0:W4:Y:S01]  /*65f0*/  @P0 LDG.E.U8 R208, desc[UR26][R46.64] ;  /* 0x0000001a2ed00981 */ /* 0x000122000c1e1100 */
[----:B------:R-:W-:Y:S01]  /*6600*/  ISETP.GE.AND P1, PT, R234, RZ, PT ;  /* 0x000000ffea00720c */ /* 0x000fe20003f26270 */
[----:B------:R-:W-:Y:S01]  /*6610*/  @!P5 IMAD.MOV R103, RZ, RZ, -R103 ;  /* 0x000000ffff67d224 */ /* 0x000fe200078e0a67 */
[----:B------:R-:W-:Y:S02]  /*6620*/  SEL R234, R169, R105, !P2 ;  /* 0x00000069a9ea7207 */ /* 0x000fe40005000000 */
[----:B------:R-:W-:Y:S01]  /*6630*/  PRMT R200, RZ, 0x7610, R200 ;  /* 0x00007610ffc87816 */ /* 0x000fe200000000c8 */
[----:B0-----:R-:W-:Y:S02]  /*6640*/  @P0 IMAD.MOV.U32 R46, RZ, RZ, R211 ;  /* 0x000000ffff2e0224 */ /* 0x001fe400078e00d3 */
[----:B------:R-:W-:Y:S01]  /*6650*/  @P0 IMAD.MOV.U32 R47, RZ, RZ, R210 ;  /* 0x000000ffff2f0224 */ /* 0x000fe200078e00d2 */
[----:B------:R-:W-:-:S04]  /*6660*/  ISETP.GT.U32.AND P5, PT, R139, R96, PT ;  /* 0x000000608b00720c */ /* 0x000fc80003fa4070 */
[----:B------:R0:W4:Y:S01]  /*6670*/  @P0 LDG.E.U8 R201, desc[UR26][R46.64] ;  /* 0x0000001a2ec90981 */ /* 0x000122000c1e1100 */
[C---:B------:R-:W-:Y:S01]  /*6680*/  SEL R242, R169.reuse, R104, !P2 ;  /* 0x00000068a9f27207 */ /* 0x040fe20005000000 */
[----:B------:R-:W-:Y:S01]  /*6690*/  IMAD R234, R234, UR6, RZ ;  /* 0x00000006eaea7c24 */ /* 0x000fe2000f8e02ff */
[----:B------:R-:W-:Y:S01]  /*66a0*/  PRMT R193, RZ, 0x7610, R193 ;  /* 0x00007610ffc17816 */ /* 0x000fe200000000c1 */
[----:B0-----:R-:W-:Y:S02]  /*66b0*/  @P0 IMAD.MOV.U32 R46, RZ, RZ, R219 ;  /* 0x000000ffff2e0224 */ /* 0x001fe400078e00db */
[----:B------:R-:W-:Y:S01]  /*66c0*/  @P0 IMAD.MOV.U32 R47, RZ, RZ, R218 ;  /* 0x000000ffff2f0224 */ /* 0x000fe200078e00da */
[----:B------:R-:W-:Y:S01]  /*66d0*/  SEL R250, R169, R102, !P2 ;  /* 0x00000066a9fa7207 */ /* 0x000fe20005000000 */
[----:B------:R-:W-:-:S03]  /*66e0*/  @!P3 IMAD.MOV R101, RZ, RZ, -R101 ;  /* 0x000000ffff65b224 */ /* 0x000fc600078e0a65 */
[----:B------:R0:W4:Y:S01]  /*66f0*/  @P0 LDG.E.U8 R200, desc[UR26][R46.64] ;  /* 0x0000001a2ec80981 */ /* 0x000122000c1e1100 */
[----:B------:R-:W-:Y:S01]  /*6700*/  @!P4 IMAD.IADD R100, R100, 0x1, -R139 ;  /* 0x000000016464c824 */ /* 0x000fe200078e0a8b */
[-C--:B------:R-:W-:Y:S01]  /*6710*/  IADD3 R235, P3, PT, R234, R127.reuse, RZ ;  /* 0x0000007feaeb7210 */ /* 0x080fe20007f7e0ff */
[----:B------:R-:W-:Y:S02]  /*6720*/  IMAD R242, R242, UR6, RZ ;  /* 0x00000006f2f27c24 */ /* 0x000fe4000f8e02ff */
[----:B0-----:R-:W-:Y:S02]  /*6730*/  @P0 IMAD.MOV.U32 R46, RZ, RZ, R227 ;  /* 0x000000ffff2e0224 */ /* 0x001fe400078e00e3 */
[----:B------:R-:W-:Y:S01]  /*6740*/  @P0 IMAD.MOV.U32 R47, RZ, RZ, R226 ;  /* 0x000000ffff2f0224 */ /* 0x000fe200078e00e2 */
[----:B------:R-:W-:Y:S01]  /*6750*/  LEA.HI.X.SX32 R234, R234, R126, 0x1, P3 ;  /* 0x0000007eeaea7211 */ /* 0x000fe200018f0eff */
[----:B------:R-:W-:Y:S01]  /*6760*/  @!P5 IMAD.IADD R96, R96, 0x1, -R139 ;  /* 0x000000016060d824 */ /* 0x000fe200078e0a8b */
[----:B------:R-:W-:-:S02]  /*6770*/  IADD3 R243, P3, PT, R242, R127, RZ ;  /* 0x0000007ff2f37210 */ /* 0x000fc40007f7e0ff */
[----:B------:R0:W4:Y:S01]  /*6780*/  @P0 LDG.E.U8 R193, desc[UR26][R46.64] ;  /* 0x0000001a2ec10981 */ /* 0x000122000c1e1100 */
[----:B------:R-:W-:Y:S01]  /*6790*/  IMAD R250, R250, UR6, RZ ;  /* 0x00000006fafa7c24 */ /* 0x000fe2000f8e02ff */
[----:B------:R-:W-:Y:S02]  /*67a0*/  LEA.HI.X.SX32 R242, R242, R126, 0x1, P3 ;  /* 0x0000007ef2f27211 */ /* 0x000fe400018f0eff */
[----:B------:R-:W-:Y:S01]  /*67b0*/  ISETP.GT.U32.AND P5, PT, R139, R96, PT ;  /* 0x000000608b00720c */ /* 0x000fe20003fa4070 */
[----:B0-----:R-:W-:Y:S01]  /*67c0*/  IMAD.MOV.U32 R46, RZ, RZ, R100 ;  /* 0x000000ffff2e7224 */ /* 0x001fe200078e0064 */
[----:B------:R-:W-:Y:S02]  /*67d0*/  SEL R100, R169, R103, !P2 ;  /* 0x00000067a9647207 */ /* 0x000fe40005000000 */
[----:B------:R-:W-:Y:S01]  /*67e0*/  IADD3 R251, P3, PT, R250, R127, RZ ;  /* 0x0000007ffafb7210 */ /* 0x000fe20007f7e0ff */
[----:B------:R-:W-:Y:S01]  /*67f0*/  @!P1 IMAD.MOV R46, RZ, RZ, -R46 ;  /* 0x000000ffff2e9224 */ /* 0x000fe200078e0a2e */
[----:B------:R-:W-:Y:S01]  /*6800*/  ISETP.GT.U32.AND P4, PT, R139, R94, PT ;  /* 0x0000005e8b00720c */ /* 0x000fe20003f84070 */
[----:B------:R-:W-:Y:S01]  /*6810*/  IMAD R100, R100, UR6, RZ ;  /* 0x0000000664647c24 */ /* 0x000fe2000f8e02ff */
[----:B------:R-:W-:-:S02]  /*6820*/  SEL R47, R169, R101, !P2 ;  /* 0x00000065a92f7207 */ /* 0x000fc40005000000 */
[----:B------:R-:W-:Y:S02]  /*6830*/  LEA.HI.X.SX32 R250, R250, R126, 0x1, P3 ;  /* 0x0000007efafa7211 */ /* 0x000fe400018f0eff */
[----:B------:R-:W-:Y:S02]  /*6840*/  SEL R46, R169, R46, !P2 ;  /* 0x0000002ea92e7207 */ /* 0x000fe40005000000 */
[-C--:B------:R-:W-:Y:S01]  /*6850*/  IADD3 R131, P3, PT, R100, R127.reuse, RZ ;  /* 0x0000007f64837210 */ /* 0x080fe20007f7e0ff */
[----:B------:R-:W-:Y:S02]  /*6860*/  IMAD R47, R47, UR6, RZ ;  /* 0x000000062f2f7c24 */ /* 0x000fe4000f8e02ff */
[----:B------:R-:W-:Y:S01]  /*6870*/  IMAD R46, R46, UR6, RZ ;  /* 0x000000062e2e7c24 */ /* 0x000fe2000f8e02ff */
[----:B------:R-:W-:Y:S01]  /*6880*/  LEA.HI.X.SX32 R105, R100, R126, 0x1, P3 ;  /* 0x0000007e64697211 */ /* 0x000fe200018f0eff */
[----:B------:R0:W-:Y:S01]  /*6890*/  STL [R1+0x18], R131 ;  /* 0x0000188301007387 */ /* 0x0001e20000100800 */
[--C-:B------:R-:W-:Y:S01]  /*68a0*/  @!P5 IMAD.IADD R96, R96, 0x1, -R139.reuse ;  /* 0x000000016060d824 */ /* 0x100fe200078e0a8b */
[-C--:B------:R-:W-:Y:S01]  /*68b0*/  IADD3 R103, P5, PT, R47, R127.reuse, RZ ;  /* 0x0000007f2f677210 */ /* 0x080fe20007fbe0ff */
[----:B------:R-:W-:Y:S01]  /*68c0*/  @!P4 IMAD.IADD R94, R94, 0x1, -R139 ;  /* 0x000000015e5ec824 */ /* 0x000fe200078e0a8b */
[----:B------:R-:W-:-:S02]  /*68d0*/  IADD3 R101, P4, PT, R46, R127, RZ ;  /* 0x0000007f2e657210 */ /* 0x000fc40007f9e0ff */
[-C--:B------:R-:W-:Y:S01]  /*68e0*/  LEA.HI.X.SX32 R104, R47, R126.reuse, 0x1, P5 ;  /* 0x0000007e2f687211 */ /* 0x080fe200028f0eff */
[----:B------:R-:W-:Y:S01]  /*68f0*/  @P0 IMAD.MOV.U32 R47, RZ, RZ, R234 ;  /* 0x000000ffff2f0224 */ /* 0x000fe200078e00ea */
[----:B------:R-:W-:Y:S02]  /*6900*/  PRMT R192, RZ, 0x7610, R192 ;  /* 0x00007610ffc07816 */ /* 0x000fe400000000c0 */
[----:B------:R-:W-:Y:S01]  /*6910*/  LEA.HI.X.SX32 R102, R46, R126, 0x1, P4 ;  /* 0x0000007e2e667211 */ /* 0x000fe200020f0eff */
[----:B------:R-:W-:Y:S01]  /*6920*/  @P0 IMAD.MOV.U32 R46, RZ, RZ, R235 ;  /* 0x000000ffff2e0224 */ /* 0x000fe200078e00eb */
[----:B------:R-:W-:-:S04]  /*6930*/  PRMT R185, RZ, 0x7610, R185 ;  /* 0x00007610ffb97816 */ /* 0x000fc800000000b9 */
[----:B------:R1:W4:Y:S01]  /*6940*/  @P0 LDG.E.U8 R192, desc[UR26][R46.64] ;  /* 0x0000001a2ec00981 */ /* 0x000322000c1e1100 */
[----:B------:R-:W-:Y:S01]  /*6950*/  PRMT R184, RZ, 0x7610, R184 ;  /* 0x00007610ffb87816 */ /* 0x000fe200000000b8 */
[----:B-1----:R-:W-:Y:S02]  /*6960*/  @P0 IMAD.MOV.U32 R46, RZ, RZ, R243 ;  /* 0x000000ffff2e0224 */ /* 0x002fe400078e00f3 */
[----:B------:R-:W-:-:S05]  /*6970*/  @P0 IMAD.MOV.U32 R47, RZ, RZ, R242 ;  /* 0x000000ffff2f0224 */ /* 0x000fca00078e00f2 */
[----:B------:R1:W4:Y:S01]  /*6980*/  @P0 LDG.E.U8 R185, desc[UR26][R46.64] ;  /* 0x0000001a2eb90981 */ /* 0x000322000c1e1100 */
[----:B--2---:R-:W-:-:S03]  /*6990*/  ISETP.GE.AND P3, PT, R108, RZ, PT ;  /* 0x000000ff6c00720c */ /* 0x004fc60003f66270 */
[----:B------:R-:W2:Y:S04]  /*69a0*/  LDL R108, [R1+0x2cc] ;  /* 0x0002cc00016c7983 */ /* 0x000ea80000100800 */
[----:B------:R-:W-:Y:S04]  /*69b0*/  STL [R1+0x14], R105 ;  /* 0x0000146901007387 */ /* 0x000fe80000100800 */
[----:B------:R-:W-:Y:S02]  /*69c0*/  STL [R1+0x38], R103 ;  /* 0x0000386701007387 */ /* 0x000fe40000100800 */
[----:B------:R-:W-:-:S02]  /*69d0*/  @!P3 IMAD.MOV R96, RZ, RZ, -R96 ;  /* 0x000000ffff60b224 */ /* 0x000fc400078e0a60 */
[----:B------:R0:W-:Y:S01]  /*69e0*/  STL [R1+0x58], R101 ;  /* 0x0000586501007387 */ /* 0x0001e20000100800 */
[----:B---3--:R-:W-:-:S03]  /*69f0*/  ISETP.GE.AND P3, PT, R109, RZ, PT ;  /* 0x000000ff6d00720c */ /* 0x008fc60003f66270 */
[----:B------:R-:W-:Y:S04]  /*6a00*/  STL [R1+0x34], R104 ;  /* 0x0000346801007387 */ /* 0x000fe80000100800 */
[----:B------:R3:W-:Y:S04]  /*6a10*/  STL [R1+0x54], R102 ;  /* 0x0000546601007387 */ /* 0x0007e80000100800 */
[----:B------:R-:W3:Y:S01]  /*6a20*/  LDL R109, [R1+0x2c4] ;  /* 0x0002c400016d7983 */ /* 0x000ee20000100800 */
[----:B-1----:R-:W-:Y:S02]  /*6a30*/  @P0 IMAD.MOV.U32 R46, RZ, RZ, R251 ;  /* 0x000000ffff2e0224 */ /* 0x002fe400078e00fb */
[----:B------:R-:W-:-:S05]  /*6a40*/  @P0 IMAD.MOV.U32 R47, RZ, RZ, R250 ;  /* 0x000000ffff2f0224 */ /* 0x000fca00078e00fa */
[----:B------:R1:W4:Y:S02]  /*6a50*/  @P0 LDG.E.U8 R184, desc[UR26][R46.64] ;  /* 0x0000001a2eb80981 */ /* 0x000324000c1e1100 */
[----:B-1----:R-:W-:Y:S02]  /*6a60*/  @P0 IMAD.MOV.U32 R46, RZ, RZ, R131 ;  /* 0x000000ffff2e0224 */ /* 0x002fe400078e0083 */
[----:B0-----:R-:W4:Y:S01]  /*6a70*/  LDL R131, [R1+0x2b4] ;  /* 0x0002b40001837983 */ /* 0x001f220000100800 */
[----:B------:R-:W-:-:S13]  /*6a80*/  ISETP.GT.U32.AND P1, PT, R139, R93, PT ;  /* 0x0000005d8b00720c */ /* 0x000fda0003f24070 */
[----:B------:R-:W-:Y:S01]  /*6a90*/  @!P1 IMAD.IADD R93, R93, 0x1, -R139 ;  /* 0x000000015d5d9824 */ /* 0x000fe200078e0a8b */
[----:B------:R-:W-:-:S04]  /*6aa0*/  ISETP.GT.U32.AND P1, PT, R139, R94, PT ;  /* 0x0000005e8b00720c */ /* 0x000fc80003f24070 */
[C---:B------:R-:W-:Y:S02]  /*6ab0*/  ISETP.GT.U32.AND P4, PT, R139.reuse, R93, PT ;  /* 0x0000005d8b00720c */ /* 0x040fe40003f84070 */
[----:B------:R-:W-:-:S07]  /*6ac0*/  ISETP.GT.U32.AND P5, PT, R139, R92, PT ;  /* 0x0000005c8b00720c */ /* 0x000fce0003fa4070 */
[--C-:B------:R-:W-:Y:S01]  /*6ad0*/  @!P1 IMAD.IADD R94, R94, 0x1, -R139.reuse ;  /* 0x000000015e5e9824 */ /* 0x100fe200078e0a8b */
[----:B------:R-:W-:Y:S02]  /*6ae0*/  ISETP.GE.AND P1, PT, R132, RZ, PT ;  /* 0x000000ff8400720c */ /* 0x000fe40003f26270 */
[----:B------:R-:W4:Y:S01]  /*6af0*/  LDL R132, [R1+0x2bc] ;  /* 0x0002bc0001847983 */ /* 0x000f220000100800 */
[----:B------:R-:W-:Y:S01]  /*6b00*/  SEL R96, R169, R96, !P2 ;  /* 0x00000060a9607207 */ /* 0x000fe20005000000 */
[--C-:B------:R-:W-:Y:S01]  /*6b10*/  @!P4 IMAD.IADD R93, R93, 0x1, -R139.reuse ;  /* 0x000000015d5dc824 */ /* 0x100fe200078e0a8b */
[----:B------:R-:W-:Y:S01]  /*6b20*/  ISETP.GT.U32.AND P4, PT, R139, R90, PT ;  /* 0x0000005a8b00720c */ /* 0x000fe20003f84070 */
[----:B------:R-:W-:Y:S02]  /*6b30*/  @!P5 IMAD.IADD R92, R92, 0x1, -R139 ;  /* 0x000000015c5cd824 */ /* 0x000fe400078e0a8b */
[----:B------:R-:W-:Y:S01]  /*6b40*/  IMAD R96, R96, UR6, RZ ;  /* 0x0000000660607c24 */ /* 0x000fe2000f8e02ff */
[----:B------:R-:W-:-:S02]  /*6b50*/  PRMT R136, RZ, 0x7610, R136 ;  /* 0x00007610ff887816 */ /* 0x000fc40000000088 */
[----:B------:R-:W-:Y:S02]  /*6b60*/  ISETP.GT.U32.AND P5, PT, R139, R92, PT ;  /* 0x0000005c8b00720c */ /* 0x000fe40003fa4070 */
[----:B------:R-:W-:Y:S01]  /*6b70*/  @!P1 IMAD.MOV R93, RZ, RZ, -R93 ;  /* 0x000000ffff5d9224 */ /* 0x000fe200078e0a5d */
[----:B------:R-:W-:Y:S01]  /*6b80*/  IADD3 R100, P1, PT, R96, R127, RZ ;  /* 0x0000007f60647210 */ /* 0x000fe20007f3e0ff */
[----:B------:R-:W-:-:S03]  /*6b90*/  @P0 IMAD.MOV.U32 R47, RZ, RZ, R105 ;  /* 0x000000ffff2f0224 */ /* 0x000fc600078e0069 */
[----:B------:R-:W-:Y:S01]  /*6ba0*/  LEA.HI.X.SX32 R96, R96, R126, 0x1, P1 ;  /* 0x0000007e60607211 */ /* 0x000fe200008f0eff */
[----:B------:R-:W-:Y:S01]  /*6bb0*/  @!P4 IMAD.IADD R90, R90, 0x1, -R139 ;  /* 0x000000015a5ac824 */ /* 0x000fe200078e0a8b */
[----:B------:R0:W4:Y:S01]  /*6bc0*/  @P0 LDG.E.U8 R136, desc[UR26][R46.64] ;  /* 0x0000001a2e880981 */ /* 0x000122000c1e1100 */
[----:B------:R-:W-:-:S03]  /*6bd0*/  PRMT R135, RZ, 0x7610, R135 ;  /* 0x00007610ff877816 */ /* 0x000fc60000000087 */
[----:B------:R-:W-:Y:S01]  /*6be0*/  ISETP.GT.U32.AND P4, PT, R139, R90, PT ;  /* 0x0000005a8b00720c */ /* 0x000fe20003f84070 */
[----:B------:R-:W-:Y:S02]  /*6bf0*/  @!P5 IMAD.IADD R92, R92, 0x1, -R139 ;  /* 0x000000015c5cd824 */ /* 0x000fe400078e0a8b */
[----:B0-----:R-:W-:Y:S02]  /*6c00*/  @P0 IMAD.MOV.U32 R46, RZ, RZ, R103 ;  /* 0x000000ffff2e0224 */ /* 0x001fe400078e0067 */
[----:B------:R-:W-:Y:S01]  /*6c10*/  @P0 IMAD.MOV.U32 R47, RZ, RZ, R104 ;  /* 0x000000ffff2f0224 */ /* 0x000fe200078e0068 */
[----:B------:R-:W-:-:S04]  /*6c20*/  PRMT R128, RZ, 0x7610, R128 ;  /* 0x00007610ff807816 */ /* 0x000fc80000000080 */
[----:B------:R0:W4:Y:S01]  /*6c30*/  @P0 LDG.E.U8 R135, desc[UR26][R46.64] ;  /* 0x0000001a2e870981 */ /* 0x000122000c1e1100 */
[----:B------:R-:W-:Y:S02]  /*6c40*/  PRMT R125, RZ, 0x7610, R125 ;  /* 0x00007610ff7d7816 */ /* 0x000fe4000000007d */
[----:B------:R-:W-:Y:S02]  /*6c50*/  @!P4 IMAD.IADD R90, R90, 0x1, -R139 ;  /* 0x000000015a5ac824 */ /* 0x000fe400078e0a8b */
[----:B0-----:R-:W-:Y:S02]  /*6c60*/  @P0 IMAD.MOV.U32 R46, RZ, RZ, R101 ;  /* 0x000000ffff2e0224 */ /* 0x001fe400078e0065 */
[----:B------:R-:W-:-:S05]  /*6c70*/  @P0 IMAD.MOV.U32 R47, RZ, RZ, R102 ;  /* 0x000000ffff2f0224 */ /* 0x000fca00078e0066 */
[----:B------:R0:W4:Y:S02]  /*6c80*/  @P0 LDG.E.U8 R128, desc[UR26][R46.64] ;  /* 0x0000001a2e800981 */ /* 0x000124000c1e1100 */
[----:B0-----:R-:W-:Y:S02]  /*6c90*/  @P0 IMAD.MOV.U32 R46, RZ, RZ, R100 ;  /* 0x000000ffff2e0224 */ /* 0x001fe400078e0064 */
[----:B------:R-:W-:-:S05]  /*6ca0*/  @P0 IMAD.MOV.U32 R47, RZ, RZ, R96 ;  /* 0x000000ffff2f0224 */ /* 0x000fca00078e0060 */
[----:B------:R0:W4:Y:S04]  /*6cb0*/  @P0 LDG.E.U8 R125, desc[UR26][R46.64] ;  /* 0x0000001a2e7d0981 */ /* 0x000128000c1e1100 */
[----:B------:R1:W-:Y:S01]  /*6cc0*/  STL [R1+0x78], R100 ;  /* 0x0000786401007387 */ /* 0x0003e20000100800 */
[----:B0-----:R-:W-:-:S03]  /*6cd0*/  IMAD.MOV.U32 R46, RZ, RZ, R90 ;  /* 0x000000ffff2e7224 */ /* 0x001fc600078e005a */
[----:B------:R-:W-:Y:S01]  /*6ce0*/  STL [R1+0x74], R96 ;  /* 0x0000746001007387 */ /* 0x000fe20000100800 */
[----:B--2---:R-:W-:-:S13]  /*6cf0*/  ISETP.GE.AND P1, PT, R108, RZ, PT ;  /* 0x000000ff6c00720c */ /* 0x004fda0003f26270 */
[----:B------:R-:W-:Y:S01]  /*6d00*/  @!P1 IMAD.MOV R92, RZ, RZ, -R92 ;  /* 0x000000ffff5c9224 */ /* 0x000fe200078e0a5c */
[----:B---3--:R-:W-:-:S13]  /*6d10*/  ISETP.GE.AND P1, PT, R109, RZ, PT ;  /* 0x000000ff6d00720c */ /* 0x008fda0003f26270 */
[----:B------:R-:W-:Y:S01]  /*6d20*/  @!P1 IMAD.MOV R46, RZ, RZ, -R46 ;  /* 0x000000ffff2e9224 */ /* 0x000fe200078e0a2e */
[----:B----4-:R-:W-:Y:S02]  /*6d30*/  ISETP.GE.AND P1, PT, R131, RZ, PT ;  /* 0x000000ff8300720c */ /* 0x010fe40003f26270 */
[----:B------:R-:W2:Y:S01]  /*6d40*/  LDL R131, [R1+0x2ac] ;  /* 0x0002ac0001837983 */ /* 0x000ea20000100800 */
[----:B------:R-:W-:Y:S01]  /*6d50*/  @!P3 IMAD.MOV R94, RZ, RZ, -R94 ;  /* 0x000000ffff5eb224 */ /* 0x000fe200078e0a5e */
[C---:B------:R-:W-:Y:S02]  /*6d60*/  ISETP.GT.U32.AND P3, PT, R139.reuse, R91, PT ;  /* 0x0000005b8b00720c */ /* 0x040fe40003f64070 */
[----:B------:R-:W-:-:S11]  /*6d70*/  ISETP.GT.U32.AND P5, PT, R139, R61, PT ;  /* 0x0000003d8b00720c */ /* 0x000fd60003fa4070 */
[----:B------:R-:W-:-:S05]  /*6d80*/  @!P3 IMAD.IADD R91, R91, 0x1, -R139 ;  /* 0x000000015b5bb824 */ /* 0x000fca00078e0a8b */
[----:B------:R-:W-:Y:S01]  /*6d90*/  ISETP.GT.U32.AND P3, PT, R139, R91, PT ;  /* 0x0000005b8b00720c */ /* 0x000fe20003f64070 */
[----:B------:R-:W-:Y:S01]  /*6da0*/  @!P5 IMAD.IADD R61, R61, 0x1, -R139 ;  /* 0x000000013d3dd824 */ /* 0x000fe200078e0a8b */
[----:B------:R-:W-:Y:S02]  /*6db0*/  SEL R94, R169, R94, !P2 ;  /* 0x0000005ea95e7207 */ /* 0x000fe40005000000 */
[----:B------:R-:W-:Y:S02]  /*6dc0*/  ISETP.GE.AND P4, PT, R132, RZ, PT ;  /* 0x000000ff8400720c */ /* 0x000fe40003f86270 */
[----:B------:R-:W-:-:S07]  /*6dd0*/  ISETP.GT.U32.AND P5, PT, R139, R61, PT ;  /* 0x0000003d8b00720c */ /* 0x000fce0003fa4070 */
[----:B------:R-:W-:Y:S01]  /*6de0*/  @!P3 IMAD.IADD R91, R91, 0x1, -R139 ;  /* 0x000000015b5bb824 */ /* 0x000fe200078e0a8b */
[----:B------:R-:W-:-:S03]  /*6df0*/  SEL R47, R169, R93, !P2 ;  /* 0x0000005da92f7207 */ /* 0x000fc60005000000 */
[----:B------:R-:W-:Y:S02]  /*6e00*/  IMAD.MOV.U32 R90, RZ, RZ, R91 ;  /* 0x000000ffff5a7224 */ /* 0x000fe400078e005b */
[----:B------:R-:W-:Y:S01]  /*6e10*/  IMAD R91, R94, UR6, RZ ;  /* 0x000000065e5b7c24 */ /* 0x000fe2000f8e02ff */
[----:B------:R-:W-:Y:S01]  /*6e20*/  ISETP.GT.U32.AND P3, PT, R139, R60, PT ;  /* 0x0000003c8b00720c */ /* 0x000fe20003f64070 */
[----:B------:R-:W-:Y:S02]  /*6e30*/  IMAD R47, R47, UR6, RZ ;  /* 0x000000062f2f7c24 */ /* 0x000fe4000f8e02ff */
[----:B------:R-:W-:Y:S01]  /*6e40*/  @!P4 IMAD.MOV R90, RZ, RZ, -R90 ;  /* 0x000000ffff5ac224 */ /* 0x000fe200078e0a5a */
[----:B------:R-:W-:Y:S02]  /*6e50*/  IADD3 R93, P4, PT, R91, R127, RZ ;  /* 0x0000007f5b5d7210 */ /* 0x000fe40007f9e0ff */
[----:B------:R-:W-:Y:S01]  /*6e60*/  SEL R92, R169, R92, !P2 ;  /* 0x0000005ca95c7207 */ /* 0x000fe20005000000 */
[----:B------:R-:W-:Y:S01]  /*6e70*/  @!P5 IMAD.IADD R61, R61, 0x1, -R139 ;  /* 0x000000013d3dd824 */ /* 0x000fe200078e0a8b */
[----:B------:R-:W-:-:S02]  /*6e80*/  SEL R46, R169, R46, !P2 ;  /* 0x0000002ea92e7207 */ /* 0x000fc40005000000 */
[----:B------:R-:W-:Y:S02]  /*6e90*/  LEA.HI.X.SX32 R94, R91, R126, 0x1, P4 ;  /* 0x0000007e5b5e7211 */ /* 0x000fe400020f0eff */
[----:B------:R-:W-:Y:S01]  /*6ea0*/  IADD3 R101, P5, PT, R47, R127, RZ ;  /* 0x0000007f2f657210 */ /* 0x000fe20007fbe0ff */
[----:B------:R-:W-:Y:S01]  /*6eb0*/  IMAD R92, R92, UR6, RZ ;  /* 0x000000065c5c7c24 */ /* 0x000fe2000f8e02ff */
[----:B------:R-:W-:Y:S01]  /*6ec0*/  STL [R1+0x98], R93 ;  /* 0x0000985d01007387 */ /* 0x000fe20000100800 */
[----:B------:R-:W-:Y:S01]  /*6ed0*/  IMAD R91, R46, UR6, RZ ;  /* 0x000000062e5b7c24 */ /* 0x000fe2000f8e02ff */
[----:B------:R-:W-:Y:S02]  /*6ee0*/  SEL R90, R169, R90, !P2 ;  /* 0x0000005aa95a7207 */ /* 0x000fe40005000000 */
[----:B------:R0:W-:Y:S01]  /*6ef0*/  STL [R1+0x94], R94 ;  /* 0x0000945e01007387 */ /* 0x0001e20000100800 */
[----:B------:R-:W-:Y:S01]  /*6f00*/  @!P3 IMAD.IADD R60, R60, 0x1, -R139 ;  /* 0x000000013c3cb824 */ /* 0x000fe200078e0a8b */
[----:B------:R-:W-:-:S02]  /*6f10*/  LEA.HI.X.SX32 R102, R47, R126, 0x1, P5 ;  /* 0x0000007e2f667211 */ /* 0x000fc400028f0eff */
[----:B------:R-:W-:Y:S01]  /*6f20*/  STL [R1+0xc0], R101 ;  /* 0x0000c06501007387 */ /* 0x000fe20000100800 */
[-C--:B-1----:R-:W-:Y:S01]  /*6f30*/  IADD3 R100, P3, PT, R92, R127.reuse, RZ ;  /* 0x0000007f5c647210 */ /* 0x082fe20007f7e0ff */
[----:B------:R-:W-:Y:S02]  /*6f40*/  @P0 IMAD.MOV.U32 R47, RZ, RZ, R94 ;  /* 0x000000ffff2f0224 */ /* 0x000fe400078e005e */
[----:B------:R-:W3:Y:S01]  /*6f50*/  LDL R108, [R1+0x2a4] ;  /* 0x0002a400016c7983 */ /* 0x000ee20000100800 */
[----:B------:R-:W-:Y:S01]  /*6f60*/  IMAD R90, R90, UR6, RZ ;  /* 0x000000065a5a7c24 */ /* 0x000fe2000f8e02ff */
[CC--:B0-----:R-:W-:Y:S02]  /*6f70*/  IADD3 R94, P5, PT, R91.reuse, R127.reuse, RZ ;  /* 0x0000007f5b5e7210 */ /* 0x0c1fe40007fbe0ff */
[-C--:B------:R-:W-:Y:S01]  /*6f80*/  LEA.HI.X.SX32 R92, R92, R126.reuse, 0x1, P3 ;  /* 0x0000007e5c5c7211 */ /* 0x080fe200018f0eff */
[----:B------:R-:W-:Y:S01]  /*6f90*/  @P0 IMAD.MOV.U32 R46, RZ, RZ, R93 ;  /* 0x000000ffff2e0224 */ /* 0x000fe200078e005d */
[----:B------:R-:W-:Y:S01]  /*6fa0*/  STL [R1+0xbc], R102 ;  /* 0x0000bc6601007387 */ /* 0x000fe20000100800 */
[----:B------:R-:W-:Y:S01]  /*6fb0*/  LEA.HI.X.SX32 R96, R91, R126, 0x1, P5 ;  /* 0x0000007e5b607211 */ /* 0x000fe200028f0eff */
[----:B------:R-:W-:Y:S01]  /*6fc0*/  @!P1 IMAD.MOV R61, RZ, RZ, -R61 ;  /* 0x000000ffff3d9224 */ /* 0x000fe200078e0a3d */
[----:B------:R-:W-:Y:S01]  /*6fd0*/  IADD3 R93, P1, PT, R90, R127, RZ ;  /* 0x0000007f5a5d7210 */ /* 0x000fe20007f3e0ff */
[----:B------:R-:W4:Y:S04]  /*6fe0*/  LDL R109, [R1+0x29c] ;  /* 0x00029c00016d7983 */ /* 0x000f280000100800 */
[----:B------:R-:W-:Y:S04]  /*6ff0*/  STL [R1+0xe0], R100 ;  /* 0x0000e06401007387 */ /* 0x000fe80000100800 */
[----:B------:R-:W-:Y:S04]  /*7000*/  STL [R1+0xdc], R92 ;  /* 0x0000dc5c01007387 */ /* 0x000fe80000100800 */
[----:B------:R-:W-:Y:S04]  /*7010*/  STL [R1+0x100], R94 ;  /* 0x0001005e01007387 */ /* 0x000fe80000100800 */
[----:B------:R0:W-:Y:S04]  /*7020*/  STL [R1+0xfc], R96 ;  /* 0x0000fc6001007387 */ /* 0x0001e80000100800 */
[----:B------:R-:W-:Y:S01]  /*7030*/  STL [R1+0x120], R93 ;  /* 0x0001205d01007387 */ /* 0x000fe20000100800 */
[----:B------:R-:W-:-:S03]  /*7040*/  ISETP.GT.U32.AND P4, PT, R139, R53, PT ;  /* 0x000000358b00720c */ /* 0x000fc60003f84070 */
[----:B------:R-:W4:Y:S01]  /*7050*/  LDL R132, [R1+0x288] ;  /* 0x0002880001847983 */ /* 0x000f220000100800 */
[----:B------:R-:W-:-:S05]  /*7060*/  LEA.HI.X.SX32 R91, R90, R126, 0x1, P1 ;  /* 0x0000007e5a5b7211 */ /* 0x000fca00008f0eff */
[----:B------:R1:W-:Y:S04]  /*7070*/  STL [R1+0x11c], R91 ;  /* 0x00011c5b01007387 */ /* 0x0003e80000100800 */
[----:B------:R-:W-:Y:S01]  /*7080*/  @!P4 IMAD.IADD R53, R53, 0x1, -R139 ;  /* 0x000000013535c824 */ /* 0x000fe200078e0a8b */
[----:B--2---:R-:W-:Y:S02]  /*7090*/  ISETP.GE.AND P4, PT, R131, RZ, PT ;  /* 0x000000ff8300720c */ /* 0x004fe40003f86270 */
[----:B------:R-:W2:Y:S01]  /*70a0*/  LDL R131, [R1+0x27c] ;  /* 0x00027c0001837983 */ /* 0x000ea20000100800 */
[C---:B------:R-:W-:Y:S02]  /*70b0*/  ISETP.GT.U32.AND P5, PT, R139.reuse, R54, PT ;  /* 0x000000368b00720c */ /* 0x040fe40003fa4070 */
[----:B------:R-:W-:-:S02]  /*70c0*/  ISETP.GT.U32.AND P3, PT, R139, R60, PT ;  /* 0x0000003c8b00720c */ /* 0x000fc40003f64070 */
[----:B------:R-:W-:Y:S02]  /*70d0*/  PRMT R162, RZ, 0x7610, R162 ;  /* 0x00007610ffa27816 */ /* 0x000fe400000000a2 */
[----:B------:R-:W-:-:S04]  /*70e0*/  ISETP.GT.U32.AND P1, PT, R139, R53, PT ;  /* 0x000000358b00720c */ /* 0x000fc80003f24070 */
[----:B------:R0:W2:Y:S03]  /*70f0*/  @P0 LDG.E.U8 R162, desc[UR26][R30.64] ;  /* 0x0000001a1ea20981 */ /* 0x0000a6000c1e1100 */
[--C-:B------:R-:W-:Y:S02]  /*7100*/  @!P5 IMAD.IADD R54, R54, 0x1, -R139.reuse ;  /* 0x000000013636d824 */ /* 0x100fe400078e0a8b */
[----:B------:R-:W-:Y:S01]  /*7110*/  @!P3 IMAD.IADD R60, R60, 0x1, -R139 ;  /* 0x000000013c3cb824 */ /* 0x000fe200078e0a8b */
[C---:B------:R-:W-:Y:S02]  /*7120*/  ISETP.GT.U32.AND P3, PT, R139.reuse, R55, PT ;  /* 0x000000378b00720c */ /* 0x040fe40003f64070 */
[----:B------:R-:W-:Y:S02]  /*7130*/  ISETP.GT.U32.AND P5, PT, R139, R54, PT ;  /* 0x000000368b00720c */ /* 0x000fe40003fa4070 */
[----:B0-----:R-:W-:-:S02]  /*7140*/  PRMT R30, RZ, 0x7610, R30 ;  /* 0x00007610ff1e7816 */ /* 0x001fc4000000001e */
[----:B------:R-:W-:Y:S01]  /*7150*/  SEL R61, R169, R61, !P2 ;  /* 0x0000003da93d7207 */ /* 0x000fe20005000000 */
[----:B------:R-:W-:Y:S01]  /*7160*/  @!P1 IMAD.IADD R53, R53, 0x1, -R139 ;  /* 0x0000000135359824 */ /* 0x000fe200078e0a8b */
[----:B------:R-:W-:Y:S02]  /*7170*/  PRMT R157, RZ, 0x7610, R157 ;  /* 0x00007610ff9d7816 */ /* 0x000fe4000000009d */
[----:B------:R0:W2:Y:S01]  /*7180*/  @P0 LDG.E.U8 R30, desc[UR26][R46.64] ;  /* 0x0000001a2e1e0981 */ /* 0x0000a2000c1e1100 */
[----:B------:R-:W-:Y:S01]  /*7190*/  PRMT R31, RZ, 0x7610, R31 ;  /* 0x00007610ff1f7816 */ /* 0x000fe2000000001f */
[----:B------:R-:W-:Y:S02]  /*71a0*/  IMAD R61, R61, UR6, RZ ;  /* 0x000000063d3d7c24 */ /* 0x000fe4000f8e02ff */
[----:B------:R1:W2:Y:S01]  /*71b0*/  @P0 LDG.E.U8 R157, desc[UR26][R28.64] ;  /* 0x0000001a1c9d0981 */ /* 0x0002a2000c1e1100 */
[----:B------:R-:W-:Y:S02]  /*71c0*/  @!P4 IMAD.MOV R60, RZ, RZ, -R60 ;  /* 0x000000ffff3cc224 */ /* 0x000fe400078e0a3c */
[----:B0-----:R-:W-:-:S02]  /*71d0*/  @P0 IMAD.MOV.U32 R46, RZ, RZ, R101 ;  /* 0x000000ffff2e0224 */ /* 0x001fc400078e0065 */
[----:B------:R-:W-:Y:S01]  /*71e0*/  @P0 IMAD.MOV.U32 R47, RZ, RZ, R102 ;  /* 0x000000ffff2f0224 */ /* 0x000fe200078e0066 */
[----:B------:R-:W-:Y:S01]  /*71f0*/  IADD3 R90, P4, PT, R61, R127, RZ ;  /* 0x0000007f3d5a7210 */ /* 0x000fe20007f9e0ff */
[--C-:B------:R-:W-:Y:S01]  /*7200*/  @!P3 IMAD.IADD R55, R55, 0x1, -R139.reuse ;  /* 0x000000013737b824 */ /* 0x100fe200078e0a8b */
[----:B-1----:R-:W-:Y:S02]  /*7210*/  PRMT R28, RZ, 0x7610, R28 ;  /* 0x00007610ff1c7816 */ /* 0x002fe4000000001c */
[----:B------:R0:W2:Y:S01]  /*7220*/  @P0 LDG.E.U8 R31, desc[UR26][R46.64] ;  /* 0x0000001a2e1f0981 */ /* 0x0000a2000c1e1100 */
[----:B------:R-:W-:Y:S01]  /*7230*/  @!P5 IMAD.IADD R54, R54, 0x1, -R139 ;  /* 0x000000013636d824 */ /* 0x000fe200078e0a8b */
[----:B------:R-:W-:Y:S02]  /*7240*/  ISETP.GT.U32.AND P5, PT, R139, R52, PT ;  /* 0x000000348b00720c */ /* 0x000fe40003fa4070 */
[----:B------:R-:W-:Y:S02]  /*7250*/  LEA.HI.X.SX32 R61, R61, R126, 0x1, P4 ;  /* 0x0000007e3d3d7211 */ /* 0x000fe400020f0eff */
[----:B------:R-:W-:Y:S01]  /*7260*/  PRMT R159, RZ, 0x7610, R159 ;  /* 0x00007610ff9f7816 */ /* 0x000fe2000000009f */
[----:B0-----:R-:W-:-:S02]  /*7270*/  @P0 IMAD.MOV.U32 R46, RZ, RZ, R100 ;  /* 0x000000ffff2e0224 */ /* 0x001fc400078e0064 */
[----:B------:R-:W-:Y:S01]  /*7280*/  @P0 IMAD.MOV.U32 R47, RZ, RZ, R92 ;  /* 0x000000ffff2f0224 */ /* 0x000fe200078e005c */
[----:B---3--:R-:W-:-:S04]  /*7290*/  ISETP.GE.AND P1, PT, R108, RZ, PT ;  /* 0x000000ff6c00720c */ /* 0x008fc80003f26270 */
[----:B------:R0:W3:Y:S01]  /*72a0*/  @P0 LDG.E.U8 R28, desc[UR26][R46.64] ;  /* 0x0000001a2e1c0981 */ /* 0x0000e2000c1e1100 */
[----:B------:R-:W-:Y:S02]  /*72b0*/  ISETP.GT.U32.AND P4, PT, R139, R55, PT ;  /* 0x000000378b00720c */ /* 0x000fe40003f84070 */
[----:B------:R-:W-:Y:S01]  /*72c0*/  PRMT R29, RZ, 0x7610, R29 ;  /* 0x00007610ff1d7816 */ /* 0x000fe2000000001d */
[----:B------:R1:W3:Y:S01]  /*72d0*/  @P0 LDG.E.U8 R159, desc[UR26][R26.64] ;  /* 0x0000001a1a9f0981 */ /* 0x0002e2000c1e1100 */
[----:B----4-:R-:W-:Y:S01]  /*72e0*/  ISETP.GE.AND P3, PT, R109, RZ, PT ;  /* 0x000000ff6d00720c */ /* 0x010fe20003f66270 */
[----:B0-----:R-:W-:Y:S02]  /*72f0*/  @P0 IMAD.MOV.U32 R46, RZ, RZ, R94 ;  /* 0x000000ffff2e0224 */ /* 0x001fe400078e005e */
[----:B------:R-:W-:Y:S02]  /*7300*/  @P0 IMAD.MOV.U32 R47, RZ, RZ, R96 ;  /* 0x000000ffff2f0224 */ /* 0x000fe400078e0060 */
[----:B------:R-:W-:Y:S01]  /*7310*/  @!P1 IMAD.MOV R53, RZ, RZ, -R53 ;  /* 0x000000ffff359224 */ /* 0x000fe200078e0a35 */
[----:B-1----:R-:W-:-:S02]  /*7320*/  PRMT R26, RZ, 0x7610, R26 ;  /* 0x00007610ff1a7816 */ /* 0x002fc4000000001a */
[----:B------:R0:W4:Y:S01]  /*7330*/  @P0 LDG.E.U8 R29, desc[UR26][R46.64] ;  /* 0x0000001a2e1d0981 */ /* 0x000122000c1e1100 */
[----:B------:R-:W-:Y:S01]  /*7340*/  @!P5 IMAD.IADD R52, R52, 0x1, -R139 ;  /* 0x000000013434d824 */ /* 0x000fe200078e0a8b */
[----:B------:R-:W-:Y:S01]  /*7350*/  PRMT R27, RZ, 0x7610, R27 ;  /* 0x00007610ff1b7816 */ /* 0x000fe2000000001b */
[----:B------:R-:W-:Y:S02]  /*7360*/  @!P4 IMAD.IADD R55, R55, 0x1, -R139 ;  /* 0x000000013737c824 */ /* 0x000fe400078e0a8b */
[----:B------:R-:W-:Y:S02]  /*7370*/  @!P3 IMAD.MOV R54, RZ, RZ, -R54 ;  /* 0x000000ffff36b224 */ /* 0x000fe400078e0a36 */
[----:B0-----:R-:W-:Y:S02]  /*7380*/  @P0 IMAD.MOV.U32 R46, RZ, RZ, R93 ;  /* 0x000000ffff2e0224 */ /* 0x001fe400078e005d */
[----:B------:R-:W-:Y:S01]  /*7390*/  @P0 IMAD.MOV.U32 R47, RZ, RZ, R91 ;  /* 0x000000ffff2f0224 */ /* 0x000fe200078e005b */
[----:B------:R-:W-:-:S04]  /*73a0*/  ISETP.GE.AND P1, PT, R132, RZ, PT ;  /* 0x000000ff8400720c */ /* 0x000fc80003f26270 */
[----:B------:R0:W3:Y:S01]  /*73b0*/  @P0 LDG.E.U8 R26, desc[UR26][R46.64] ;  /* 0x0000001a2e1a0981 */ /* 0x0000e2000c1e1100 */
[C---:B------:R-:W-:Y:S02]  /*73c0*/  ISETP.GT.U32.AND P3, PT, R139.reuse, R48, PT ;  /* 0x000000308b00720c */ /* 0x040fe40003f64070 */
[C---:B------:R-:W-:Y:S02]  /*73d0*/  ISETP.GT.U32.AND P5, PT, R139.reuse, R52, PT ;  /* 0x000000348b00720c */ /* 0x040fe40003fa4070 */
[----:B------:R-:W-:Y:S02]  /*73e0*/  ISETP.GT.U32.AND P4, PT, R139, R49, PT ;  /* 0x000000318b00720c */ /* 0x000fe40003f84070 */
[----:B------:R-:W-:Y:S01]  /*73f0*/  SEL R60, R169, R60, !P2 ;  /* 0x0000003ca93c7207 */ /* 0x000fe20005000000 */
[----:B0-----:R-:W-:Y:S02]  /*7400*/  @P0 IMAD.MOV.U32 R46, RZ, RZ, R90 ;  /* 0x000000ffff2e0224 */ /* 0x001fe400078e005a */
[----:B------:R-:W-:-:S02]  /*7410*/  @P0 IMAD.MOV.U32 R47, RZ, RZ, R61 ;  /* 0x000000ffff2f0224 */ /* 0x000fc400078e003d */
[----:B------:R-:W-:Y:S01]  /*7420*/  @!P1 IMAD.MOV R55, RZ, RZ, -R55 ;  /* 0x000000ffff379224 */ /* 0x000fe200078e0a37 */
[----:B------:R-:W-:Y:S02]  /*7430*/  SEL R53, R169, R53, !P2 ;  /* 0x00000035a9357207 */ /* 0x000fe40005000000 */
[----:B------:R0:W3:Y:S01]  /*7440*/  @P0 LDG.E.U8 R27, desc[UR26][R46.64] ;  /* 0x0000001a2e1b0981 */ /* 0x0000e2000c1e1100 */
[----:B------:R-:W-:Y:S02]  /*7450*/  @!P3 IMAD.IADD R48, R48, 0x1, -R139 ;  /* 0x000000013030b824 */ /* 0x000fe400078e0a8b */
[----:B------:R-:W-:Y:S01]  /*7460*/  IMAD R53, R53, UR6, RZ ;  /* 0x0000000635357c24 */ /* 0x000fe2000f8e02ff */
[C---:B0-----:R-:W-:Y:S01]  /*7470*/  SEL R47, R169.reuse, R54, !P2 ;  /* 0x00000036a92f7207 */ /* 0x041fe20005000000 */
[----:B------:R-:W-:Y:S01]  /*7480*/  IMAD R54, R60, UR6, RZ ;  /* 0x000000063c367c24 */ /* 0x000fe2000f8e02ff */
[----:B------:R-:W-:-:S03]  /*7490*/  SEL R46, R169, R55, !P2 ;  /* 0x00000037a92e7207 */ /* 0x000fc60005000000 */
[----:B------:R-:W-:Y:S01]  /*74a0*/  IMAD R47, R47, UR6, RZ ;  /* 0x000000062f2f7c24 */ /* 0x000fe2000f8e02ff */
[-C--:B------:R-:W-:Y:S01]  /*74b0*/  IADD3 R96, P3, PT, R54, R127.reuse, RZ ;  /* 0x0000007f36607210 */ /* 0x080fe20007f7e0ff */
[----:B------:R-:W-:Y:S01]  /*74c0*/  IMAD R46, R46, UR6, RZ ;  /* 0x000000062e2e7c24 */ /* 0x000fe2000f8e02ff */
[----:B------:R-:W-:Y:S01]  /*74d0*/  PRMT R163, RZ, 0x7610, R163 ;  /* 0x00007610ffa37816 */ /* 0x000fe200000000a3 */
[--C-:B------:R-:W-:Y:S01]  /*74e0*/  @!P5 IMAD.IADD R52, R52, 0x1, -R139.reuse ;  /* 0x000000013434d824 */ /* 0x100fe200078e0a8b */
[----:B------:R-:W-:Y:S01]  /*74f0*/  STL [R1+0x140], R90 ;  /* 0x0001405a01007387 */ /* 0x000fe20000100800 */
[----:B------:R-:W-:Y:S01]  /*7500*/  @!P4 IMAD.IADD R49, R49, 0x1, -R139 ;  /* 0x000000013131c824 */ /* 0x000fe200078e0a8b */
[-C--:B------:R-:W-:Y:S02]  /*7510*/  IADD3 R91, P5, PT, R47, R127.reuse, RZ ;  /* 0x0000007f2f5b7210 */ /* 0x080fe40007fbe0ff */
[----:B------:R0:W-:Y:S01]  /*7520*/  STL [R1+0x13c], R61 ;  /* 0x00013c3d01007387 */ /* 0x0001e20000100800 */
[----:B------:R-:W-:-:S02]  /*7530*/  IADD3 R93, P4, PT, R53, R127, RZ ;  /* 0x0000007f355d7210 */ /* 0x000fc40007f9e0ff */
[-C--:B------:R-:W-:Y:S01]  /*7540*/  LEA.HI.X.SX32 R100, R54, R126.reuse, 0x1, P3 ;  /* 0x0000007e36647211 */ /* 0x080fe200018f0eff */
[----:B------:R1:W3:Y:S01]  /*7550*/  @P0 LDG.E.U8 R163, desc[UR26][R24.64] ;  /* 0x0000001a18a30981 */ /* 0x0002e2000c1e1100 */
[-C--:B------:R-:W-:Y:S02]  /*7560*/  LEA.HI.X.SX32 R92, R47, R126.reuse, 0x1, P5 ;  /* 0x0000007e2f5c7211 */ /* 0x080fe400028f0eff */
[----:B------:R-:W-:Y:S02]  /*7570*/  LEA.HI.X.SX32 R94, R53, R126, 0x1, P4 ;  /* 0x0000007e355e7211 */ /* 0x000fe400020f0eff */
[----:B0-----:R-:W-:Y:S02]  /*7580*/  IADD3 R61, P3, PT, R46, R127, RZ ;  /* 0x0000007f2e3d7210 */ /* 0x001fe40007f7e0ff */
[C---:B------:R-:W-:Y:S02]  /*7590*/  ISETP.GT.U32.AND P5, PT, R139.reuse, R48, PT ;  /* 0x000000308b00720c */ /* 0x040fe40003fa4070 */
[----:B------:R-:W-:-:S02]  /*75a0*/  ISETP.GT.U32.AND P4, PT, R139, R49, PT ;  /* 0x000000318b00720c */ /* 0x000fc40003f84070 */
[----:B------:R-:W-:Y:S01]  /*75b0*/  LEA.HI.X.SX32 R90, R46, R126, 0x1, P3 ;  /* 0x0000007e2e5a7211 */ /* 0x000fe200018f0eff */
[----:B------:R-:W-:Y:S01]  /*75c0*/  @P0 IMAD.MOV.U32 R46, RZ, RZ, R96 ;  /* 0x000000ffff2e0224 */ /* 0x000fe200078e0060 */
[----:B-1----:R-:W-:Y:S01]  /*75d0*/  PRMT R24, RZ, 0x7610, R24 ;  /* 0x00007610ff187816 */ /* 0x002fe20000000018 */
[----:B------:R-:W-:Y:S01]  /*75e0*/  @P0 IMAD.MOV.U32 R47, RZ, RZ, R100 ;  /* 0x000000ffff2f0224 */ /* 0x000fe200078e0064 */
[----:B------:R-:W-:Y:S02]  /*75f0*/  ISETP.GT.U32.AND P3, PT, R139, R50, PT ;  /* 0x000000328b00720c */ /* 0x000fe40003f64070 */
[----:B------:R-:W-:Y:S02]  /*7600*/  PRMT R25, RZ, 0x7610, R25 ;  /* 0x00007610ff197816 */ /* 0x000fe40000000019 */
[----:B------:R0:W3:Y:S01]  /*7610*/  @P0 LDG.E.U8 R24, desc[UR26][R46.64] ;  /* 0x0000001a2e180981 */ /* 0x0000e2000c1e1100 */
[--C-:B------:R-:W-:Y:S01]  /*7620*/  @!P5 IMAD.IADD R48, R48, 0x1, -R139.reuse ;  /* 0x000000013030d824 */ /* 0x100fe200078e0a8b */
[----:B------:R-:W-:Y:S01]  /*7630*/  ISETP.GE.AND P5, PT, R237, RZ, PT ;  /* 0x000000ffed00720c */ /* 0x000fe20003fa6270 */
[----:B------:R-:W-:-:S02]  /*7640*/  @!P4 IMAD.IADD R49, R49, 0x1, -R139 ;  /* 0x000000013131c824 */ /* 0x000fc400078e0a8b */
[----:B0-----:R-:W-:Y:S02]  /*7650*/  @P0 IMAD.MOV.U32 R46, RZ, RZ, R93 ;  /* 0x000000ffff2e0224 */ /* 0x001fe400078e005d */
[----:B------:R-:W-:Y:S02]  /*7660*/  @P0 IMAD.MOV.U32 R47, RZ, RZ, R94 ;  /* 0x000000ffff2f0224 */ /* 0x000fe400078e005e */
[----:B------:R-:W-:-:S03]  /*7670*/  @!P3 IMAD.IADD R50, R50, 0x1, -R139 ;  /* 0x000000013232b824 */ /* 0x000fc600078e0a8b */
[----:B------:R-:W3:Y:S01]  /*7680*/  @P0 LDG.E.U8 R25, desc[UR26][R46.64] ;  /* 0x0000001a2e190981 */ /* 0x000ee2000c1e1100 */
[----:B------:R-:W-:Y:S02]  /*7690*/  PRMT R158, RZ, 0x7610, R158 ;  /* 0x00007610ff9e7816 */ /* 0x000fe4000000009e */
[----:B------:R-:W-:Y:S01]  /*76a0*/  ISETP.GE.AND P3, PT, R236, RZ, PT ;  /* 0x000000ffec00720c */ /* 0x000fe20003f66270 */
[----:B------:R-:W-:-:S03]  /*76b0*/  @P0 IMAD.MOV.U32 R53, RZ, RZ, R92 ;  /* 0x000000ffff350224 */ /* 0x000fc600078e005c */
[----:B------:R0:W3:Y:S01]  /*76c0*/  @P0 LDG.E.U8 R158, desc[UR26][R22.64] ;  /* 0x0000001a169e0981 */ /* 0x0000e2000c1e1100 */
[----:B------:R-:W-:Y:S01]  /*76d0*/  @!P5 IMAD.MOV R48, RZ, RZ, -R48 ;  /* 0x000000ffff30d224 */ /* 0x000fe200078e0a30 */
[----:B------:R-:W-:Y:S02]  /*76e0*/  ISETP.GE.AND P5, PT, R220, RZ, PT ;  /* 0x000000ffdc00720c */ /* 0x000fe40003fa6270 */
[----:B0-----:R-:W-:Y:S02]  /*76f0*/  PRMT R22, RZ, 0x7610, R22 ;  /* 0x00007610ff167816 */ /* 0x001fe40000000016 */
[----:B------:R-:W-:-:S03]  /*7700*/  PRMT R23, RZ, 0x7610, R23 ;  /* 0x00007610ff177816 */ /* 0x000fc60000000017 */
[----:B------:R-:W-:Y:S01]  /*7710*/  @!P3 IMAD.MOV R49, RZ, RZ, -R49 ;  /* 0x000000ffff31b224 */ /* 0x000fe200078e0a31 */
[----:B------:R-:W-:Y:S01]  /*7720*/  ISETP.GE.AND P3, PT, R213, RZ, PT ;  /* 0x000000ffd500720c */ /* 0x000fe20003f66270 */
[----:B------:R-:W0:Y:S01]  /*7730*/  S2R R98, SR_TID.X ;  /* 0x0000000000627919 */ /* 0x000e220000002100 */
[----:B------:R-:W-:-:S06]  /*7740*/  PRMT R155, RZ, 0x7610, R155 ;  /* 0x00007610ff9b7816 */ /* 0x000fcc000000009b */
[----:B------:R1:W3:Y:S04]  /*7750*/  @P0 LDG.E.U8 R155, desc[UR26][R20.64] ;  /* 0x0000001a149b0981 */ /* 0x0002e8000c1e1100 */
[----:B------:R-:W-:Y:S01]  /*7760*/  STL [R1+0x160], R96 ;  /* 0x0001606001007387 */ /* 0x000fe20000100800 */
[----:B-1----:R-:W-:Y:S02]  /*7770*/  PRMT R21, RZ, 0x7610, R21 ;  /* 0x00007610ff157816 */ /* 0x002fe40000000015 */
[----:B--2---:R-:W-:-:S13]  /*7780*/  ISETP.GE.AND P1, PT, R131, RZ, PT ;  /* 0x000000ff8300720c */ /* 0x004fda0003f26270 */
[----:B------:R-:W-:Y:S01]  /*7790*/  @!P1 IMAD.MOV R52, RZ, RZ, -R52 ;  /* 0x000000ffff349224 */ /* 0x000fe200078e0a34 */
[----:B------:R-:W-:-:S04]  /*77a0*/  ISETP.GT.U32.AND P1, PT, R139, R51, PT ;  /* 0x000000338b00720c */ /* 0x000fc80003f24070 */
[----:B------:R-:W-:-:S05]  /*77b0*/  SEL R52, R169, R52, !P2 ;  /* 0x00000034a9347207 */ /* 0x000fca0005000000 */
[----:B------:R-:W-:-:S05]  /*77c0*/  IMAD R52, R52, UR6, RZ ;  /* 0x0000000634347c24 */ /* 0x000fca000f8e02ff */
[----:B------:R-:W-:Y:S01]  /*77d0*/  IADD3 R46, P4, PT, R52, R127, RZ ;  /* 0x0000007f342e7210 */ /* 0x000fe20007f9e0ff */
[----:B------:R-:W-:-:S03]  /*77e0*/  @!P1 IMAD.IADD R51, R51, 0x1, -R139 ;  /* 0x0000000133339824 */ /* 0x000fc600078e0a8b */
[----:B------:R-:W-:Y:S02]  /*77f0*/  LEA.HI.X.SX32 R47, R52, R126, 0x1, P4 ;  /* 0x0000007e342f7211 */ /* 0x000fe400020f0eff */
[C---:B------:R-:W-:Y:S02]  /*7800*/  ISETP.GT.U32.AND P4, PT, R139.reuse, R50, PT ;  /* 0x000000328b00720c */ /* 0x040fe40003f84070 */
[----:B------:R-:W-:Y:S01]  /*7810*/  ISETP.GT.U32.AND P1, PT, R139, R51, PT ;  /* 0x000000338b00720c */ /* 0x000fe20003f24070 */
[----:B------:R-:W-:-:S05]  /*7820*/  @P0 IMAD.MOV.U32 R52, RZ, RZ, R91 ;  /* 0x000000ffff340224 */ /* 0x000fca00078e005b */
[----:B------:R1:W2:Y:S05]  /*7830*/  @P0 LDG.E.U8 R22, desc[UR26][R52.64] ;  /* 0x0000001a34160981 */ /* 0x0002aa000c1e1100 */
[----:B------:R-:W-:Y:S02]  /*7840*/  @!P4 IMAD.IADD R50, R50, 0x1, -R139 ;  /* 0x000000013232c824 */ /* 0x000fe400078e0a8b */
[----:B-1----:R-:W-:Y:S02]  /*7850*/  @P0 IMAD.MOV.U32 R52, RZ, RZ, R61 ;  /* 0x000000ffff340224 */ /* 0x002fe400078e003d */
[----:B------:R-:W-:Y:S01]  /*7860*/  @P0 IMAD.MOV.U32 R53, RZ, RZ, R90 ;  /* 0x000000ffff350224 */ /* 0x000fe200078e005a */
[----:B------:R-:W-:Y:S01]  /*7870*/  ISETP.GT.U32.AND P4, PT, R139, R56, PT ;  /* 0x000000388b00720c */ /* 0x000fe20003f84070 */
[----:B------:R-:W-:-:S03]  /*7880*/  @!P1 IMAD.IADD R51, R51, 0x1, -R139 ;  /* 0x0000000133339824 */ /* 0x000fc600078e0a8b */
[----:B------:R1:W2:Y:S01]  /*7890*/  @P0 LDG.E.U8 R23, desc[UR26][R52.64] ;  /* 0x0000001a34170981 */ /* 0x0002a2000c1e1100 */
[----:B------:R-:W-:Y:S01]  /*78a0*/  IMAD.MOV.U32 R60, RZ, RZ, R51 ;  /* 0x000000ffff3c7224 */ /* 0x000fe200078e0033 */
[----:B------:R-:W-:Y:S02]  /*78b0*/  SEL R51, R169, R49, !P2 ;  /* 0x00000031a9337207 */ /* 0x000fe40005000000 */
[----:B------:R-:W-:Y:S01]  /*78c0*/  ISETP.GT.U32.AND P1, PT, R139, R59, PT ;  /* 0x0000003b8b00720c */ /* 0x000fe20003f24070 */
[----:B-1----:R-:W-:Y:S01]  /*78d0*/  IMAD.MOV.U32 R52, RZ, RZ, R50 ;  /* 0x000000ffff347224 */ /* 0x002fe200078e0032 */
[----:B------:R-:W-:-:S03]  /*78e0*/  SEL R50, R169, R48, !P2 ;  /* 0x00000030a9327207 */ /* 0x000fc60005000000 */
[----:B------:R-:W-:Y:S02]  /*78f0*/  @!P5 IMAD.MOV R52, RZ, RZ, -R52 ;  /* 0x000000ffff34d224 */ /* 0x000fe400078e0a34 */
[----:B------:R-:W-:Y:S02]  /*7900*/  IMAD R50, R50, UR6, RZ ;  /* 0x0000000632327c24 */ /* 0x000fe4000f8e02ff */
[----:B------:R-:W-:Y:S01]  /*7910*/  IMAD R51, R51, UR6, RZ ;  /* 0x0000000633337c24 */ /* 0x000fe2000f8e02ff */
[----:B------:R-:W-:Y:S01]  /*7920*/  SEL R53, R169, R52, !P2 ;  /* 0x00000034a9357207 */ /* 0x000fe20005000000 */
[----:B------:R-:W-:Y:S01]  /*7930*/  @!P3 IMAD.MOV R60, RZ, RZ, -R60 ;  /* 0x000000ffff3cb224 */ /* 0x000fe200078e0a3c */
[-C--:B------:R-:W-:Y:S01]  /*7940*/  IADD3 R48, P3, PT, R50, R127.reuse, RZ ;  /* 0x0000007f32307210 */ /* 0x080fe20007f7e0ff */
[--C-:B------:R-:W-:Y:S01]  /*7950*/  @!P4 IMAD.IADD R56, R56, 0x1, -R139.reuse ;  /* 0x000000013838c824 */ /* 0x100fe200078e0a8b */
[----:B------:R-:W-:Y:S01]  /*7960*/  IADD3 R49, P4, PT, R51, R127, RZ ;  /* 0x0000007f33317210 */ /* 0x000fe20007f9e0ff */
[----:B------:R-:W-:Y:S01]  /*7970*/  IMAD R53, R53, UR6, RZ ;  /* 0x0000000635357c24 */ /* 0x000fe2000f8e02ff */
[----:B------:R-:W-:Y:S01]  /*7980*/  LEA.HI.X.SX32 R50, R50, R126, 0x1, P3 ;  /* 0x0000007e32327211 */ /* 0x000fe200018f0eff */
[----:B------:R-:W-:Y:S01]  /*7990*/  @!P1 IMAD.IADD R59, R59, 0x1, -R139 ;  /* 0x000000013b3b9824 */ /* 0x000fe200078e0a8b */
[----:B------:R-:W-:-:S02]  /*79a0*/  ISETP.GT.U32.AND P3, PT, R139, R56, PT ;  /* 0x000000388b00720c */ /* 0x000fc40003f64070 */
[----:B------:R-:W-:Y:S02]  /*79b0*/  LEA.HI.X.SX32 R51, R51, R126, 0x1, P4 ;  /* 0x0000007e33337211 */ /* 0x000fe400020f0eff */
[----:B------:R-:W-:Y:S02]  /*79c0*/  IADD3 R52, P4, PT, R53, R127, RZ ;  /* 0x0000007f35347210 */ /* 0x000fe40007f9e0ff */
[----:B------:R-:W-:Y:S02]  /*79d0*/  SEL R60, R169, R60, !P2 ;  /* 0x0000003ca93c7207 */ /* 0x000fe40005000000 */
[----:B------:R-:W-:Y:S01]  /*79e0*/  ISETP.GT.U32.AND P5, PT, R139, R57, PT ;  /* 0x000000398b00720c */ /* 0x000fe20003fa4070 */
[----:B------:R-:W-:Y:S01]  /*79f0*/  @P0 IMAD.MOV.U32 R54, RZ, RZ, R48 ;  /* 0x000000ffff360224 */ /* 0x000fe200078e0030 */
[----:B------:R-:W-:Y:S01]  /*7a00*/  LEA.HI.X.SX32 R53, R53, R126, 0x1, P4 ;  /* 0x0000007e35357211 */ /* 0x000fe200020f0eff */
[----:B------:R-:W-:Y:S01]  /*7a10*/  @P0 IMAD.MOV.U32 R55, RZ, RZ, R50 ;  /* 0x000000ffff370224 */ /* 0x000fe200078e0032 */
[----:B------:R-:W-:Y:S01]  /*7a20*/  ISETP.GT.U32.AND P4, PT, R139, R59, PT ;  /* 0x0000003b8b00720c */ /* 0x000fe20003f84070 */
[----:B------:R-:W-:Y:S01]  /*7a30*/  IMAD R60, R60, UR6, RZ ;  /* 0x000000063c3c7c24 */ /* 0x000fe2000f8e02ff */
[----:B------:R-:W-:Y:S01]  /*7a40*/  STL [R1+0x180], R93 ;  /* 0x0001805d01007387 */ /* 0x000fe20000100800 */
[----:B------:R-:W-:-:S03]  /*7a50*/  @!P3 IMAD.IADD R56, R56, 0x1, -R139 ;  /* 0x000000013838b824 */ /* 0x000fc600078e0a8b */
[----:B------:R1:W2:Y:S01]  /*7a60*/  @P0 LDG.E.U8 R21, desc[UR26][R54.64] ;  /* 0x0000001a36150981 */ /* 0x0002a2000c1e1100 */
[----:B------:R-:W-:-:S03]  /*7a70*/  ISETP.GE.AND P3, PT, R197, RZ, PT ;  /* 0x000000ffc500720c */ /* 0x000fc60003f66270 */
[----:B------:R-:W-:Y:S01]  /*7a80*/  STL [R1+0x15c], R100 ;  /* 0x00015c6401007387 */ /* 0x000fe20000100800 */
[----:B------:R-:W-:Y:S01]  /*7a90*/  @!P5 IMAD.IADD R57, R57, 0x1, -R139 ;  /* 0x000000013939d824 */ /* 0x000fe200078e0a8b */
[----:B------:R-:W-:Y:S02]  /*7aa0*/  PRMT R3, RZ, 0x7610, R3 ;  /* 0x00007610ff037816 */ /* 0x000fe40000000003 */
[----:B------:R-:W-:Y:S01]  /*7ab0*/  STL [R1+0x1a0], R91 ;  /* 0x0001a05b01007387 */ /* 0x000fe20000100800 */
[----:B-1----:R-:W-:-:S03]  /*7ac0*/  IADD3 R54, P1, PT, R60, R127, RZ ;  /* 0x0000007f3c367210 */ /* 0x002fc60007f3e0ff */
[----:B------:R-:W-:Y:S01]  /*7ad0*/  STL [R1+0x17c], R94 ;  /* 0x00017c5e01007387 */ /* 0x000fe20000100800 */
[----:B------:R-:W-:Y:S01]  /*7ae0*/  LEA.HI.X.SX32 R55, R60, R126, 0x1, P1 ;  /* 0x0000007e3c377211 */ /* 0x000fe200008f0eff */
[----:B------:R-:W-:Y:S02]  /*7af0*/  @P0 IMAD.MOV.U32 R60, RZ, RZ, R49 ;  /* 0x000000ffff3c0224 */ /* 0x000fe400078e0031 */
[----:B------:R1:W-:Y:S01]  /*7b00*/  STL [R1+0x1b8], R61 ;  /* 0x0001b83d01007387 */ /* 0x0003e20000100800 */
[----:B------:R-:W-:Y:S01]  /*7b10*/  @!P4 IMAD.IADD R59, R59, 0x1, -R139 ;  /* 0x000000013b3bc824 */ /* 0x000fe200078e0a8b */
[----:B------:R-:W-:Y:S02]  /*7b20*/  ISETP.GT.U32.AND P5, PT, R139, R57, PT ;  /* 0x000000398b00720c */ /* 0x000fe40003fa4070 */
[----:B------:R-:W-:Y:S01]  /*7b30*/  ISETP.GE.AND P1, PT, R212, RZ, PT ;  /* 0x000000ffd400720c */ /* 0x000fe20003f26270 */
[----:B-1----:R-:W-:-:S05]  /*7b40*/  @P0 IMAD.MOV.U32 R61, RZ, RZ, R51 ;  /* 0x000000ffff3d0224 */ /* 0x002fca00078e0033 */
[----:B------:R1:W2:Y:S01]  /*7b50*/  @P0 LDG.E.U8 R3, desc[UR26][R60.64] ;  /* 0x0000001a3c030981 */ /* 0x0002a2000c1e1100 */
[----:B0-----:R-:W-:Y:S02]  /*7b60*/  SHF.R.U32.HI R98, RZ, 0x6, R98 ;  /* 0x00000006ff627819 */ /* 0x001fe40000011662 */
[----:B------:R-:W-:Y:S01]  /*7b70*/  ISETP.GT.U32.AND P4, PT, R139, R87, PT ;  /* 0x000000578b00720c */ /* 0x000fe20003f84070 */
[----:B-1----:R-:W-:-:S04]  /*7b80*/  IMAD.MOV.U32 R60, RZ, RZ, R59 ;  /* 0x000000ffff3c7224 */ /* 0x002fc800078e003b */
[----:B------:R-:W-:Y:S01]  /*7b90*/  @!P3 IMAD.MOV R60, RZ, RZ, -R60 ;  /* 0x000000ffff3cb224 */ /* 0x000fe200078e0a3c */
[----:B------:R-:W-:Y:S01]  /*7ba0*/  ISETP.GE.AND P3, PT, R196, RZ, PT ;  /* 0x000000ffc400720c */ /* 0x000fe20003f66270 */
[----:B------:R-:W-:Y:S01]  /*7bb0*/  IMAD.MOV.U32 R61, RZ, RZ, R56 ;  /* 0x000000ffff3d7224 */ /* 0x000fe200078e0038 */
[----:B------:R-:W-:Y:S01]  /*7bc0*/  SGXT.U32 R98, R98, 0x1 ;  /* 0x000000016262781a */ /* 0x000fe20000000000 */
[----:B------:R-:W-:Y:S01]  /*7bd0*/  @!P5 IMAD.IADD R57, R57, 0x1, -R139 ;  /* 0x000000013939d824 */ /* 0x000fe200078e0a8b */
[----:B------:R-:W-:Y:S01]  /*7be0*/  STL [R1+0x19c], R92 ;  /* 0x00019c5c01007387 */ /* 0x000fe20000100800 */
[----:B------:R-:W-:Y:S01]  /*7bf0*/  @!P1 IMAD.MOV R61, RZ, RZ, -R61 ;  /* 0x000000ffff3d9224 */ /* 0x000fe200078e0a3d */
[----:B------:R-:W-:Y:S02]  /*7c00*/  PLOP3.LUT P1, PT, PT, PT, UP1, 0x80, 0x8 ;  /* 0x000000000008781c */ /* 0x000fe40003f2f018 */
[----:B------:R0:W-:Y:S01]  /*7c10*/  STL [R1+0x1b4], R90 ;  /* 0x0001b45a01007387 */ /* 0x0001e20000100800 */
[----:B------:R-:W-:Y:S01]  /*7c20*/  IMAD.MOV.U32 R131, RZ, RZ, R57 ;  /* 0x000000ffff837224 */ /* 0x000fe200078e0039 */
[----:B------:R-:W-:Y:S01]  /*7c30*/  IADD3 R56, P5, PT, R58, R106, RZ ;  /* 0x0000006a3a387210 */ /* 0x000fe20007fbe0ff */
[----:B------:R-:W-:Y:S01]  /*7c40*/  @!P4 IMAD.IADD R87, R87, 0x1, -R139 ;  /* 0x000000015757c824 */ /* 0x000fe200078e0a8b */
[----:B------:R-:W-:Y:S01]  /*7c50*/  ISETP.GT.U32.AND P4, PT, R139, R86, PT ;  /* 0x000000568b00720c */ /* 0x000fe20003f84070 */
[----:B------:R-:W-:Y:S01]  /*7c60*/  @!P3 IMAD.MOV R131, RZ, RZ, -R131 ;  /* 0x000000ffff83b224 */ /* 0x000fe200078e0a83 */
[----:B0-----:R-:W-:-:S04]  /*7c70*/  LOP3.LUT R90, R98, 0x2, RZ, 0xfc, !PT ;  /* 0x00000002625a7812 */ /* 0x001fc800078efcff */
[----:B------:R-:W-:Y:S02]  /*7c80*/  ISETP.LT.AND P1, PT, R90, UR31, P1 ;  /* 0x0000001f5a007c0c */ /* 0x000fe40008f21270 */
[----:B------:R-:W-:Y:S02]  /*7c90*/  SEL R59, R169, R61, !P2 ;  /* 0x0000003da93b7207 */ /* 0x000fe40005000000 */
[----:B------:R-:W-:Y:S02]  /*7ca0*/  LEA.HI.X.SX32 R57, R58, R107, 0x1, P5 ;  /* 0x0000006b3a397211 */ /* 0x000fe400028f0eff */
[C---:B------:R-:W-:Y:S02]  /*7cb0*/  ISETP.GT.U32.AND P5, PT, R139.reuse, R87, PT ;  /* 0x000000578b00720c */ /* 0x040fe40003fa4070 */
[----:B------:R-:W-:Y:S02]  /*7cc0*/  ISETP.GT.U32.AND P3, PT, R139, R84, PT ;  /* 0x000000548b00720c */ /* 0x000fe40003f64070 */
[----:B------:R-:W-:-:S02]  /*7cd0*/  SEL R131, R169, R131, !P2 ;  /* 0x00000083a9837207 */ /* 0x000fc40005000000 */
[----:B------:R-:W-:Y:S01]  /*7ce0*/  PRMT R146, RZ, 0x7610, R146 ;  /* 0x00007610ff927816 */ /* 0x000fe20000000092 */
[----:B------:R-:W-:Y:S01]  /*7cf0*/  IMAD R59, R59, UR6, RZ ;  /* 0x000000063b3b7c24 */ /* 0x000fe2000f8e02ff */
[----:B------:R-:W-:Y:S01]  /*7d00*/  SEL R61, R169, R60, !P2 ;  /* 0x0000003ca93d7207 */ /* 0x000fe20005000000 */
[----:B------:R-:W-:-:S03]  /*7d10*/  IMAD R131, R131, UR6, RZ ;  /* 0x0000000683837c24 */ /* 0x000fc6000f8e02ff */
[----:B------:R-:W2:Y:S01]  /*7d20*/  @P1 LDG.E.U8 R146, desc[UR26][R56.64] ;  /* 0x0000001a38921981 */ /* 0x000ea2000c1e1100 */
[-C--:B------:R-:W-:Y:S01]  /*7d30*/  IADD3 R58, P1, PT, R59, R127.reuse, RZ ;  /* 0x0000007f3b3a7210 */ /* 0x080fe20007f3e0ff */
[----:B------:R-:W-:Y:S02]  /*7d40*/  IMAD R61, R61, UR6, RZ ;  /* 0x000000063d3d7c24 */ /* 0x000fe4000f8e02ff */
[--C-:B------:R-:W-:Y:S01]  /*7d50*/  @!P4 IMAD.IADD R86, R86, 0x1, -R139.reuse ;  /* 0x000000015656c824 */ /* 0x100fe200078e0a8b */
[-C--:B------:R-:W-:Y:S01]  /*7d60*/  IADD3 R132, P4, PT, R131, R127.reuse, RZ ;  /* 0x0000007f83847210 */ /* 0x080fe20007f9e0ff */
[--C-:B------:R-:W-:Y:S01]  /*7d70*/  @!P5 IMAD.IADD R87, R87, 0x1, -R139.reuse ;  /* 0x000000015757d824 */ /* 0x100fe200078e0a8b */
[----:B------:R-:W-:Y:S01]  /*7d80*/  LEA.HI.X.SX32 R59, R59, R126, 0x1, P1 ;  /* 0x0000007e3b3b7211 */ /* 0x000fe200008f0eff */
[----:B------:R-:W-:Y:S01]  /*7d90*/  @!P3 IMAD.IADD R84, R84, 0x1, -R139 ;  /* 0x000000015454b824 */ /* 0x000fe200078e0a8b */
[----:B------:R-:W-:Y:S02]  /*7da0*/  ISETP.GE.AND P1, PT, R189, RZ, PT ;  /* 0x000000ffbd00720c */ /* 0x000fe40003f26270 */
[----:B------:R-:W-:-:S02]  /*7db0*/  IADD3 R60, P5, PT, R61, R127, RZ ;  /* 0x0000007f3d3c7210 */ /* 0x000fc40007fbe0ff */
[----:B------:R-:W-:Y:S02]  /*7dc0*/  ISETP.GT.U32.AND P3, PT, R139, R86, PT ;  /* 0x000000568b00720c */ /* 0x000fe40003f64070 */
[----:B------:R-:W-:Y:S02]  /*7dd0*/  LEA.HI.X.SX32 R131, R131, R126, 0x1, P4 ;  /* 0x0000007e83837211 */ /* 0x000fe400020f0eff */
[----:B------:R-:W-:Y:S02]  /*7de0*/  ISETP.GT.U32.AND P4, PT, R139, R62, PT ;  /* 0x0000003e8b00720c */ /* 0x000fe40003f84070 */
[----:B------:R-:W-:Y:S02]  /*7df0*/  LEA.HI.X.SX32 R61, R61, R126, 0x1, P5 ;  /* 0x0000007e3d3d7211 */ /* 0x000fe400028f0eff */
[----:B------:R-:W-:Y:S01]  /*7e00*/  ISETP.GT.U32.AND P5, PT, R139, R84, PT ;  /* 0x000000548b00720c */ /* 0x000fe20003fa4070 */
[----:B------:R-:W-:Y:S01]  /*7e10*/  @!P1 IMAD.MOV R87, RZ, RZ, -R87 ;  /* 0x000000ffff579224 */ /* 0x000fe200078e0a57 */
[----:B------:R-:W-:-:S03]  /*7e20*/  ISETP.GE.AND P1, PT, R188, RZ, PT ;  /* 0x000000ffbc00720c */ /* 0x000fc60003f26270 */
[----:B------:R-:W-:Y:S01]  /*7e30*/  @!P3 IMAD.IADD R86, R86, 0x1, -R139 ;  /* 0x000000015656b824 */ /* 0x000fe200078e0a8b */
[----:B------:R-:W-:-:S03]  /*7e40*/  ISETP.GE.AND P3, PT, R181, RZ, PT ;  /* 0x000000ffb500720c */ /* 0x000fc60003f66270 */
[----:B------:R-:W-:Y:S01]  /*7e50*/  @!P4 IMAD.IADD R62, R62, 0x1, -R139 ;  /* 0x000000013e3ec824 */ /* 0x000fe200078e0a8b */
[----:B------:R-:W-:-:S03]  /*7e60*/  SEL R91, R169, R87, !P2 ;  /* 0x00000057a95b7207 */ /* 0x000fc60005000000 */
[----:B------:R-:W-:Y:S01]  /*7e70*/  @!P5 IMAD.IADD R84, R84, 0x1, -R139 ;  /* 0x000000015454d824 */ /* 0x000fe200078e0a8b */
[C---:B------:R-:W-:Y:S02]  /*7e80*/  ISETP.GT.U32.AND P5, PT, R139.reuse, R64, PT ;  /* 0x000000408b00720c */ /* 0x040fe40003fa4070 */
[----:B------:R-:W-:Y:S01]  /*7e90*/  ISETP.GT.U32.AND P4, PT, R139, R62, PT ;  /* 0x0000003e8b00720c */ /* 0x000fe20003f84070 */
[----:B------:R-:W-:Y:S02]  /*7ea0*/  IMAD.MOV.U32 R90, RZ, RZ, R86 ;  /* 0x000000ffff5a7224 */ /* 0x000fe400078e0056 */
[----:B------:R-:W-:Y:S02]  /*7eb0*/  IMAD R91, R91, UR6, RZ ;  /* 0x000000065b5b7c24 */ /* 0x000fe4000f8e02ff */
[----:B------:R-:W-:Y:S01]  /*7ec0*/  @!P1 IMAD.MOV R90, RZ, RZ, -R90 ;  /* 0x000000ffff5a9224 */ /* 0x000fe200078e0a5a */
[----:B------:R-:W-:Y:S01]  /*7ed0*/  ISETP.GE.AND P1, PT, R180, RZ, PT ;  /* 0x000000ffb400720c */ /* 0x000fe20003f26270 */
[----:B------:R-:W-:Y:S01]  /*7ee0*/  @!P3 IMAD.MOV R84, RZ, RZ, -R84 ;  /* 0x000000ffff54b224 */ /* 0x000fe200078e0a54 */
[----:B------:R-:W-:-:S02]  /*7ef0*/  IADD3 R181, P3, PT, R91, R127, RZ ;  /* 0x0000007f5bb57210 */ /* 0x000fc40007f7e0ff */
[----:B------:R-:W-:Y:S01]  /*7f00*/  SEL R188, R169, R90, !P2 ;  /* 0x0000005aa9bc7207 */ /* 0x000fe20005000000 */
[--C-:B------:R-:W-:Y:S01]  /*7f10*/  @!P5 IMAD.IADD R64, R64, 0x1, -R139.reuse ;  /* 0x000000014040d824 */ /* 0x100fe200078e0a8b */
[----:B------:R-:W-:Y:S01]  /*7f20*/  LEA.HI.X.SX32 R180, R91, R126, 0x1, P3 ;  /* 0x0000007e5bb47211 */ /* 0x000fe200018f0eff */
[----:B------:R-:W-:Y:S01]  /*7f30*/  @!P4 IMAD.IADD R62, R62, 0x1, -R139 ;  /* 0x000000013e3ec824 */ /* 0x000fe200078e0a8b */
[----:B------:R-:W-:Y:S01]  /*7f40*/  ISETP.GT.U32.AND P3, PT, R139, R81, PT ;  /* 0x000000518b00720c */ /* 0x000fe20003f64070 */
[----:B------:R-:W-:Y:S01]  /*7f50*/  IMAD R188, R188, UR6, RZ ;  /* 0x00000006bcbc7c24 */ /* 0x000fe2000f8e02ff */
[----:B------:R-:W-:Y:S01]  /*7f60*/  SEL R196, R169, R84, !P2 ;  /* 0x00000054a9c47207 */ /* 0x000fe20005000000 */
[----:B------:R-:W-:Y:S01]  /*7f70*/  IMAD.MOV.U32 R84, RZ, RZ, R62 ;  /* 0x000000ffff547224 */ /* 0x000fe200078e003e */
[----:B------:R-:W-:Y:S02]  /*7f80*/  ISETP.GT.U32.AND P5, PT, R139, R64, PT ;  /* 0x000000408b00720c */ /* 0x000fe40003fa4070 */
[----:B------:R-:W-:Y:S01]  /*7f90*/  IADD3 R189, P4, PT, R188, R127, RZ ;  /* 0x0000007fbcbd7210 */ /* 0x000fe20007f9e0ff */
[----:B------:R-:W-:Y:S01]  /*7fa0*/  @!P1 IMAD.MOV R84, RZ, RZ, -R84 ;  /* 0x000000ffff549224 */ /* 0x000fe200078e0a54 */
[----:B------:R-:W-:Y:S01]  /*7fb0*/  ISETP.GE.AND P1, PT, R205, RZ, PT ;  /* 0x000000ffcd00720c */ /* 0x000fe20003f26270 */
[----:B------:R-:W-:Y:S01]  /*7fc0*/  IMAD R196, R196, UR6, RZ ;  /* 0x00000006c4c47c24 */ /* 0x000fe2000f8e02ff */
[----:B------:R-:W-:-:S03]  /*7fd0*/  LEA.HI.X.SX32 R188, R188, R126, 0x1, P4 ;  /* 0x0000007ebcbc7211 */ /* 0x000fc600020f0eff */
[--C-:B------:R-:W-:Y:S01]  /*7fe0*/  @!P3 IMAD.IADD R81, R81, 0x1, -R139.reuse ;  /* 0x000000015151b824 */ /* 0x100fe200078e0a8b */
[----:B------:R-:W-:Y:S02]  /*7ff0*/  IADD3 R197, P4, PT, R196, R127, RZ ;  /* 0x0000007fc4c57210 */ /* 0x000fe40007f9e0ff */
[----:B------:R-:W-:Y:S01]  /*8000*/  IADD3 R62, P3, PT, R63, R106, RZ ;  /* 0x0000006a3f3e7210 */ /* 0x000fe20007f7e0ff */
[----:B------:R-:W-:Y:S01]  /*8010*/  @!P5 IMAD.IADD R64, R64, 0x1, -R139 ;  /* 0x000000014040d824 */ /* 0x000fe200078e0a8b */
[----:B------:R-:W-:Y:S02]  /*8020*/  LEA.HI.X.SX32 R196, R196, R126, 0x1, P4 ;  /* 0x0000007ec4c47211 */ /* 0x000fe400020f0eff */
[C---:B------:R-:W-:Y:S02]  /*8030*/  ISETP.GT.U32.AND P4, PT, R139.reuse, R81, PT ;  /* 0x000000518b00720c */ /* 0x040fe40003f84070 */
[----:B------:R-:W-:Y:S01]  /*8040*/  ISETP.GT.U32.AND P5, PT, R139, R80, PT ;  /* 0x000000508b00720c */ /* 0x000fe20003fa4070 */
[----:B------:R-:W-:Y:S01]  /*8050*/  @!P1 IMAD.MOV R64, RZ, RZ, -R64 ;  /* 0x000000ffff409224 */ /* 0x000fe200078e0a40 */
[----:B------:R-:W-:-:S02]  /*8060*/  LEA.HI.X.SX32 R63, R63, R107, 0x1, P3 ;  /* 0x0000006b3f3f7211 */ /* 0x000fc400018f0eff */
[----:B------:R-:W-:Y:S02]  /*8070*/  LOP3.LUT R90, R98, 0xa, RZ, 0xfc, !PT ;  /* 0x0000000a625a7812 */ /* 0x000fe400078efcff */
[----:B------:R-:W-:Y:S02]  /*8080*/  PLOP3.LUT P3, PT, PT, PT, UP1, 0x80, 0x8 ;  /* 0x000000000008781c */ /* 0x000fe40003f6f018 */
[----:B------:R-:W-:Y:S02]  /*8090*/  ISETP.GE.AND P1, PT, R204, RZ, PT ;  /* 0x000000ffcc00720c */ /* 0x000fe40003f26270 */
[----:B------:R-:W-:Y:S02]  /*80a0*/  ISETP.LT.AND P3, PT, R90, UR31, P3 ;  /* 0x0000001f5a007c0c */ /* 0x000fe40009f61270 */
[----:B------:R-:W-:Y:S01]  /*80b0*/  SEL R204, R169, R84, !P2 ;  /* 0x00000054a9cc7207 */ /* 0x000fe20005000000 */
[----:B------:R-:W-:Y:S01]  /*80c0*/  @!P4 IMAD.IADD R81, R81, 0x1, -R139 ;  /* 0x000000015151c824 */ /* 0x000fe200078e0a8b */
[----:B------:R-:W-:Y:S01]  /*80d0*/  PRMT R145, RZ, 0x7610, R145 ;  /* 0x00007610ff917816 */ /* 0x000fe20000000091 */
[----:B------:R-:W-:Y:S01]  /*80e0*/  @!P5 IMAD.IADD R80, R80, 0x1, -R139 ;  /* 0x000000015050d824 */ /* 0x000fe200078e0a8b */
[----:B------:R-:W-:Y:S01]  /*80f0*/  ISETP.GT.U32.AND P4, PT, R139, R66, PT ;  /* 0x000000428b00720c */ /* 0x000fe20003f84070 */
[----:B------:R-:W-:Y:S01]  /*8100*/  IMAD R204, R204, UR6, RZ ;  /* 0x00000006cccc7c24 */ /* 0x000fe2000f8e02ff */
[----:B------:R-:W-:-:S03]  /*8110*/  SEL R212, R169, R64, !P2 ;  /* 0x00000040a9d47207 */ /* 0x000fc60005000000 */
[----:B------:R-:W-:Y:S01]  /*8120*/  @!P1 IMAD.MOV R81, RZ, RZ, -R81 ;  /* 0x000000ffff519224 */ /* 0x000fe200078e0a51 */
[----:B------:R-:W-:Y:S01]  /*8130*/  ISETP.GT.U32.AND P1, PT, R139, R80, PT ;  /* 0x000000508b00720c */ /* 0x000fe20003f24070 */
[----:B------:R-:W2:Y:S01]  /*8140*/  @P3 LDG.E.U8 R145, desc[UR26][R62.64] ;  /* 0x0000001a3e913981 */ /* 0x000ea2000c1e1100 */
[----:B------:R-:W-:Y:S01]  /*8150*/  IADD3 R205, P3, PT, R204, R127, RZ ;  /* 0x0000007fcccd7210 */ /* 0x000fe20007f7e0ff */
[----:B------:R-:W-:-:S03]  /*8160*/  IMAD R212, R212, UR6, RZ ;  /* 0x00000006d4d47c24 */ /* 0x000fc6000f8e02ff */
[----:B------:R-:W-:Y:S02]  /*8170*/  LEA.HI.X.SX32 R204, R204, R126, 0x1, P3 ;  /* 0x0000007ecccc7211 */ /* 0x000fe400018f0eff */
[----:B------:R-:W-:Y:S01]  /*8180*/  ISETP.GE.AND P3, PT, R221, RZ, PT ;  /* 0x000000ffdd00720c */ /* 0x000fe20003f66270 */
[--C-:B------:R-:W-:Y:S01]  /*8190*/  @!P4 IMAD.IADD R66, R66, 0x1, -R139.reuse ;  /* 0x000000014242c824 */ /* 0x100fe200078e0a8b */
[----:B------:R-:W-:Y:S02]  /*81a0*/  IADD3 R213, P5, PT, R212, R127, RZ ;  /* 0x0000007fd4d57210 */ /* 0x000fe40007fbe0ff */
[----:B------:R-:W-:Y:S01]  /*81b0*/  IADD3 R64, P4, PT, R65, R106, RZ ;  /* 0x0000006a41407210 */ /* 0x000fe20007f9e0ff */
[----:B------:R-:W-:Y:S01]  /*81c0*/  @!P1 IMAD.IADD R80, R80, 0x1, -R139 ;  /* 0x0000000150509824 */ /* 0x000fe200078e0a8b */
[----:B------:R-:W-:Y:S02]  /*81d0*/  LEA.HI.X.SX32 R212, R212, R126, 0x1, P5 ;  /* 0x0000007ed4d47211 */ /* 0x000fe400028f0eff */
[----:B------:R-:W-:Y:S01]  /*81e0*/  ISETP.GT.U32.AND P5, PT, R139, R66, PT ;  /* 0x000000428b00720c */ /* 0x000fe20003fa4070 */
[----:B------:R-:W-:Y:S01]  /*81f0*/  IMAD.MOV.U32 R84, RZ, RZ, R80 ;  /* 0x000000ffff547224 */ /* 0x000fe200078e0050 */
[----:B------:R-:W-:-:S02]  /*8200*/  LEA.HI.X.SX32 R65, R65, R107, 0x1, P4 ;  /* 0x0000006b41417211 */ /* 0x000fc400020f0eff */
[----:B------:R-:W-:Y:S01]  /*8210*/  ISETP.GT.U32.AND P4, PT, R139, R78, PT ;  /* 0x0000004e8b00720c */ /* 0x000fe20003f84070 */
[----:B------:R-:W-:Y:S01]  /*8220*/  @!P3 IMAD.MOV R84, RZ, RZ, -R84 ;  /* 0x000000ffff54b224 */ /* 0x000fe200078e0a54 */
[----:B------:R-:W-:-:S07]  /*8230*/  ISETP.GE.AND P3, PT, R228, RZ, PT ;  /* 0x000000ffe400720c */ /* 0x000fce0003f66270 */
[----:B------:R-:W-:Y:S01]  /*8240*/  @!P5 IMAD.IADD R66, R66, 0x1, -R139 ;  /* 0x000000014242d824 */ /* 0x000fe200078e0a8b */
[----:B------:R-:W-:-:S03]  /*8250*/  ISETP.GT.U32.AND P5, PT, R139, R68, PT ;  /* 0x000000448b00720c */ /* 0x000fc60003fa4070 */
[----:B------:R-:W-:Y:S02]  /*8260*/  @!P4 IMAD.IADD R78, R78, 0x1, -R139 ;  /* 0x000000014e4ec824 */ /* 0x000fe400078e0a8b */
[----:B------:R-:W-:-:S03]  /*8270*/  @!P3 IMAD.MOV R66, RZ, RZ, -R66 ;  /* 0x000000ffff42b224 */ /* 0x000fc600078e0a42 */
[----:B------:R-:W-:Y:S02]  /*8280*/  ISETP.GT.U32.AND P4, PT, R139, R78, PT ;  /* 0x0000004e8b00720c */ /* 0x000fe40003f84070 */
[C---:B------:R-:W-:Y:S02]  /*8290*/  SEL R220, R169.reuse, R81, !P2 ;  /* 0x00000051a9dc7207 */ /* 0x040fe40005000000 */
[----:B------:R-:W-:Y:S01]  /*82a0*/  SEL R236, R169, R66, !P2 ;  /* 0x00000042a9ec7207 */ /* 0x000fe20005000000 */
[----:B------:R-:W-:Y:S01]  /*82b0*/  @!P5 IMAD.IADD R68, R68, 0x1, -R139 ;  /* 0x000000014444d824 */ /* 0x000fe200078e0a8b */
[----:B------:R-:W-:Y:S01]  /*82c0*/  ISETP.GE.AND P5, PT, R229, RZ, PT ;  /* 0x000000ffe500720c */ /* 0x000fe20003fa6270 */
[----:B------:R-:W-:Y:S02]  /*82d0*/  IMAD R220, R220, UR6, RZ ;  /* 0x00000006dcdc7c24 */ /* 0x000fe4000f8e02ff */
[----:B------:R-:W-:Y:S01]  /*82e0*/  IMAD R236, R236, UR6, RZ ;  /* 0x00000006ecec7c24 */ /* 0x000fe2000f8e02ff */
[----:B------:R-:W-:-:S02]  /*82f0*/  ISETP.GT.U32.AND P3, PT, R139, R68, PT ;  /* 0x000000448b00720c */ /* 0x000fc40003f64070 */
[-C--:B------:R-:W-:Y:S01]  /*8300*/  IADD3 R221, P1, PT, R220, R127.reuse, RZ ;  /* 0x0000007fdcdd7210 */ /* 0x080fe20007f3e0ff */
[----:B------:R-:W-:Y:S01]  /*8310*/  @!P4 IMAD.IADD R78, R78, 0x1, -R139 ;  /* 0x000000014e4ec824 */ /* 0x000fe200078e0a8b */
[----:B------:R-:W-:Y:S02]  /*8320*/  IADD3 R237, P4, PT, R236, R127, RZ ;  /* 0x0000007feced7210 */ /* 0x000fe40007f9e0ff */
[-C--:B------:R-:W-:Y:S02]  /*8330*/  LEA.HI.X.SX32 R220, R220, R126.reuse, 0x1, P1 ;  /* 0x0000007edcdc7211 */ /* 0x080fe400008f0eff */
[----:B------:R-:W-:Y:S01]  /*8340*/  LEA.HI.X.SX32 R236, R236, R126, 0x1, P4 ;  /* 0x0000007eecec7211 */ /* 0x000fe200020f0eff */
[----:B------:R-:W-:Y:S01]  /*8350*/  @!P5 IMAD.MOV R78, RZ, RZ, -R78 ;  /* 0x000000ffff4ed224 */ /* 0x000fe200078e0a4e */
[----:B------:R-:W-:Y:S02]  /*8360*/  LOP3.LUT R81, R98, 0x12, RZ, 0xfc, !PT ;  /* 0x0000001262517812 */ /* 0x000fe400078efcff */
[----:B------:R-:W-:-:S02]  /*8370*/  PLOP3.LUT P1, PT, PT, PT, UP1, 0x80, 0x8 ;  /* 0x000000000008781c */ /* 0x000fc40003f2f018 */
[----:B------:R-:W-:Y:S02]  /*8380*/  ISETP.GE.AND P4, PT, R252, RZ, PT ;  /* 0x000000fffc00720c */ /* 0x000fe40003f86270 */
[----:B------:R-:W-:Y:S02]  /*8390*/  ISETP.GT.U32.AND P5, PT, R139, R70, PT ;  /* 0x000000468b00720c */ /* 0x000fe40003fa4070 */
[----:B------:R-:W-:Y:S01]  /*83a0*/  ISETP.LT.AND P1, PT, R81, UR31, P1 ;  /* 0x0000001f51007c0c */ /* 0x000fe20008f21270 */
[----:B------:R-:W-:Y:S01]  /*83b0*/  @!P3 IMAD.IADD R68, R68, 0x1, -R139 ;  /* 0x000000014444b824 */ /* 0x000fe200078e0a8b */
[----:B------:R-:W-:Y:S02]  /*83c0*/  ISETP.GT.U32.AND P3, PT, R139, R74, PT ;  /* 0x0000004a8b00720c */ /* 0x000fe40003f64070 */
[----:B------:R-:W-:Y:S02]  /*83d0*/  PRMT R144, RZ, 0x7610, R144 ;  /* 0x00007610ff907816 */ /* 0x000fe40000000090 */
[----:B------:R-:W-:-:S03]  /*83e0*/  SEL R228, R169, R84, !P2 ;  /* 0x00000054a9e47207 */ /* 0x000fc60005000000 */
[----:B------:R-:W-:Y:S01]  /*83f0*/  @!P4 IMAD.MOV R68, RZ, RZ, -R68 ;  /* 0x000000ffff44c224 */ /* 0x000fe200078e0a44 */
[----:B------:R-:W-:Y:S01]  /*8400*/  PRMT R10, RZ, 0x7610, R10 ;  /* 0x00007610ff0a7816 */ /* 0x000fe2000000000a */
[----:B------:R-:W-:Y:S02]  /*8410*/  @!P5 IMAD.IADD R70, R70, 0x1, -R139 ;  /* 0x000000014646d824 */ /* 0x000fe400078e0a8b */
[----:B------:R-:W-:Y:S01]  /*8420*/  @P0 IMAD.MOV.U32 R80, RZ, RZ, R213 ;  /* 0x000000ffff500224 */ /* 0x000fe200078e00d5 */
[----:B------:R-:W2:Y:S01]  /*8430*/  @P1 LDG.E.U8 R144, desc[UR26][R64.64] ;  /* 0x0000001a40901981 */ /* 0x000ea2000c1e1100 */
[----:B------:R-:W-:Y:S01]  /*8440*/  @P0 IMAD.MOV.U32 R81, RZ, RZ, R212 ;  /* 0x000000ffff510224 */ /* 0x000fe200078e00d4 */
[----:B------:R-:W-:Y:S01]  /*8450*/  IADD3 R66, P1, PT, R67, R106, RZ ;  /* 0x0000006a43427210 */ /* 0x000fe20007f3e0ff */
[----:B------:R-:W-:Y:S01]  /*8460*/  IMAD R228, R228, UR6, RZ ;  /* 0x00000006e4e47c24 */ /* 0x000fe2000f8e02ff */
[----:B------:R-:W-:Y:S01]  /*8470*/  SEL R252, R169, R68, !P2 ;  /* 0x00000044a9fc7207 */ /* 0x000fe20005000000 */
[----:B------:R-:W-:Y:S01]  /*8480*/  @!P3 IMAD.IADD R74, R74, 0x1, -R139 ;  /* 0x000000014a4ab824 */ /* 0x000fe200078e0a8b */
[----:B------:R-:W-:Y:S01]  /*8490*/  ISETP.GT.U32.AND P4, PT, R139, R70, PT ;  /* 0x000000468b00720c */ /* 0x000fe20003f84070 */
[----:B------:R0:W2:Y:S01]  /*84a0*/  @P0 LDG.E.U8 R10, desc[UR26][R80.64] ;  /* 0x0000001a500a0981 */ /* 0x0000a2000c1e1100 */
[----:B------:R-:W-:Y:S01]  /*84b0*/  PRMT R12, RZ, 0x7610, R12 ;  /* 0x00007610ff0c7816 */ /* 0x000fe2000000000c */
[----:B------:R-:W-:Y:S01]  /*84c0*/  IMAD R252, R252, UR6, RZ ;  /* 0x00000006fcfc7c24 */ /* 0x000fe2000f8e02ff */
[----:B------:R-:W-:-:S02]  /*84d0*/  LEA.HI.X.SX32 R67, R67, R107, 0x1, P1 ;  /* 0x0000006b43437211 */ /* 0x000fc400008f0eff */
[C---:B------:R-:W-:Y:S02]  /*84e0*/  IADD3 R229, P1, PT, R228.reuse, R127, RZ ;  /* 0x0000007fe4e57210 */ /* 0x040fe40007f3e0ff */
[----:B------:R-:W-:Y:S01]  /*84f0*/  IADD3 R68, P3, PT, R69, R106, RZ ;  /* 0x0000006a45447210 */ /* 0x000fe20007f7e0ff */
[----:B0-----:R-:W-:Y:S02]  /*8500*/  @P0 IMAD.MOV.U32 R80, RZ, RZ, R221 ;  /* 0x000000ffff500224 */ /* 0x001fe400078e00dd */
[----:B------:R-:W-:Y:S01]  /*8510*/  @P0 IMAD.MOV.U32 R81, RZ, RZ, R220 ;  /* 0x000000ffff510224 */ /* 0x000fe200078e00dc */
[----:B------:R-:W-:Y:S01]  /*8520*/  PRMT R14, RZ, 0x7610, R14 ;  /* 0x00007610ff0e7816 */ /* 0x000fe2000000000e */
[----:B------:R-:W-:Y:S01]  /*8530*/  @P0 IMAD.MOV.U32 R86, RZ, RZ, R132 ;  /* 0x000000ffff560224 */ /* 0x000fe200078e0084 */
[----:B------:R-:W-:Y:S01]  /*8540*/  ISETP.GT.U32.AND P5, PT, R139, R74, PT ;  /* 0x0000004a8b00720c */ /* 0x000fe20003fa4070 */
[----:B------:R-:W-:Y:S01]  /*8550*/  @P0 IMAD.MOV.U32 R87, RZ, RZ, R131 ;  /* 0x000000ffff570224 */ /* 0x000fe200078e0083 */
[----:B------:R0:W2:Y:S01]  /*8560*/  @P0 LDG.E.U8 R12, desc[UR26][R80.64] ;  /* 0x0000001a500c0981 */ /* 0x0000a2000c1e1100 */
[----:B------:R-:W-:Y:S01]  /*8570*/  LEA.HI.X.SX32 R228, R228, R126, 0x1, P1 ;  /* 0x0000007ee4e47211 */ /* 0x000fe200008f0eff */
[----:B------:R-:W-:Y:S01]  /*8580*/  IMAD.MOV.U32 R108, RZ, RZ, R244 ;  /* 0x000000ffff6c7224 */ /* 0x000fe200078e00f4 */
[----:B------:R-:W-:Y:S01]  /*8590*/  LEA.HI.X.SX32 R69, R69, R107, 0x1, P3 ;  /* 0x0000006b45457211 */ /* 0x000fe200018f0eff */
[----:B------:R-:W-:Y:S01]  /*85a0*/  IMAD.MOV.U32 R109, RZ, RZ, R245 ;  /* 0x000000ffff6d7224 */ /* 0x000fe200078e00f5 */
[----:B------:R-:W-:Y:S01]  /*85b0*/  PLOP3.LUT P1, PT, PT, PT, UP1, 0x80, 0x8 ;  /* 0x000000000008781c */ /* 0x000fe20003f2f018 */
[----:B------:R1:W2:Y:S01]  /*85c0*/  @P0 LDG.E.U8 R14, desc[UR26][R86.64] ;  /* 0x0000001a560e0981 */ /* 0x0002a2000c1e1100 */
[----:B------:R-:W-:-:S02]  /*85d0*/  IADD3 R84, P3, PT, R252, R127, RZ ;  /* 0x0000007ffc547210 */ /* 0x000fc40007f7e0ff */
[----:B0-----:R-:W-:Y:S02]  /*85e0*/  LOP3.LUT R80, R98, 0x1a, RZ, 0xfc, !PT ;  /* 0x0000001a62507812 */ /* 0x001fe400078efcff */
[----:B------:R-:W-:Y:S01]  /*85f0*/  PRMT R15, RZ, 0x7610, R15 ;  /* 0x00007610ff0f7816 */ /* 0x000fe2000000000f */
[----:B------:R-:W-:Y:S01]  /*8600*/  @!P4 IMAD.IADD R70, R70, 0x1, -R139 ;  /* 0x000000014646c824 */ /* 0x000fe200078e0a8b */
[----:B------:R-:W-:Y:S01]  /*8610*/  ISETP.LT.AND P1, PT, R80, UR31, P1 ;  /* 0x0000001f50007c0c */ /* 0x000fe20008f21270 */
[----:B-1----:R-:W-:Y:S01]  /*8620*/  @P0 IMAD.MOV.U32 R86, RZ, RZ, R181 ;  /* 0x000000ffff560224 */ /* 0x002fe200078e00b5 */
[----:B------:R-:W-:Y:S01]  /*8630*/  LEA.HI.X.SX32 R252, R252, R126, 0x1, P3 ;  /* 0x0000007efcfc7211 */ /* 0x000fe200018f0eff */
[----:B------:R-:W-:Y:S01]  /*8640*/  @P0 IMAD.MOV.U32 R87, RZ, RZ, R180 ;  /* 0x000000ffff570224 */ /* 0x000fe200078e00b4 */
[----:B------:R-:W-:Y:S02]  /*8650*/  ISETP.GE.AND P3, PT, R108, RZ, PT ;  /* 0x000000ff6c00720c */ /* 0x000fe40003f66270 */
[----:B------:R-:W-:-:S02]  /*8660*/  ISETP.GE.AND P4, PT, R109, RZ, PT ;  /* 0x000000ff6d00720c */ /* 0x000fc40003f86270 */
[----:B------:R-:W-:Y:S01]  /*8670*/  SEL R244, R169, R78, !P2 ;  /* 0x0000004ea9f47207 */ /* 0x000fe20005000000 */
[----:B------:R0:W2:Y:S01]  /*8680*/  @P0 LDG.E.U8 R15, desc[UR26][R86.64] ;  /* 0x0000001a560f0981 */ /* 0x0000a2000c1e1100 */
[----:B------:R-:W-:Y:S01]  /*8690*/  PRMT R247, RZ, 0x7610, R247 ;  /* 0x00007610fff77816 */ /* 0x000fe200000000f7 */
[----:B------:R-:W-:Y:S01]  /*86a0*/  @!P5 IMAD.IADD R74, R74, 0x1, -R139 ;  /* 0x000000014a4ad824 */ /* 0x000fe200078e0a8b */
[----:B------:R-:W-:Y:S01]  /*86b0*/  PRMT R118, RZ, 0x7610, R118 ;  /* 0x00007610ff767816 */ /* 0x000fe20000000076 */
[----:B------:R-:W-:Y:S01]  /*86c0*/  IMAD R244, R244, UR6, RZ ;  /* 0x00000006f4f47c24 */ /* 0x000fe2000f8e02ff */
[----:B------:R-:W-:Y:S01]  /*86d0*/  ISETP.GT.U32.AND P5, PT, R139, R72, PT ;  /* 0x000000488b00720c */ /* 0x000fe20003fa4070 */
[----:B------:R-:W-:Y:S01]  /*86e0*/  @P0 IMAD.MOV.U32 R80, RZ, RZ, R229 ;  /* 0x000000ffff500224 */ /* 0x000fe200078e00e5 */
[----:B------:R-:W-:Y:S01]  /*86f0*/  PRMT R8, RZ, 0x7610, R8 ;  /* 0x00007610ff087816 */ /* 0x000fe20000000008 */
[----:B------:R-:W-:Y:S01]  /*8700*/  @P0 IMAD.MOV.U32 R81, RZ, RZ, R228 ;  /* 0x000000ffff510224 */ /* 0x000fe200078e00e4 */
[----:B------:R-:W-:Y:S01]  /*8710*/  PRMT R11, RZ, 0x7610, R11 ;  /* 0x00007610ff0b7816 */ /* 0x000fe2000000000b */
[----:B0-----:R-:W-:Y:S01]  /*8720*/  @P0 IMAD.MOV.U32 R86, RZ, RZ, R189 ;  /* 0x000000ffff560224 */ /* 0x001fe200078e00bd */
[----:B------:R-:W2:Y:S01]  /*8730*/  @P1 LDG.E.U8 R118, desc[UR26][R66.64] ;  /* 0x0000001a42761981 */ /* 0x000ea2000c1e1100 */
[----:B------:R-:W-:Y:S01]  /*8740*/  @P0 IMAD.MOV.U32 R87, RZ, RZ, R188 ;  /* 0x000000ffff570224 */ /* 0x000fe200078e00bc */
[----:B------:R-:W-:Y:S01]  /*8750*/  IADD3 R245, P1, PT, R244, R127, RZ ;  /* 0x0000007ff4f57210 */ /* 0x000fe20007f3e0ff */
[----:B------:R-:W-:Y:S01]  /*8760*/  @!P3 IMAD.MOV R70, RZ, RZ, -R70 ;  /* 0x000000ffff46b224 */ /* 0x000fe200078e0a46 */
[----:B------:R-:W-:Y:S01]  /*8770*/  PRMT R9, RZ, 0x7610, R9 ;  /* 0x00007610ff097816 */ /* 0x000fe20000000009 */
[----:B------:R-:W-:Y:S01]  /*8780*/  @!P4 IMAD.MOV R74, RZ, RZ, -R74 ;  /* 0x000000ffff4ac224 */ /* 0x000fe200078e0a4a */
[----:B------:R0:W2:Y:S01]  /*8790*/  @P0 LDG.E.U8 R247, desc[UR26][R86.64] ;  /* 0x0000001a56f70981 */ /* 0x0000a2000c1e1100 */
[----:B------:R-:W-:-:S03]  /*87a0*/  PRMT R13, RZ, 0x7610, R13 ;  /* 0x00007610ff0d7816 */ /* 0x000fc6000000000d */
[----:B------:R1:W2:Y:S01]  /*87b0*/  @P0 LDG.E.U8 R8, desc[UR26][R80.64] ;  /* 0x0000001a50080981 */ /* 0x0002a2000c1e1100 */
[----:B0-----:R-:W-:Y:S02]  /*87c0*/  @P0 IMAD.MOV.U32 R86, RZ, RZ, R197 ;  /* 0x000000ffff560224 */ /* 0x001fe400078e00c5 */
[----:B------:R-:W-:Y:S01]  /*87d0*/  @P0 IMAD.MOV.U32 R87, RZ, RZ, R196 ;  /* 0x000000ffff570224 */ /* 0x000fe200078e00c4 */
[----:B------:R-:W-:Y:S01]  /*87e0*/  LEA.HI.X.SX32 R244, R244, R126, 0x1, P1 ;  /* 0x0000007ef4f47211 */ /* 0x000fe200008f0eff */
[----:B-1----:R-:W-:Y:S02]  /*87f0*/  @P0 IMAD.MOV.U32 R80, RZ, RZ, R237 ;  /* 0x000000ffff500224 */ /* 0x002fe400078e00ed */
[----:B------:R-:W-:Y:S01]  /*8800*/  @P0 IMAD.MOV.U32 R81, RZ, RZ, R236 ;  /* 0x000000ffff510224 */ /* 0x000fe200078e00ec */
[----:B------:R0:W2:Y:S01]  /*8810*/  @P0 LDG.E.U8 R11, desc[UR26][R86.64] ;  /* 0x0000001a560b0981 */ /* 0x0000a2000c1e1100 */
[C---:B------:R-:W-:Y:S01]  /*8820*/  SEL R78, R169.reuse, R70, !P2 ;  /* 0x00000046a94e7207 */ /* 0x040fe20005000000 */
[----:B------:R-:W-:Y:S01]  /*8830*/  @!P5 IMAD.IADD R72, R72, 0x1, -R139 ;  /* 0x000000014848d824 */ /* 0x000fe200078e0a8b */
[----:B------:R-:W-:Y:S01]  /*8840*/  SEL R74, R169, R74, !P2 ;  /* 0x0000004aa94a7207 */ /* 0x000fe20005000000 */
[----:B------:R1:W2:Y:S01]  /*8850*/  @P0 LDG.E.U8 R9, desc[UR26][R80.64] ;  /* 0x0000001a50090981 */ /* 0x0002a2000c1e1100 */
[----:B------:R-:W-:Y:S01]  /*8860*/  PRMT R5, RZ, 0x7610, R5 ;  /* 0x00007610ff057816 */ /* 0x000fe20000000005 */
[----:B0-----:R-:W-:-:S02]  /*8870*/  @P0 IMAD.MOV.U32 R86, RZ, RZ, R205 ;  /* 0x000000ffff560224 */ /* 0x001fc400078e00cd */
[----:B------:R-:W-:Y:S01]  /*8880*/  @P0 IMAD.MOV.U32 R87, RZ, RZ, R204 ;  /* 0x000000ffff570224 */ /* 0x000fe200078e00cc */
[----:B------:R-:W-:Y:S01]  /*8890*/  PLOP3.LUT P1, PT, PT, PT, UP1, 0x80, 0x8 ;  /* 0x000000000008781c */ /* 0x000fe20003f2f018 */
[----:B-1----:R-:W-:Y:S02]  /*88a0*/  @P0 IMAD.MOV.U32 R80, RZ, RZ, R245 ;  /* 0x000000ffff500224 */ /* 0x002fe400078e00f5 */
[----:B------:R-:W-:Y:S01]  /*88b0*/  @P0 IMAD.MOV.U32 R81, RZ, RZ, R244 ;  /* 0x000000ffff510224 */ /* 0x000fe200078e00f4 */
[----:B------:R0:W2:Y:S01]  /*88c0*/  @P0 LDG.E.U8 R13, desc[UR26][R86.64] ;  /* 0x0000001a560d0981 */ /* 0x0000a2000c1e1100 */
[----:B------:R-:W-:Y:S01]  /*88d0*/  IMAD R78, R78, UR6, RZ ;  /* 0x000000064e4e7c24 */ /* 0x000fe2000f8e02ff */
[----:B------:R-:W-:Y:S01]  /*88e0*/  ISETP.GT.U32.AND P3, PT, R139, R72, PT ;  /* 0x000000488b00720c */ /* 0x000fe20003f64070 */
[----:B------:R-:W-:Y:S01]  /*88f0*/  IMAD R74, R74, UR6, RZ ;  /* 0x000000064a4a7c24 */ /* 0x000fe2000f8e02ff */
[----:B------:R1:W2:Y:S01]  /*8900*/  @P0 LDG.E.U8 R5, desc[UR26][R80.64] ;  /* 0x0000001a50050981 */ /* 0x0002a2000c1e1100 */
[----:B0-----:R-:W-:-:S03]  /*8910*/  LOP3.LUT R86, R98, 0x22, RZ, 0xfc, !PT ;  /* 0x0000002262567812 */ /* 0x001fc600078efcff */
[----:B------:R0:W-:Y:S01]  /*8920*/  STL [R1], R84 ;  /* 0x0000005401007387 */ /* 0x0001e20000100800 */
[-C--:B------:R-:W-:Y:S02]  /*8930*/  IADD3 R87, P5, PT, R78, R127.reuse, RZ ;  /* 0x0000007f4e577210 */ /* 0x080fe40007fbe0ff */
[----:B------:R-:W-:Y:S01]  /*8940*/  ISETP.LT.AND P1, PT, R86, UR31, P1 ;  /* 0x0000001f56007c0c */ /* 0x000fe20008f21270 */
[----:B-1----:R-:W-:Y:S01]  /*8950*/  @P0 IMAD.MOV.U32 R80, RZ, RZ, R84 ;  /* 0x000000ffff500224 */ /* 0x002fe200078e0054 */
[-C--:B------:R-:W-:Y:S02]  /*8960*/  LEA.HI.X.SX32 R90, R78, R126.reuse, 0x1, P5 ;  /* 0x0000007e4e5a7211 */ /* 0x080fe400028f0eff */
[----:B0-----:R-:W-:Y:S02]  /*8970*/  IADD3 R84, P4, PT, R74, R127, RZ ;  /* 0x0000007f4a547210 */ /* 0x001fe40007f9e0ff */
[----:B------:R-:W-:Y:S02]  /*8980*/  ISETP.GE.AND P5, PT, R168, RZ, PT ;  /* 0x000000ffa800720c */ /* 0x000fe40003fa6270 */
[----:B------:R-:W-:-:S02]  /*8990*/  LEA.HI.X.SX32 R78, R74, R126, 0x1, P4 ;  /* 0x0000007e4a4e7211 */ /* 0x000fc400020f0eff */
[----:B------:R-:W-:Y:S02]  /*89a0*/  PRMT R124, RZ, 0x7610, R124 ;  /* 0x00007610ff7c7816 */ /* 0x000fe4000000007c */
[----:B------:R-:W-:Y:S01]  /*89b0*/  ISETP.GT.U32.AND P4, PT, R139, R76, PT ;  /* 0x0000004c8b00720c */ /* 0x000fe20003f84070 */
[----:B------:R-:W-:-:S03]  /*89c0*/  @!P3 IMAD.IADD R72, R72, 0x1, -R139 ;  /* 0x000000014848b824 */ /* 0x000fc600078e0a8b */
[----:B------:R-:W2:Y:S01]  /*89d0*/  @P1 LDG.E.U8 R124, desc[UR26][R68.64] ;  /* 0x0000001a447c1981 */ /* 0x000ea2000c1e1100 */
[C---:B------:R-:W-:Y:S01]  /*89e0*/  IADD3 R70, P1, PT, R71.reuse, R106, RZ ;  /* 0x0000006a47467210 */ /* 0x040fe20007f3e0ff */
[----:B------:R-:W-:Y:S01]  /*89f0*/  IMAD.MOV.U32 R74, RZ, RZ, R72 ;  /* 0x000000ffff4a7224 */ /* 0x000fe200078e0048 */
[C---:B------:R-:W-:Y:S02]  /*8a00*/  LOP3.LUT R86, R98.reuse, 0x32, RZ, 0xfc, !PT ;  /* 0x0000003262567812 */ /* 0x040fe400078efcff */
[----:B------:R-:W-:Y:S01]  /*8a10*/  PLOP3.LUT P3, PT, PT, PT, UP1, 0x80, 0x8 ;  /* 0x000000000008781c */ /* 0x000fe20003f6f018 */
[----:B------:R-:W-:Y:S01]  /*8a20*/  @!P5 IMAD.MOV R74, RZ, RZ, -R74 ;  /* 0x000000ffff4ad224 */ /* 0x000fe200078e0a4a */
[----:B------:R-:W-:Y:S02]  /*8a30*/  LEA.HI.X.SX32 R71, R71, R107, 0x1, P1 ;  /* 0x0000006b47477211 */ /* 0x000fe400008f0eff */
[----:B------:R-:W-:Y:S01]  /*8a40*/  LOP3.LUT R91, R98, 0x2a, RZ, 0xfc, !PT ;  /* 0x0000002a625b7812 */ /* 0x000fe200078efcff */
[----:B------:R-:W-:Y:S01]  /*8a50*/  @!P4 IMAD.IADD R76, R76, 0x1, -R139 ;  /* 0x000000014c4cc824 */ /* 0x000fe200078e0a8b */
[----:B------:R-:W-:Y:S01]  /*8a60*/  PLOP3.LUT P1, PT, PT, PT, UP1, 0x80, 0x8 ;  /* 0x000000000008781c */ /* 0x000fe20003f2f018 */
[----:B------:R-:W-:Y:S01]  /*8a70*/  @P0 IMAD.MOV.U32 R81, RZ, RZ, R252 ;  /* 0x000000ffff510224 */ /* 0x000fe200078e00fc */
[----:B------:R-:W-:-:S02]  /*8a80*/  PRMT R7, RZ, 0x7610, R7 ;  /* 0x00007610ff077816 */ /* 0x000fc40000000007 */
[----:B------:R-:W-:Y:S02]  /*8a90*/  IADD3 R72, P5, PT, R73, R106, RZ ;  /* 0x0000006a49487210 */ /* 0x000fe40007fbe0ff */
[----:B------:R-:W-:Y:S02]  /*8aa0*/  ISETP.LT.AND P3, PT, R86, UR31, P3 ;  /* 0x0000001f56007c0c */ /* 0x000fe40009f61270 */
[----:B------:R-:W-:Y:S01]  /*8ab0*/  ISETP.LT.AND P1, PT, R91, UR31, P1 ;  /* 0x0000001f5b007c0c */ /* 0x000fe20008f21270 */
[----:B------:R0:W2:Y:S01]  /*8ac0*/  @P0 LDG.E.U8 R7, desc[UR26][R80.64] ;  /* 0x0000001a50070981 */ /* 0x0000a2000c1e1100 */
[----:B------:R-:W-:Y:S02]  /*8ad0*/  LEA.HI.X.SX32 R73, R73, R107, 0x1, P5 ;  /* 0x0000006b49497211 */ /* 0x000fe400028f0eff */
[----:B------:R-:W-:Y:S02]  /*8ae0*/  SEL R74, R169, R74, !P2 ;  /* 0x0000004aa94a7207 */ /* 0x000fe40005000000 */
[----:B------:R-:W-:-:S02]  /*8af0*/  ISETP.GT.U32.AND P5, PT, R139, R76, PT ;  /* 0x0000004c8b00720c */ /* 0x000fc40003fa4070 */
[----:B------:R-:W-:Y:S02]  /*8b00*/  PRMT R4, RZ, 0x7610, R4 ;  /* 0x00007610ff047816 */ /* 0x000fe40000000004 */
[----:B------:R-:W-:Y:S01]  /*8b10*/  PRMT R115, RZ, 0x7610, R115 ;  /* 0x00007610ff737816 */ /* 0x000fe20000000073 */
[----:B0-----:R-:W-:Y:S02]  /*8b20*/  @P0 IMAD.MOV.U32 R80, RZ, RZ, R87 ;  /* 0x000000ffff500224 */ /* 0x001fe400078e0057 */
[----:B------:R-:W-:Y:S01]  /*8b30*/  @P0 IMAD.MOV.U32 R81, RZ, RZ, R90 ;  /* 0x000000ffff510224 */ /* 0x000fe200078e005a */
[----:B------:R-:W-:Y:S01]  /*8b40*/  PRMT R117, RZ, 0x7610, R117 ;  /* 0x00007610ff757816 */ /* 0x000fe20000000075 */
[----:B------:R-:W-:Y:S01]  /*8b50*/  IMAD R74, R74, UR6, RZ ;  /* 0x000000064a4a7c24 */ /* 0x000fe2000f8e02ff */
[----:B------:R-:W-:Y:S01]  /*8b60*/  PRMT R6, RZ, 0x7610, R6 ;  /* 0x00007610ff067816 */ /* 0x000fe20000000006 */
[----:B------:R-:W-:Y:S01]  /*8b70*/  STL [R1+0x20], R87 ;  /* 0x0000205701007387 */ /* 0x000fe20000100800 */
[----:B------:R-:W-:-:S03]  /*8b80*/  ISETP.GE.AND P4, PT, R167, RZ, PT ;  /* 0x000000ffa700720c */ /* 0x000fc60003f86270 */
[----:B------:R0:W2:Y:S04]  /*8b90*/  @P0 LDG.E.U8 R4, desc[UR26][R80.64] ;  /* 0x0000001a50040981 */ /* 0x0000a8000c1e1100 */
[----:B------:R1:W-:Y:S04]  /*8ba0*/  STL [R1+0x40], R84 ;  /* 0x0000405401007387 */ /* 0x0003e80000100800 */
[----:B------:R-:W2:Y:S01]  /*8bb0*/  @P3 LDG.E.U8 R115, desc[UR26][R72.64] ;  /* 0x0000001a48733981 */ /* 0x000ea2000c1e1100 */
[----:B0-----:R-:W-:Y:S02]  /*8bc0*/  @P0 IMAD.MOV.U32 R80, RZ, RZ, R84 ;  /* 0x000000ffff500224 */ /* 0x001fe400078e0054 */
[----:B------:R-:W-:Y:S01]  /*8bd0*/  @P0 IMAD.MOV.U32 R81, RZ, RZ, R78 ;  /* 0x000000ffff510224 */ /* 0x000fe200078e004e */
[----:B------:R-:W-:Y:S01]  /*8be0*/  STL [R1+0x1c], R90 ;  /* 0x00001c5a01007387 */ /* 0x000fe20000100800 */
[----:B-1----:R-:W-:Y:S01]  /*8bf0*/  IADD3 R84, P3, PT, R74, R127, RZ ;  /* 0x0000007f4a547210 */ /* 0x002fe20007f7e0ff */
[----:B------:R-:W-:-:S02]  /*8c00*/  @!P5 IMAD.IADD R76, R76, 0x1, -R139 ;  /* 0x000000014c4cd824 */ /* 0x000fc400078e0a8b */
[----:B------:R0:W-:Y:S04]  /*8c10*/  STL [R1+0x3c], R78 ;  /* 0x00003c4e01007387 */ /* 0x0001e80000100800 */
[----:B------:R-:W2:Y:S01]  /*8c20*/  @P1 LDG.E.U8 R117, desc[UR26][R70.64] ;  /* 0x0000001a46751981 */ /* 0x000ea2000c1e1100 */
[----:B------:R-:W-:-:S03]  /*8c30*/  PLOP3.LUT P1, PT, PT, PT, UP1, 0x80, 0x8 ;  /* 0x000000000008781c */ /* 0x000fc60003f2f018 */
[----:B------:R1:W2:Y:S01]  /*8c40*/  @P0 LDG.E.U8 R6, desc[UR26][R80.64] ;  /* 0x0000001a50060981 */ /* 0x0002a2000c1e1100 */
[----:B0-----:R-:W-:-:S03]  /*8c50*/  LOP3.LUT R78, R98, 0x3a, RZ, 0xfc, !PT ;  /* 0x0000003a624e7812 */ /* 0x001fc600078efcff */
[----:B------:R-:W-:Y:S01]  /*8c60*/  STL [R1+0x60], R84 ;  /* 0x0000605401007387 */ /* 0x000fe20000100800 */
[----:B------:R-:W-:Y:S01]  /*8c70*/  ISETP.LT.AND P1, PT, R78, UR31, P1 ;  /* 0x0000001f4e007c0c */ /* 0x000fe20008f21270 */
[----:B------:R-:W-:Y:S01]  /*8c80*/  IMAD.MOV.U32 R78, RZ, RZ, R76 ;  /* 0x000000ffff4e7224 */ /* 0x000fe200078e004c */
[----:B-1----:R-:W-:Y:S01]  /*8c90*/  LEA.HI.X.SX32 R80, R74, R126, 0x1, P3 ;  /* 0x0000007e4a507211 */ /* 0x002fe200018f0eff */
[----:B------:R-:W-:Y:S01]  /*8ca0*/  IMAD.U32 R91, RZ, RZ, UR10 ;  /* 0x0000000aff5b7e24 */ /* 0x000fe2000f8e00ff */
[----:B------:R-:W-:Y:S01]  /*8cb0*/  PRMT R2, RZ, 0x7610, R2 ;  /* 0x00007610ff027816 */ /* 0x000fe20000000002 */
[----:B------:R-:W-:Y:S02]  /*8cc0*/  @!P4 IMAD.MOV R78, RZ, RZ, -R78 ;  /* 0x000000ffff4ec224 */ /* 0x000fe400078e0a4e */
[----:B------:R0:W-:Y:S01]  /*8cd0*/  STL [R1+0x5c], R80 ;  /* 0x00005c5001007387 */ /* 0x0001e20000100800 */
[----:B------:R-:W-:Y:S01]  /*8ce0*/  @P0 IMAD.MOV.U32 R81, RZ, RZ, R80 ;  /* 0x000000ffff510224 */ /* 0x000fe200078e0050 */
[----:B------:R-:W-:Y:S01]  /*8cf0*/  IADD3 R74, P3, PT, R75, R106, RZ ;  /* 0x0000006a4b4a7210 */ /* 0x000fe20007f7e0ff */
[----:B------:R-:W-:Y:S01]  /*8d00*/  IMAD R91, R91, 0x2, R75 ;  /* 0x000000025b5b7824 */ /* 0x000fe200078e024b */
[----:B------:R-:W-:Y:S01]  /*8d10*/  LOP3.LUT R86, R98, 0x4, RZ, 0xfc, !PT ;  /* 0x0000000462567812 */ /* 0x000fe200078efcff */
[----:B0-----:R-:W-:Y:S01]  /*8d20*/  @P0 IMAD.MOV.U32 R80, RZ, RZ, R84 ;  /* 0x000000ffff500224 */ /* 0x001fe200078e0054 */
[----:B------:R-:W-:-:S02]  /*8d30*/  LEA.HI.X.SX32 R75, R75, R107, 0x1, P3 ;  /* 0x0000006b4b4b7211 */ /* 0x000fc400018f0eff */
[----:B------:R-:W-:Y:S02]  /*8d40*/  PLOP3.LUT P3, PT, PT, PT, UP1, 0x80, 0x8 ;  /* 0x000000000008781c */ /* 0x000fe40003f6f018 */
[----:B------:R0:W2:Y:S02]  /*8d50*/  @P0 LDG.E.U8 R2, desc[UR26][R80.64] ;  /* 0x0000001a50020981 */ /* 0x0000a4000c1e1100 */
[----:B------:R-:W-:Y:S02]  /*8d60*/  ISETP.LT.AND P3, PT, R86, UR31, P3 ;  /* 0x0000001f56007c0c */ /* 0x000fe40009f61270 */
[----:B------:R-:W-:Y:S02]  /*8d70*/  PRMT R111, RZ, 0x7610, R111 ;  /* 0x00007610ff6f7816 */ /* 0x000fe4000000006f */
[----:B0-----:R-:W-:-:S04]  /*8d80*/  SEL R80, R169, R78, !P2 ;  /* 0x0000004ea9507207 */ /* 0x001fc80005000000 */
[----:B------:R-:W2:Y:S01]  /*8d90*/  @P1 LDG.E.U8 R111, desc[UR26][R74.64] ;  /* 0x0000001a4a6f1981 */ /* 0x000ea2000c1e1100 */
[C---:B------:R-:W-:Y:S01]  /*8da0*/  IADD3 R76, P4, PT, R77.reuse, R106, RZ ;  /* 0x0000006a4d4c7210 */ /* 0x040fe20007f9e0ff */
[----:B------:R-:W-:Y:S01]  /*8db0*/  IMAD R80, R80, UR6, RZ ;  /* 0x0000000650507c24 */ /* 0x000fe2000f8e02ff */
[----:B------:R-:W-:Y:S02]  /*8dc0*/  PRMT R110, RZ, 0x7610, R110 ;  /* 0x00007610ff6e7816 */ /* 0x000fe4000000006e */
[----:B------:R-:W-:Y:S02]  /*8dd0*/  LEA.HI.X.SX32 R77, R77, R107, 0x1, P4 ;  /* 0x0000006b4d4d7211 */ /* 0x000fe400020f0eff */
[----:B------:R-:W-:Y:S02]  /*8de0*/  IADD3 R81, P5, PT, R80, R127, RZ ;  /* 0x0000007f50517210 */ /* 0x000fe40007fbe0ff */
[----:B------:R-:W-:Y:S01]  /*8df0*/  LOP3.LUT R84, R98, 0xc, RZ, 0xfc, !PT ;  /* 0x0000000c62547812 */ /* 0x000fe200078efcff */
[----:B------:R-:W2:Y:S01]  /*8e00*/  @P3 LDG.E.U8 R110, desc[UR26][R76.64] ;  /* 0x0000001a4c6e3981 */ /* 0x000ea2000c1e1100 */
[----:B------:R-:W-:-:S02]  /*8e10*/  PLOP3.LUT P1, PT, PT, PT, UP1, 0x80, 0x8 ;  /* 0x000000000008781c */ /* 0x000fc40003f2f018 */
[----:B------:R-:W-:Y:S01]  /*8e20*/  LEA.HI.X.SX32 R86, R80, R126, 0x1, P5 ;  /* 0x0000007e50567211 */ /* 0x000fe200028f0eff */
[----:B------:R0:W-:Y:S01]  /*8e30*/  STL [R1+0x80], R81 ;  /* 0x0000805101007387 */ /* 0x0001e20000100800 */
[----:B------:R-:W-:Y:S01]  /*8e40*/  ISETP.LT.AND P1, PT, R84, UR31, P1 ;  /* 0x0000001f54007c0c */ /* 0x000fe20008f21270 */
[----:B------:R-:W-:Y:S01]  /*8e50*/  @P0 IMAD.MOV.U32 R80, RZ, RZ, R81 ;  /* 0x000000ffff500224 */ /* 0x000fe200078e0051 */
[----:B------:R-:W-:Y:S02]  /*8e60*/  LOP3.LUT R87, R98, 0x14, RZ, 0xfc, !PT ;  /* 0x0000001462577812 */ /* 0x000fe400078efcff */
[----:B------:R-:W-:Y:S02]  /*8e70*/  PLOP3.LUT P4, PT, PT, PT, UP1, 0x80, 0x8 ;  /* 0x000000000008781c */ /* 0x000fe40003f8f018 */
[----:B------:R-:W-:Y:S02]  /*8e80*/  PRMT R175, RZ, 0x7610, R175 ;  /* 0x00007610ffaf7816 */ /* 0x000fe400000000af */
[----:B------:R-:W-:Y:S01]  /*8e90*/  IADD3 R78, P3, PT, R79, R106, RZ ;  /* 0x0000006a4f4e7210 */ /* 0x000fe20007f7e0ff */
[----:B0-----:R-:W-:Y:S01]  /*8ea0*/  @P0 IMAD.MOV.U32 R81, RZ, RZ, R86 ;  /* 0x000000ffff510224 */ /* 0x001fe200078e0056 */
[----:B------:R-:W-:-:S02]  /*8eb0*/  ISETP.LT.AND P4, PT, R87, UR31, P4 ;  /* 0x0000001f57007c0c */ /* 0x000fc4000a781270 */
[----:B------:R-:W-:Y:S02]  /*8ec0*/  LEA.HI.X.SX32 R79, R79, R107, 0x1, P3 ;  /* 0x0000006b4f4f7211 */ /* 0x000fe400018f0eff */
[----:B------:R-:W-:Y:S01]  /*8ed0*/  LOP3.LUT R84, R98, 0x1c, RZ, 0xfc, !PT ;  /* 0x0000001c62547812 */ /* 0x000fe200078efcff */
[----:B------:R0:W2:Y:S01]  /*8ee0*/  @P0 LDG.E.U8 R175, desc[UR26][R80.64] ;  /* 0x0000001a50af0981 */ /* 0x0000a2000c1e1100 */
[----:B------:R-:W-:Y:S02]  /*8ef0*/  PLOP3.LUT P3, PT, PT, PT, UP1, 0x80, 0x8 ;  /* 0x000000000008781c */ /* 0x000fe40003f6f018 */
[----:B------:R-:W-:Y:S02]  /*8f00*/  PRMT R119, RZ, 0x7610, R119 ;  /* 0x00007610ff777816 */ /* 0x000fe40000000077 */
[----:B------:R-:W-:Y:S01]  /*8f10*/  ISETP.LT.AND P3, PT, R84, UR31, P3 ;  /* 0x0000001f54007c0c */ /* 0x000fe20009f61270 */
[----:B------:R1:W-:Y:S01]  /*8f20*/  STL [R1+0x7c], R86 ;  /* 0x00007c5601007387 */ /* 0x0003e20000100800 */
[----:B0-----:R-:W-:-:S03]  /*8f30*/  IADD3 R80, P5, PT, R82, R106, RZ ;  /* 0x0000006a52507210 */ /* 0x001fc60007fbe0ff */
[----:B------:R-:W2:Y:S01]  /*8f40*/  @P1 LDG.E.U8 R119, desc[UR26][R78.64] ;  /* 0x0000001a4e771981 */ /* 0x000ea2000c1e1100 */
[C---:B------:R-:W-:Y:S02]  /*8f50*/  IADD3 R81, P1, PT, R83.reuse, R106, RZ ;  /* 0x0000006a53517210 */ /* 0x040fe40007f3e0ff */
[-C--:B------:R-:W-:Y:S02]  /*8f60*/  LEA.HI.X.SX32 R82, R82, R107.reuse, 0x1, P5 ;  /* 0x0000006b52527211 */ /* 0x080fe400028f0eff */
[----:B------:R-:W-:Y:S01]  /*8f70*/  PRMT R121, RZ, 0x7610, R121 ;  /* 0x00007610ff797816 */ /* 0x000fe20000000079 */
[----:B-1----:R-:W-:Y:S01]  /*8f80*/  @P4 IMAD.MOV.U32 R86, RZ, RZ, R80 ;  /* 0x000000ffff564224 */ /* 0x002fe200078e0050 */
[----:B------:R-:W-:Y:S01]  /*8f90*/  LEA.HI.X.SX32 R83, R83, R107, 0x1, P1 ;  /* 0x0000006b53537211 */ /* 0x000fe200008f0eff */
[----:B------:R-:W-:Y:S01]  /*8fa0*/  @P4 IMAD.MOV.U32 R87, RZ, RZ, R82 ;  /* 0x000000ffff574224 */ /* 0x000fe200078e0052 */
[----:B------:R-:W-:Y:S02]  /*8fb0*/  LOP3.LUT R84, R98, 0x24, RZ, 0xfc, !PT ;  /* 0x0000002462547812 */ /* 0x000fe400078efcff */
[----:B------:R-:W-:-:S02]  /*8fc0*/  PLOP3.LUT P5, PT, PT, PT, UP1, 0x80, 0x8 ;  /* 0x000000000008781c */ /* 0x000fc40003faf018 */
[----:B------:R-:W-:Y:S01]  /*8fd0*/  PRMT R113, RZ, 0x7610, R113 ;  /* 0x00007610ff717816 */ /* 0x000fe20000000071 */
[----:B------:R0:W2:Y:S01]  /*8fe0*/  @P4 LDG.E.U8 R121, desc[UR26][R86.64] ;  /* 0x0000001a56794981 */ /* 0x0000a2000c1e1100 */
[----:B------:R-:W-:Y:S02]  /*8ff0*/  ISETP.LT.AND P1, PT, R84, UR31, P5 ;  /* 0x0000001f54007c0c */ /* 0x000fe4000af21270 */
[----:B------:R-:W-:Y:S01]  /*9000*/  LOP3.LUT R92, R98, 0x2c, RZ, 0xfc, !PT ;  /* 0x0000002c625c7812 */ /* 0x000fe200078efcff */
[----:B0-----:R-:W-:Y:S02]  /*9010*/  @P3 IMAD.MOV.U32 R86, RZ, RZ, R81 ;  /* 0x000000ffff563224 */ /* 0x001fe400078e0051 */
[----:B------:R-:W-:Y:S01]  /*9020*/  @P3 IMAD.MOV.U32 R87, RZ, RZ, R83 ;  /* 0x000000ffff573224 */ /* 0x000fe200078e0053 */
[----:B------:R-:W-:-:S04]  /*9030*/  IADD3 R84, P5, PT, R85, R106, RZ ;  /* 0x0000006a55547210 */ /* 0x000fc80007fbe0ff */
[----:B------:R0:W2:Y:S01]  /*9040*/  @P3 LDG.E.U8 R113, desc[UR26][R86.64] ;  /* 0x0000001a56713981 */ /* 0x0000a2000c1e1100 */
[----:B------:R-:W-:Y:S02]  /*9050*/  PLOP3.LUT P3, PT, PT, PT, UP1, 0x80, 0x8 ;  /* 0x000000000008781c */ /* 0x000fe40003f6f018 */
[----:B------:R-:W-:Y:S02]  /*9060*/  PRMT R112, RZ, 0x7610, R112 ;  /* 0x00007610ff707816 */ /* 0x000fe40000000070 */
[----:B------:R-:W-:Y:S02]  /*9070*/  LEA.HI.X.SX32 R85, R85, R107, 0x1, P5 ;  /* 0x0000006b55557211 */ /* 0x000fe400028f0eff */
[----:B------:R-:W-:Y:S02]  /*9080*/  ISETP.LT.AND P3, PT, R92, UR31, P3 ;  /* 0x0000001f5c007c0c */ /* 0x000fe40009f61270 */
[----:B------:R-:W-:Y:S01]  /*9090*/  LOP3.LUT R90, R98, 0x34, RZ, 0xfc, !PT ;  /* 0x00000034625a7812 */ /* 0x000fe200078efcff */
[----:B------:R-:W2:Y:S01]  /*90a0*/  @P1 LDG.E.U8 R112, desc[UR26][R84.64] ;  /* 0x0000001a54701981 */ /* 0x000ea2000c1e1100 */
[----:B------:R-:W-:-:S02]  /*90b0*/  PLOP3.LUT P4, PT, PT, PT, UP1, 0x80, 0x8 ;  /* 0x000000000008781c */ /* 0x000fc40003f8f018 */
[-C--:B0-----:R-:W-:Y:S02]  /*90c0*/  IADD3 R86, P5, PT, R88, R106.reuse, RZ ;  /* 0x0000006a58567210 */ /* 0x081fe40007fbe0ff */
[----:B------:R-:W-:Y:S02]  /*90d0*/  ISETP.LT.AND P4, PT, R90, UR31, P4 ;  /* 0x0000001f5a007c0c */ /* 0x000fe4000a781270 */
[----:B------:R-:W-:Y:S02]  /*90e0*/  IADD3 R87, P1, PT, R89, R106, RZ ;  /* 0x0000006a59577210 */ /* 0x000fe40007f3e0ff */
[----:B------:R-:W-:Y:S02]  /*90f0*/  LEA.HI.X.SX32 R88, R88, R107, 0x1, P5 ;  /* 0x0000006b58587211 */ /* 0x000fe400028f0eff */
[----:B------:R-:W-:Y:S02]  /*9100*/  LOP3.LUT R90, R98, 0x3c, RZ, 0xfc, !PT ;  /* 0x0000003c625a7812 */ /* 0x000fe400078efcff */
[----:B------:R-:W-:-:S02]  /*9110*/  PLOP3.LUT P5, PT, PT, PT, UP1, 0x80, 0x8 ;  /* 0x000000000008781c */ /* 0x000fc40003faf018 */
[----:B------:R-:W-:Y:S02]  /*9120*/  LEA.HI.X.SX32 R89, R89, R107, 0x1, P1 ;  /* 0x0000006b59597211 */ /* 0x000fe400008f0eff */
[----:B------:R-:W-:Y:S01]  /*9130*/  ISETP.LT.AND P1, PT, R90, UR31, P5 ;  /* 0x0000001f5a007c0c */ /* 0x000fe2000af21270 */
[----:B------:R-:W-:Y:S01]  /*9140*/  @P3 IMAD.MOV.U32 R92, RZ, RZ, R86 ;  /* 0x000000ffff5c3224 */ /* 0x000fe200078e0056 */
[----:B------:R-:W-:Y:S01]  /*9150*/  PRMT R116, RZ, 0x7610, R116 ;  /* 0x00007610ff747816 */ /* 0x000fe20000000074 */
[----:B------:R-:W-:Y:S01]  /*9160*/  @P3 IMAD.MOV.U32 R93, RZ, RZ, R88 ;  /* 0x000000ffff5d3224 */ /* 0x000fe200078e0058 */
[----:B------:R-:W-:Y:S02]  /*9170*/  IADD3 R90, P5, PT, R91, R106, RZ ;  /* 0x0000006a5b5a7210 */ /* 0x000fe40007fbe0ff */
[----:B------:R-:W-:Y:S02]  /*9180*/  PRMT R123, RZ, 0x7610, R123 ;  /* 0x00007610ff7b7816 */ /* 0x000fe4000000007b */
[----:B------:R0:W2:Y:S01]  /*9190*/  @P3 LDG.E.U8 R116, desc[UR26][R92.64] ;  /* 0x0000001a5c743981 */ /* 0x0000a2000c1e1100 */
[----:B------:R-:W-:-:S02]  /*91a0*/  PRMT R114, RZ, 0x7610, R114 ;  /* 0x00007610ff727816 */ /* 0x000fc40000000072 */
[----:B------:R-:W-:Y:S02]  /*91b0*/  LEA.HI.X.SX32 R91, R91, R107, 0x1, P5 ;  /* 0x0000006b5b5b7211 */ /* 0x000fe400028f0eff */
[----:B------:R-:W-:Y:S02]  /*91c0*/  LOP3.LUT R94, R98, 0x6, RZ, 0xfc, !PT ;  /* 0x00000006625e7812 */ /* 0x000fe400078efcff */
[----:B------:R-:W-:Y:S01]  /*91d0*/  PLOP3.LUT P3, PT, PT, PT, UP1, 0x80, 0x8 ;  /* 0x000000000008781c */ /* 0x000fe20003f6f018 */
[----:B------:R-:W2:Y:S01]  /*91e0*/  @P1 LDG.E.U8 R114, desc[UR26][R90.64] ;  /* 0x0000001a5a721981 */ /* 0x000ea2000c1e1100 */
[----:B0-----:R-:W-:Y:S02]  /*91f0*/  @P4 IMAD.MOV.U32 R92, RZ, RZ, R87 ;  /* 0x000000ffff5c4224 */ /* 0x001fe400078e0057 */
[----:B------:R-:W-:Y:S01]  /*9200*/  @P4 IMAD.MOV.U32 R93, RZ, RZ, R89 ;  /* 0x000000ffff5d4224 */ /* 0x000fe200078e0059 */
[----:B------:R-:W-:-:S04]  /*9210*/  ISETP.LT.AND P3, PT, R94, UR31, P3 ;  /* 0x0000001f5e007c0c */ /* 0x000fc80009f61270 */
[----:B------:R0:W2:Y:S01]  /*9220*/  @P4 LDG.E.U8 R123, desc[UR26][R92.64] ;  /* 0x0000001a5c7b4981 */ /* 0x0000a2000c1e1100 */
[----:B------:R-:W-:Y:S02]  /*9230*/  LOP3.LUT R94, R98, 0x16, RZ, 0xfc, !PT ;  /* 0x00000016625e7812 */ /* 0x000fe400078efcff */
[----:B------:R-:W-:Y:S02]  /*9240*/  PRMT R122, RZ, 0x7610, R122 ;  /* 0x00007610ff7a7816 */ /* 0x000fe4000000007a */
[----:B0-----:R-:W-:-:S04]  /*9250*/  IADD3 R92, P1, PT, R134, R106, RZ ;  /* 0x0000006a865c7210 */ /* 0x001fc80007f3e0ff */
[----:B------:R-:W-:Y:S02]  /*9260*/  LEA.HI.X.SX32 R93, R134, R107, 0x1, P1 ;  /* 0x0000006b865d7211 */ /* 0x000fe400008f0eff */
[----:B------:R-:W-:-:S03]  /*9270*/  PLOP3.LUT P1, PT, PT, PT, UP1, 0x80, 0x8 ;  /* 0x000000000008781c */ /* 0x000fc60003f2f018 */
[----:B------:R-:W2:Y:S01]  /*9280*/  @P3 LDG.E.U8 R122, desc[UR26][R92.64] ;  /* 0x0000001a5c7a3981 */ /* 0x000ea2000c1e1100 */
[----:B------:R-:W-:Y:S02]  /*9290*/  ISETP.LT.AND P1, PT, R94, UR31, P1 ;  /* 0x0000001f5e007c0c */ /* 0x000fe40008f21270 */
[C---:B------:R-:W-:Y:S02]  /*92a0*/  IADD3 R94, P3, PT, R95.reuse, R106, RZ ;  /* 0x0000006a5f5e7210 */ /* 0x040fe40007f7e0ff */
[----:B------:R-:W-:Y:S02]  /*92b0*/  PRMT R120, RZ, 0x7610, R120 ;  /* 0x00007610ff787816 */ /* 0x000fe40000000078 */
[----:B------:R-:W-:Y:S02]  /*92c0*/  LEA.HI.X.SX32 R95, R95, R107, 0x1, P3 ;  /* 0x0000006b5f5f7211 */ /* 0x000fe400018f0eff */
[----:B------:R-:W-:Y:S01]  /*92d0*/  LOP3.LUT R96, R98, 0x26, RZ, 0xfc, !PT ;  /* 0x0000002662607812 */ /* 0x000fe200078efcff */
[----:B------:R-:W0:Y:S04]  /*92e0*/  S2R R167, SR_TID.X ;  /* 0x0000000000a77919 */ /* 0x000e280000002100 */
[----:B------:R-:W2:Y:S01]  /*92f0*/  @P1 LDG.E.U8 R120, desc[UR26][R94.64] ;  /* 0x0000001a5e781981 */ /* 0x000ea2000c1e1100 */
[----:B------:R-:W-:-:S04]  /*9300*/  PLOP3.LUT P1, PT, PT, PT, UP1, 0x80, 0x8 ;  /* 0x000000000008781c */ /* 0x000fc80003f2f018 */
[----:B------:R-:W-:Y:S02]  /*9310*/  ISETP.LT.AND P1, PT, R96, UR31, P1 ;  /* 0x0000001f60007c0c */ /* 0x000fe40008f21270 */
[C---:B------:R-:W-:Y:S02]  /*9320*/  IADD3 R96, P3, PT, R97.reuse, R106, RZ ;  /* 0x0000006a61607210 */ /* 0x040fe40007f7e0ff */
[----:B------:R-:W-:Y:S02]  /*9330*/  PRMT R133, RZ, 0x7610, R133 ;  /* 0x00007610ff857816 */ /* 0x000fe40000000085 */
[----:B------:R-:W-:Y:S02]  /*9340*/  LEA.HI.X.SX32 R97, R97, R107, 0x1, P3 ;  /* 0x0000006b61617211 */ /* 0x000fe400018f0eff */
[----:B------:R-:W-:-:S05]  /*9350*/  LOP3.LUT R98, R98, 0x36, RZ, 0xfc, !PT ;  /* 0x0000003662627812 */ /* 0x000fca00078efcff */
[----:B------:R-:W2:Y:S01]  /*9360*/  @P1 LDG.E.U8 R133, desc[UR26][R96.64] ;  /* 0x0000001a60851981 */ /* 0x000ea2000c1e1100 */
[----:B------:R-:W-:-:S04]  /*9370*/  PLOP3.LUT P1, PT, PT, PT, UP1, 0x80, 0x8 ;  /* 0x000000000008781c */ /* 0x000fc80003f2f018 */
[----:B------:R-:W-:Y:S02]  /*9380*/  ISETP.LT.AND P1, PT, R98, UR31, P1 ;  /* 0x0000001f62007c0c */ /* 0x000fe40008f21270 */
[C---:B------:R-:W-:Y:S02]  /*9390*/  IADD3 R98, P3, PT, R99.reuse, R106, RZ ;  /* 0x0000006a63627210 */ /* 0x040fe40007f7e0ff */
[----:B------:R-:W-:Y:S02]  /*93a0*/  PRMT R141, RZ, 0x7610, R141 ;  /* 0x00007610ff8d7816 */ /* 0x000fe4000000008d */
[----:B------:R-:W-:Y:S02]  /*93b0*/  LEA.HI.X.SX32 R99, R99, R107, 0x1, P3 ;  /* 0x0000006b63637211 */ /* 0x000fe400018f0eff */
[----:B------:R-:W-:Y:S02]  /*93c0*/  LOP3.LUT R109, R0, 0xb4, RZ, 0xfc, !PT ;  /* 0x000000b4006d7812 */ /* 0x000fe400078efcff */
[----:B0-----:R-:W-:-:S03]  /*93d0*/  LEA.HI R100, R167, 0xe, RZ, 0x1a ;  /* 0x0000000ea7647811 */ /* 0x001fc600078fd0ff */
[----:B------:R-:W2:Y:S01]  /*93e0*/  @P1 LDG.E.U8 R141, desc[UR26][R98.64] ;  /* 0x0000001a628d1981 */ /* 0x000ea2000c1e1100 */
[----:B------:R-:W-:Y:S01]  /*93f0*/  PLOP3.LUT P1, PT, PT, PT, UP1, 0x80, 0x8 ;  /* 0x000000000008781c */ /* 0x000fe20003f2f018 */
[C---:B------:R-:W-:Y:S01]  /*9400*/  IMAD R103, R100.reuse, UR10, RZ ;  /* 0x0000000a64677c24 */ /* 0x040fe2000f8e02ff */
[----:B------:R-:W-:Y:S02]  /*9410*/  IABS R108, R109 ;  /* 0x0000006d006c7213 */ /* 0x000fe40000000000 */
[----:B------:R-:W-:Y:S02]  /*9420*/  ISETP.LT.AND P1, PT, R100, UR31, P1 ;  /* 0x0000001f64007c0c */ /* 0x000fe40008f21270 */
[----:B------:R-:W-:Y:S01]  /*9430*/  IADD3 R100, P3, PT, R103, R106, RZ ;  /* 0x0000006a67647210 */ /* 0x000fe20007f7e0ff */
[----:B------:R-:W-:Y:S01]  /*9440*/  IMAD.HI.U32 R101, R138, R108, RZ ;  /* 0x0000006c8a657227 */ /* 0x000fe200078e00ff */
[----:B------:R-:W-:Y:S02]  /*9450*/  LEA.HI R104, R167, 0x1e, RZ, 0x1a ;  /* 0x0000001ea7687811 */ /* 0x000fe400078fd0ff */
[----:B------:R-:W-:Y:S01]  /*9460*/  PRMT R142, RZ, 0x7610, R142 ;  /* 0x00007610ff8e7816 */ /* 0x000fe2000000008e */
[----:B------:R-:W-:Y:S01]  /*9470*/  IMAD.MOV R102, RZ, RZ, -R101 ;  /* 0x000000ffff667224 */ /* 0x000fe200078e0a65 */
[----:B------:R-:W-:Y:S01]  /*9480*/  LEA.HI.X.SX32 R101, R103, R107, 0x1, P3 ;  /* 0x0000006b67657211 */ /* 0x000fe200018f0eff */
[----:B------:R-:W-:-:S02]  /*9490*/  IMAD R103, R104, UR10, RZ ;  /* 0x0000000a68677c24 */ /* 0x000fc4000f8e02ff */
[----:B------:R-:W-:Y:S02]  /*94a0*/  IMAD R108, R139, R102, R108 ;  /* 0x000000668b6c7224 */ /* 0x000fe400078e026c */
[----:B------:R-:W2:Y:S01]  /*94b0*/  @P1 LDG.E.U8 R142, desc[UR26][R100.64] ;  /* 0x0000001a648e1981 */ /* 0x000ea2000c1e1100 */
[----:B------:R-:W-:Y:S02]  /*94c0*/  PLOP3.LUT P1, PT, PT, PT, UP1, 0x80, 0x8 ;  /* 0x000000000008781c */ /* 0x000fe40003f2f018 */
[C---:B------:R-:W-:Y:S02]  /*94d0*/  IADD3 R102, P3, PT, R103.reuse, R106, RZ ;  /* 0x0000006a67667210 */ /* 0x040fe40007f7e0ff */
[----:B------:R-:W-:Y:S02]  /*94e0*/  ISETP.LT.AND P1, PT, R104, UR31, P1 ;  /* 0x0000001f68007c0c */ /* 0x000fe40008f21270 */
[----:B------:R-:W-:Y:S02]  /*94f0*/  LEA.HI.X.SX32 R103, R103, R107, 0x1, P3 ;  /* 0x0000006b67677211 */ /* 0x000fe400018f0eff */
[----:B------:R-:W-:-:S02]  /*9500*/  ISETP.GT.U32.AND P3, PT, R139, R108, PT ;  /* 0x0000006c8b00720c */ /* 0x000fc40003f64070 */
[----:B------:R-:W-:Y:S02]  /*9510*/  PRMT R134, RZ, 0x7610, R134 ;  /* 0x00007610ff867816 */ /* 0x000fe40000000086 */
[----:B------:R-:W-:-:S05]  /*9520*/  LEA.HI R104, R167, 0x2e, RZ, 0x1a ;  /* 0x0000002ea7687811 */ /* 0x000fca00078fd0ff */
[----:B------:R-:W3:Y:S01]  /*9530*/  @P1 LDG.E.U8 R134, desc[UR26][R102.64] ;  /* 0x0000001a66861981 */ /* 0x000ee2000c1e1100 */
[----:B------:R-:W-:Y:S01]  /*9540*/  PLOP3.LUT P1, PT, PT, PT, UP1, 0x80, 0x8 ;  /* 0x000000000008781c */ /* 0x000fe20003f2f018 */
[----:B------:R-:W-:Y:S02]  /*9550*/  IMAD R105, R104, UR10, RZ ;  /* 0x0000000a68697c24 */ /* 0x000fe4000f8e02ff */
[----:B------:R-:W-:Y:S01]  /*9560*/  @!P3 IMAD.IADD R108, R108, 0x1, -R139 ;  /* 0x000000016c6cb824 */ /* 0x000fe200078e0a8b */
[----:B------:R-:W-:Y:S02]  /*9570*/  ISETP.LT.AND P1, PT, R104, UR31, P1 ;  /* 0x0000001f68007c0c */ /* 0x000fe40008f21270 */
[----:B------:R-:W-:Y:S02]  /*9580*/  IADD3 R104, P4, PT, R105, R106, RZ ;  /* 0x0000006a69687210 */ /* 0x000fe40007f9e0ff */
[----:B------:R-:W-:Y:S02]  /*9590*/  ISETP.GT.U32.AND P3, PT, R139, R108, PT ;  /* 0x0000006c8b00720c */ /* 0x000fe40003f64070 */
[----:B------:R-:W-:-:S02]  /*95a0*/  LEA.HI.X.SX32 R105, R105, R107, 0x1, P4 ;  /* 0x0000006b69697211 */ /* 0x000fc400020f0eff */
[----:B------:R-:W-:Y:S02]  /*95b0*/  ISETP.GE.AND P4, PT, R109, RZ, PT ;  /* 0x000000ff6d00720c */ /* 0x000fe40003f86270 */
[----:B------:R-:W-:Y:S02]  /*95c0*/  PRMT R143, RZ, 0x7610, R143 ;  /* 0x00007610ff8f7816 */ /* 0x000fe4000000008f */
[----:B------:R-:W-:Y:S01]  /*95d0*/  LEA.HI R168, R167, 0x3e, RZ, 0x1a ;  /* 0x0000003ea7a87811 */ /* 0x000fe200078fd0ff */
[----:B------:R0:W-:Y:S04]  /*95e0*/  STL [R1+0x270], R109 ;  /* 0x0002706d01007387 */ /* 0x0001e80000100800 */
[----:B------:R-:W3:Y:S01]  /*95f0*/  @P1 LDG.E.U8 R143, desc[UR26][R104.64] ;  /* 0x0000001a688f1981 */ /* 0x000ee2000c1e1100 */
[----:B------:R-:W-:Y:S01]  /*9600*/  @!P3 IMAD.IADD R108, R108, 0x1, -R139 ;  /* 0x000000016c6cb824 */ /* 0x000fe200078e0a8b */
[----:B------:R-:W-:-:S03]  /*9610*/  PLOP3.LUT P1, PT, PT, PT, UP1, 0x80, 0x8 ;  /* 0x000000000008781c */ /* 0x000fc60003f2f018 */
[----:B------:R-:W-:Y:S01]  /*9620*/  @!P4 IMAD.MOV R108, RZ, RZ, -R108 ;  /* 0x000000ffff6cc224 */ /* 0x000fe200078e0a6c */
[C---:B------:R-:W-:Y:S01]  /*9630*/  ISETP.LT.AND P1, PT, R168.reuse, UR31, P1 ;  /* 0x0000001fa8007c0c */ /* 0x040fe20008f21270 */
[----:B0-----:R-:W-:-:S03]  /*9640*/  IMAD R109, R168, UR10, RZ ;  /* 0x0000000aa86d7c24 */ /* 0x001fc6000f8e02ff */
[----:B------:R-:W-:Y:S02]  /*9650*/  SEL R108, R169, R108, !P2 ;  /* 0x0000006ca96c7207 */ /* 0x000fe40005000000 */
[C---:B------:R-:W-:Y:S02]  /*9660*/  IADD3 R106, P3, PT, R109.reuse, R106, RZ ;  /* 0x0000006a6d6a7210 */ /* 0x040fe40007f7e0ff */
[----:B------:R-:W-:Y:S01]  /*9670*/  PRMT R140, RZ, 0x7610, R140 ;  /* 0x00007610ff8c7816 */ /* 0x000fe2000000008c */
[----:B------:R-:W-:Y:S01]  /*9680*/  IMAD R108, R108, UR6, RZ ;  /* 0x000000066c6c7c24 */ /* 0x000fe2000f8e02ff */
[----:B------:R-:W-:-:S05]  /*9690*/  LEA.HI.X.SX32 R107, R109, R107, 0x1, P3 ;  /* 0x0000006b6d6b7211 */ /* 0x000fca00018f0eff */
[----:B------:R-:W3:Y:S01]  /*96a0*/  @P1 LDG.E.U8 R140, desc[UR26][R106.64] ;  /* 0x0000001a6a8c1981 */ /* 0x000ee2000c1e1100 */
[C---:B------:R-:W-:Y:S02]  /*96b0*/  IADD3 R168, P1, PT, R108.reuse, R127, RZ ;  /* 0x0000007f6ca87210 */ /* 0x040fe40007f3e0ff */
[----:B------:R-:W-:Y:S02]  /*96c0*/  PRMT R174, RZ, 0x7610, R174 ;  /* 0x00007610ffae7816 */ /* 0x000fe400000000ae */
[----:B------:R-:W-:Y:S01]  /*96d0*/  LEA.HI.X.SX32 R109, R108, R126, 0x1, P1 ;  /* 0x0000007e6c6d7211 */ /* 0x000fe200008f0eff */
[----:B------:R-:W-:Y:S01]  /*96e0*/  @P0 IMAD.MOV.U32 R108, RZ, RZ, R168 ;  /* 0x000000ffff6c0224 */ /* 0x000fe200078e00a8 */
[----:B------:R0:W-:Y:S04]  /*96f0*/  STL [R1+0xa8], R168 ;  /* 0x0000a8a801007387 */ /* 0x0001e80000100800 */
[----:B------:R1:W3:Y:S01]  /*9700*/  @P0 LDG.E.U8 R174, desc[UR26][R108.64] ;  /* 0x0000001a6cae0981 */ /* 0x0002e2000c1e1100 */
[----:B0-----:R-:W-:-:S04]  /*9710*/  LOP3.LUT R168, R0, 0xbc, RZ, 0xfc, !PT ;  /* 0x000000bc00a87812 */ /* 0x001fc800078efcff */
[----:B-1----:R-:W-:Y:S01]  /*9720*/  IABS R108, R168 ;  /* 0x000000a8006c7213 */ /* 0x002fe20000000000 */
[----:B------:R0:W-:Y:S04]  /*9730*/  STL [R1+0xa4], R109 ;  /* 0x0000a46d01007387 */ /* 0x0001e80000100800 */
[----:B0-----:R-:W-:-:S04]  /*9740*/  IMAD.HI.U32 R109, R138, R108, RZ ;  /* 0x0000006c8a6d7227 */ /* 0x001fc800078e00ff */
[----:B------:R-:W-:-:S04]  /*9750*/  IMAD.MOV R109, RZ, RZ, -R109 ;  /* 0x000000ffff6d7224 */ /* 0x000fc800078e0a6d */
[----:B------:R-:W-:-:S05]  /*9760*/  IMAD R108, R139, R109, R108 ;  /* 0x0000006d8b6c7224 */ /* 0x000fca00078e026c */
[----:B------:R-:W-:Y:S01]  /*9770*/  ISETP.GT.U32.AND P1, PT, R139, R108, PT ;  /* 0x0000006c8b00720c */ /* 0x000fe20003f24070 */
[----:B------:R-:W0:Y:S01]  /*9780*/  S2R R109, SR_TID.X ;  /* 0x00000000006d7919 */ /* 0x000e220000002100 */
[----:B------:R-:W-:-:S11]  /*9790*/  ISETP.GE.AND P3, PT, R168, RZ, PT ;  /* 0x000000ffa800720c */ /* 0x000fd60003f66270 */
[----:B------:R-:W-:-:S05]  /*97a0*/  @!P1 IMAD.IADD R108, R108, 0x1, -R139 ;  /* 0x000000016c6c9824 */ /* 0x000fca00078e0a8b */
[----:B------:R-:W-:Y:S01]  /*97b0*/  ISETP.GT.U32.AND P1, PT, R139, R108, PT ;  /* 0x0000006c8b00720c */ /* 0x000fe20003f24070 */
[----:B------:R-:W-:-:S04]  /*97c0*/  @!UP2 UIADD3 UR4, UPT, UPT, -UR7, 0x100000, URZ ;  /* 0x001000000704a890 */ /* 0x000fc8000fffe1ff */
[----:B------:R-:W-:Y:S02]  /*97d0*/  @!UP2 USHF.L.U32 UR5, UR4, 0xb, URZ ;  /* 0x0000000b0405a899 */ /* 0x000fe400080006ff */
[----:B------:R-:W-:-:S06]  /*97e0*/  @!UP2 USHF.L.U32 UR4, UR4, 0x1, URZ ;  /* 0x000000010404a899 */ /* 0x000fcc00080006ff */
[----:B------:R-:W-:-:S04]  /*97f0*/  @!P1 IMAD.IADD R108, R108, 0x1, -R139 ;  /* 0x000000016c6c9824 */ /* 0x000fc800078e0a8b */
[----:B------:R-:W-:Y:S01]  /*9800*/  @!P3 IMAD.MOV R108, RZ, RZ, -R108 ;  /* 0x000000ffff6cb224 */ /* 0x000fe200078e0a6c */
[----:B------:R-:W-:-:S04]  /*9810*/  VOTEU.ALL UP1, P6 ;  /* 0x0000000000ff7886 */ /* 0x000fc80003020000 */
[----:B------:R-:W-:Y:S01]  /*9820*/  SEL R108, R169, R108, !P2 ;  /* 0x0000006ca96c7207 */ /* 0x000fe20005000000 */
[----:B------:R1:W1:Y:S01]  /*9830*/  @!UP1 SYNCS.EXCH.64 URZ, [UR12+0xa008], UR4 ;  /* 0x00a008040cff95b2 */ /* 0x0002620008000100 */
[----:B0-----:R-:W-:-:S03]  /*9840*/  LOP3.LUT R109, R109, 0x7f, RZ, 0xc0, !PT ;  /* 0x0000007f6d6d7812 */ /* 0x001fc600078ec0ff */
[----:B------:R-:W-:Y:S02]  /*9850*/  IMAD R108, R108, UR6, RZ ;  /* 0x000000066c6c7c24 */ /* 0x000fe4000f8e02ff */
[----:B------:R0:W-:Y:S01]  /*9860*/  STS.U8 [R109+UR12+0x8000], R147 ;  /* 0x008000936d007988 */ /* 0x0001e2000800000c */
[----:B------:R-:W-:-:S03]  /*9870*/  PRMT R173, RZ, 0x7610, R173 ;  /* 0x00007610ffad7816 */ /* 0x000fc600000000ad */
[----:B------:R4:W-:Y:S01]  /*9880*/  STL [R1+0x26c], R168 ;  /* 0x00026ca801007387 */ /* 0x0009e20000100800 */
[C---:B0-----:R-:W-:Y:S02]  /*9890*/  IADD3 R109, P1, PT, R108.reuse, R127, RZ ;  /* 0x0000007f6c6d7210 */ /* 0x041fe40007f3e0ff */
[----:B------:R-:W-:Y:S02]  /*98a0*/  LOP3.LUT R147, R167, 0x7f, RZ, 0xc0, !PT ;  /* 0x0000007fa7937812 */ /* 0x000fe400078ec0ff */
[----:B------:R-:W-:Y:S01]  /*98b0*/  LEA.HI.X.SX32 R167, R108, R126, 0x1, P1 ;  /* 0x0000007e6ca77211 */ /* 0x000fe200008f0eff */
[----:B----4-:R-:W4:Y:S01]  /*98c0*/  LDL.LU R168, [R1+0x4b0] ;  /* 0x0004b00001a87983 */ /* 0x010f220000300800 */
[----:B------:R-:W-:-:S03]  /*98d0*/  @P0 IMAD.MOV.U32 R108, RZ, RZ, R109 ;  /* 0x000000ffff6c0224 */ /* 0x000fc600078e006d */
[----:B------:R0:W-:Y:S04]  /*98e0*/  STL [R1+0xc8], R109 ;  /* 0x0000c86d01007387 */ /* 0x0001e80000100800 */
[----:B------:R1:W-:Y:S01]  /*98f0*/  STL [R1+0xc4], R167 ;  /* 0x0000c4a701007387 */ /* 0x0003e20000100800 */
[----:B0-----:R-:W-:Y:S01]  /*9900*/  @P0 IMAD.MOV.U32 R109, RZ, RZ, R167 ;  /* 0x000000ffff6d0224 */ /* 0x001fe200078e00a7 */
[----:B-1----:R-:W-:-:S04]  /*9910*/  LOP3.LUT R167, R0, 0xc4, RZ, 0xfc, !PT ;  /* 0x000000c400a77812 */ /* 0x002fc800078efcff */
[----:B------:R0:W3:Y:S02]  /*9920*/  @P0 LDG.E.U8 R173, desc[UR26][R108.64] ;  /* 0x0000001a6cad0981 */ /* 0x0000e4000c1e1100 */
[----:B0-----:R-:W-:-:S05]  /*9930*/  IABS R108, R167 ;  /* 0x000000a7006c7213 */ /* 0x001fca0000000000 */
[----:B------:R-:W-:-:S04]  /*9940*/  IMAD.HI.U32 R109, R138, R108, RZ ;  /* 0x0000006c8a6d7227 */ /* 0x000fc800078e00ff */
[----:B------:R-:W-:-:S04]  /*9950*/  IMAD.MOV R109, RZ, RZ, -R109 ;  /* 0x000000ffff6d7224 */ /* 0x000fc800078e0a6d */
[----:B------:R-:W-:-:S05]  /*9960*/  IMAD R108, R139, R109, R108 ;  /* 0x0000006d8b6c7224 */ /* 0x000fca00078e026c */
[----:B------:R-:W-:Y:S02]  /*9970*/  ISETP.GT.U32.AND P1, PT, R139, R108, PT ;  /* 0x0000006c8b00720c */ /* 0x000fe40003f24070 */
[----:B------:R-:W-:-:S11]  /*9980*/  ISETP.GE.AND P3, PT, R167, RZ, PT ;  /* 0x000000ffa700720c */ /* 0x000fd60003f66270 */
[----:B------:R-:W-:-:S05]  /*9990*/  @!P1 IMAD.IADD R108, R108, 0x1, -R139 ;  /* 0x000000016c6c9824 */ /* 0x000fca00078e0a8b */
[----:B------:R-:W-:-:S13]  /*99a0*/  ISETP.GT.U32.AND P1, PT, R139, R108, PT ;  /* 0x0000006c8b00720c */ /* 0x000fda0003f24070 */
[----:B------:R-:W-:-:S04]  /*99b0*/  @!P1 IMAD.IADD R108, R108, 0x1, -R139 ;  /* 0x000000016c6c9824 */ /* 0x000fc800078e0a8b */
[----:B------:R-:W-:-:S05]  /*99c0*/  @!P3 IMAD.MOV R108, RZ, RZ, -R108 ;  /* 0x000000ffff6cb224 */ /* 0x000fca00078e0a6c */
[----:B------:R-:W-:-:S05]  /*99d0*/  SEL R108, R169, R108, !P2 ;  /* 0x0000006ca96c7207 */ /* 0x000fca0005000000 */
[----:B------:R-:W-:Y:S01]  /*99e0*/  IMAD R108, R108, UR6, RZ ;  /* 0x000000066c6c7c24 */ /* 0x000fe2000f8e02ff */
[----:B------:R0:W-:Y:S04]  /*99f0*/  STL [R1+0x268], R167 ;  /* 0x000268a701007387 */ /* 0x0001e80000100800 */
[C---:B------:R-:W-:Y:S02]  /*9a00*/  IADD3 R109, P1, PT, R108.reuse, R127, RZ ;  /* 0x0000007f6c6d7210 */ /* 0x040fe40007f3e0ff */
[----:B------:R-:W-:Y:S02]  /*9a10*/  PRMT R172, RZ, 0x7610, R172 ;  /* 0x00007610ffac7816 */ /* 0x000fe400000000ac */
[----:B0-----:R-:W-:Y:S01]  /*9a20*/  LEA.HI.X.SX32 R167, R108, R126, 0x1, P1 ;  /* 0x0000007e6ca77211 */ /* 0x001fe200008f0eff */
[----:B------:R0:W-:Y:S01]  /*9a30*/  STL [R1+0xe8], R109 ;  /* 0x0000e86d01007387 */ /* 0x0001e20000100800 */
[----:B------:R-:W-:-:S03]  /*9a40*/  @P0 IMAD.MOV.U32 R108, RZ, RZ, R109 ;  /* 0x000000ffff6c0224 */ /* 0x000fc600078e006d */
[----:B------:R1:W-:Y:S01]  /*9a50*/  STL [R1+0xe4], R167 ;  /* 0x0000e4a701007387 */ /* 0x0003e20000100800 */
[----:B0-----:R-:W-:-:S03]  /*9a60*/  @P0 IMAD.MOV.U32 R109, RZ, RZ, R167 ;  /* 0x000000ffff6d0224 */ /* 0x001fc600078e00a7 */
[----:B------:R-:W-:Y:S01]  /*9a70*/  STS.U8 [R147+UR12+0x8200], R149 ;  /* 0x0082009593007988 */ /* 0x000fe2000800000c */
[----:B-1----:R-:W-:-:S03]  /*9a80*/  LOP3.LUT R167, R0, 0xcc, RZ, 0xfc, !PT ;  /* 0x000000cc00a77812 */ /* 0x002fc600078efcff */
[----:B------:R-:W-:Y:S04]  /*9a90*/  STS.U8 [R147+UR12+0x8400], R148 ;  /* 0x0084009493007988 */ /* 0x000fe8000800000c */
[----:B------:R0:W3:Y:S04]  /*9aa0*/  @P0 LDG.E.U8 R172, desc[UR26][R108.64] ;  /* 0x0000001a6cac0981 */ /* 0x0000e8000c1e1100 */
[----:B------:R-:W-:Y:S04]  /*9ab0*/  STS.U8 [R147+UR12+0x8600], R150 ;  /* 0x0086009693007988 */ /* 0x000fe8000800000c */
[----:B------:R-:W-:Y:S01]  /*9ac0*/  STS.U8 [R147+UR12+0x8800], R151 ;  /* 0x0088009793007988 */ /* 0x000fe2000800000c */
[----:B0-----:R-:W-:-:S02]  /*9ad0*/  LOP3.LUT R108, R147, 0x10, RZ, 0x3c, !PT ;  /* 0x00000010936c7812 */ /* 0x001fc400078e3cff */
[----:B------:R-:W-:Y:S01]  /*9ae0*/  IABS R109, R167 ;  /* 0x000000a7006d7213 */ /* 0x000fe20000000000 */
[----:B------:R-:W-:Y:S04]  /*9af0*/  STS.U8 [R147+UR12+0x8a00], R153 ;  /* 0x008a009993007988 */ /* 0x000fe8000800000c */
[----:B------:R-:W-:Y:S04]  /*9b00*/  STS.U8 [R147+UR12+0x8c00], R152 ;  /* 0x008c009893007988 */ /* 0x000fe8000800000c */
[----:B------:R-:W-:Y:S04]  /*9b10*/  STS.U8 [R147+UR12+0x8e00], R154 ;  /* 0x008e009a93007988 */ /* 0x000fe8000800000c */
[----:B--2---:R0:W-:Y:S02]  /*9b20*/  STS.U8 [R108+UR12+0x8080], R146 ;  /* 0x008080926c007988 */ /* 0x0041e4000800000c */
[----:B0-----:R-:W-:-:S04]  /*9b30*/  IMAD.HI.U32 R146, R138, R109, RZ ;  /* 0x0000006d8a927227 */ /* 0x001fc800078e00ff */
        /* <DEDUP_REMOVED lines=11> */
[----:B------:R-:W-:Y:S01]  /*9bf0*/  IADD3 R146, P1, PT, R109, R127, RZ ;  /* 0x0000007f6d927210 */ /* 0x000fe20007f3e0ff */
[----:B------:R1:W-:Y:S04]  /*9c00*/  STS.U8 [R108+UR12+0x8480], R144 ;  /* 0x008480906c007988 */ /* 0x0003e8000800000c */
[----:B0-----:R-:W2:Y:S04]  /*9c10*/  LDL.LU R167, [R1+0x4ac] ;  /* 0x0004ac0001a77983 */ /* 0x001ea80000300800 */
[----:B------:R0:W-:Y:S01]  /*9c20*/  STL [R1+0x108], R146 ;  /* 0x0001089201007387 */ /* 0x0001e20000100800 */
[----:B-1----:R-:W-:-:S03]  /*9c30*/  @P0 IMAD.MOV.U32 R144, RZ, RZ, R146 ;  /* 0x000000ffff900224 */ /* 0x002fc600078e0092 */
[----:B------:R1:W-:Y:S01]  /*9c40*/  STS.U8 [R108+UR12+0x8280], R145 ;  /* 0x008280916c007988 */ /* 0x0003e2000800000c */
[----:B0-----:R-:W-:Y:S02]  /*9c50*/  LOP3.LUT R146, R0, 0xd4, RZ, 0xfc, !PT ;  /* 0x000000d400927812 */ /* 0x001fe400078efcff */
[----:B-1----:R-:W-:Y:S02]  /*9c60*/  LEA.HI.X.SX32 R145, R109, R126, 0x1, P1 ;  /* 0x0000007e6d917211 */ /* 0x002fe400008f0eff */
[----:B------:R-:W-:Y:S01]  /*9c70*/  IABS R109, R146 ;  /* 0x00000092006d7213 */ /* 0x000fe20000000000 */
[----:B------:R0:W-:Y:S04]  /*9c80*/  STS.U8 [R108+UR12+0x8680], R118 ;  /* 0x008680766c007988 */ /* 0x0001e8000800000c */
        /* <DEDUP_REMOVED lines=8> */
[----:B------:R-:W-:Y:S01]  /*9d10*/  @!P3 IMAD.MOV R109, RZ, RZ, -R109 ;  /* 0x000000ffff6db224 */ /* 0x000fe200078e0a6d */
[----:B------:R0:W-:Y:S04]  /*9d20*/  STS.U8 [R108+UR12+0x8e80], R111 ;  /* 0x008e806f6c007988 */ /* 0x0001e8000800000c */
[----:B------:R-:W-:-:S05]  /*9d30*/  SEL R109, R169, R109, !P2 ;  /* 0x0000006da96d7207 */ /* 0x000fca0005000000 */
[----:B0-----:R-:W-:Y:S01]  /*9d40*/  IMAD R111, R109, UR6, RZ ;  /* 0x000000066d6f7c24 */ /* 0x001fe2000f8e02ff */
[----:B------:R-:W-:Y:S01]  /*9d50*/  PRMT R171, RZ, 0x7610, R171 ;  /* 0x00007610ffab7816 */ /* 0x000fe200000000ab */
[----:B------:R0:W-:Y:S03]  /*9d60*/  STS.U8 [R108+UR12+0x8880], R124 ;  /* 0x0088807c6c007988 */ /* 0x0001e6000800000c */
[----:B------:R-:W-:Y:S02]  /*9d70*/  IADD3 R118, P1, PT, R111, R127, RZ ;  /* 0x0000007f6f767210 */ /* 0x000fe40007f3e0ff */
[----:B------:R-:W-:Y:S01]  /*9d80*/  LOP3.LUT R109, R147, 0x20, RZ, 0x3c, !PT ;  /* 0x00000020936d7812 */ /* 0x000fe200078e3cff */
[----:B------:R1:W-:Y:S01]  /*9d90*/  STL [R1+0x104], R145 ;  /* 0x0001049101007387 */ /* 0x0003e20000100800 */
[----:B0-----:R-:W-:-:S03]  /*9da0*/  LEA.HI.X.SX32 R124, R111, R126, 0x1, P1 ;  /* 0x0000007e6f7c7211 */ /* 0x001fc600008f0eff */
[----:B------:R1:W2:Y:S04]  /*9db0*/  @P0 LDG.E.U8 R171, desc[UR26][R144.64] ;  /* 0x0000001a90ab0981 */ /* 0x0002a8000c1e1100 */
[----:B------:R-:W-:Y:S01]  /*9dc0*/  STS.U8 [R108+UR12+0x8a80], R117 ;  /* 0x008a80756c007988 */ /* 0x000fe2000800000c */
[----:B------:R-:W-:-:S03]  /*9dd0*/  @P0 IMAD.MOV.U32 R111, RZ, RZ, R124 ;  /* 0x000000ffff6f0224 */ /* 0x000fc600078e007c */
[----:B------:R0:W-:Y:S01]  /*9de0*/  STS.U8 [R108+UR12+0x8c80], R115 ;  /* 0x008c80736c007988 */ /* 0x0001e2000800000c */
[----:B-1----:R-:W-:-:S03]  /*9df0*/  PRMT R145, RZ, 0x7610, R145 ;  /* 0x00007610ff917816 */ /* 0x002fc60000000091 */
[----:B------:R1:W-:Y:S01]  /*9e00*/  STS.U8 [R109+UR12+0x8100], R110 ;  /* 0x0081006e6d007988 */ /* 0x0003e2000800000c */
[----:B0-----:R-:W-:Y:S01]  /*9e10*/  LOP3.LUT R115, R0, 0xdc, RZ, 0xfc, !PT ;  /* 0x000000dc00737812 */ /* 0x001fe200078efcff */
[----:B-1----:R-:W-:-:S05]  /*9e20*/  @P0 IMAD.MOV.U32 R110, RZ, RZ, R118 ;  /* 0x000000ffff6e0224 */ /* 0x002fca00078e0076 */
[----:B------:R0:W2:Y:S02]  /*9e30*/  @P0 LDG.E.U8 R145, desc[UR26][R110.64] ;  /* 0x0000001a6e910981 */ /* 0x0000a4000c1e1100 */
        /* <DEDUP_REMOVED lines=12> */
[----:B------:R-:W-:Y:S04]  /*9f00*/  STL [R1+0x260], R146 ;  /* 0x0002609201007387 */ /* 0x000fe80000100800 */
[----:B------:R-:W-:Y:S01]  /*9f10*/  IADD3 R111, P1, PT, R110, R127, RZ ;  /* 0x0000007f6e6f7210 */ /* 0x000fe20007f3e0ff */
[----:B------:R-:W-:Y:S04]  /*9f20*/  STL [R1+0x128], R118 ;  /* 0x0001287601007387 */ /* 0x000fe80000100800 */
[----:B------:R-:W-:Y:S04]  /*9f30*/  STL [R1+0x124], R124 ;  /* 0x0001247c01007387 */ /* 0x000fe80000100800 */
[----:B------:R0:W-:Y:S01]  /*9f40*/  STL [R1+0x25c], R115 ;  /* 0x00025c7301007387 */ /* 0x0001e20000100800 */
[----:B------:R-:W-:-:S03]  /*9f50*/  PRMT R170, RZ, 0x7610, R170 ;  /* 0x00007610ffaa7816 */ /* 0x000fc600000000aa */
[----:B------:R1:W-:Y:S01]  /*9f60*/  STL [R1+0x148], R111 ;  /* 0x0001486f01007387 */ /* 0x0003e20000100800 */
[----:B0-----:R-:W-:Y:S01]  /*9f70*/  LEA.HI.X.SX32 R115, R110, R126, 0x1, P1 ;  /* 0x0000007e6e737211 */ /* 0x001fe200008f0eff */
[----:B------:R-:W-:Y:S02]  /*9f80*/  @P0 IMAD.MOV.U32 R110, RZ, RZ, R111 ;  /* 0x000000ffff6e0224 */ /* 0x000fe400078e006f */
[----:B------:R0:W-:Y:S02]  /*9f90*/  STS.U8 [R109+UR12+0x8900], R112 ;  /* 0x008900706d007988 */ /* 0x0001e4000800000c */
[----:B-1----:R-:W-:-:S05]  /*9fa0*/  @P0 IMAD.MOV.U32 R111, RZ, RZ, R115 ;  /* 0x000000ffff6f0224 */ /* 0x002fca00078e0073 */
[----:B------:R1:W2:Y:S01]  /*9fb0*/  @P0 LDG.E.U8 R170, desc[UR26][R110.64] ;  /* 0x0000001a6eaa0981 */ /* 0x0002a2000c1e1100 */
[----:B0-----:R-:W-:-:S04]  /*9fc0*/  LOP3.LUT R112, R0, 0xe4, RZ, 0xfc, !PT ;  /* 0x000000e400707812 */ /* 0x001fc800078efcff */
[----:B-1----:R-:W-:-:S05]  /*9fd0*/  IABS R110, R112 ;  /* 0x00000070006e7213 */ /* 0x002fca0000000000 */
[----:B------:R-:W-:-:S04]  /*9fe0*/  IMAD.HI.U32 R111, R138, R110, RZ ;  /* 0x0000006e8a6f7227 */ /* 0x000fc800078e00ff */
[----:B------:R-:W-:-:S04]  /*9ff0*/  IMAD.MOV R111, RZ, RZ, -R111 ;  /* 0x000000ffff6f7224 */ /* 0x000fc800078e0a6f */
[----:B------:R-:W-:-:S05]  /*a000*/  IMAD R110, R139, R111, R110 ;  /* 0x0000006f8b6e7224 */ /* 0x000fca00078e026e */
[----:B------:R-:W-:Y:S02]  /*a010*/  ISETP.GT.U32.AND P1, PT, R139, R110, PT ;  /* 0x0000006e8b00720c */ /* 0x000fe40003f24070 */
[----:B------:R-:W-:-:S11]  /*a020*/  ISETP.GE.AND P3, PT, R112, RZ, PT ;  /* 0x000000ff7000720c */ /* 0x000fd60003f66270 */
[----:B------:R-:W-:-:S05]  /*a030*/  @!P1 IMAD.IADD R110, R110, 0x1, -R139 ;  /* 0x000000016e6e9824 */ /* 0x000fca00078e0a8b */
[----:B------:R-:W-:Y:S02]  /*a040*/  ISETP.GT.U32.AND P1, PT, R139, R110, PT ;  /* 0x0000006e8b00720c */ /* 0x000fe40003f24070 */
[----:B------:R-:W-:-:S06]  /*a050*/  PRMT R156, RZ, 0x7610, R156 ;  /* 0x00007610ff9c7816 */ /* 0x000fcc000000009c */
[----:B------:R-:W3:Y:S05]  /*a060*/  @P0 LDG.E.U8 R156, desc[UR26][R18.64] ;  /* 0x0000001a129c0981 */ /* 0x000eea000c1e1100 */
[----:B------:R-:W-:-:S04]  /*a070*/  @!P1 IMAD.IADD R110, R110, 0x1, -R139 ;  /* 0x000000016e6e9824 */ /* 0x000fc800078e0a8b */
[----:B------:R-:W-:-:S05]  /*a080*/  @!P3 IMAD.MOV R110, RZ, RZ, -R110 ;  /* 0x000000ffff6eb224 */ /* 0x000fca00078e0a6e */
[----:B------:R-:W-:Y:S01]  /*a090*/  SEL R111, R169, R110, !P2 ;  /* 0x0000006ea96f7207 */ /* 0x000fe20005000000 */
[----:B------:R-:W-:Y:S04]  /*a0a0*/  STL [R1+0x144], R115 ;  /* 0x0001447301007387 */ /* 0x000fe80000100800 */
[----:B------:R-:W-:Y:S01]  /*a0b0*/  IMAD R111, R111, UR6, RZ ;  /* 0x000000066f6f7c24 */ /* 0x000fe2000f8e02ff */
[----:B------:R0:W-:Y:S01]  /*a0c0*/  STL [R1+0x258], R112 ;  /* 0x0002587001007387 */ /* 0x0001e20000100800 */
[----:B------:R-:W-:-:S03]  /*a0d0*/  PRMT R161, RZ, 0x7610, R161 ;  /* 0x00007610ffa17816 */ /* 0x000fc600000000a1 */
[----:B------:R1:W-:Y:S01]  /*a0e0*/  STS.U8 [R109+UR12+0x8f00], R114 ;  /* 0x008f00726d007988 */ /* 0x0003e2000800000c */
[----:B0-----:R-:W-:-:S03]  /*a0f0*/  IADD3 R112, P1, PT, R111, R127, RZ ;  /* 0x0000007f6f707210 */ /* 0x001fc60007f3e0ff */
[----:B------:R0:W-:Y:S01]  /*a100*/  STS.U8 [R109+UR12+0x8700], R113 ;  /* 0x008700716d007988 */ /* 0x0001e2000800000c */
[----:B-1----:R-:W-:-:S03]  /*a110*/  LOP3.LUT R114, R0, 0xec, RZ, 0xfc, !PT ;  /* 0x000000ec00727812 */ /* 0x002fc600078efcff */
[----:B------:R1:W-:Y:S01]  /*a120*/  STL [R1+0x168], R112 ;  /* 0x0001687001007387 */ /* 0x0003e20000100800 */
[----:B0-----:R-:W-:Y:S02]  /*a130*/  LEA.HI.X.SX32 R113, R111, R126, 0x1, P1 ;  /* 0x0000007e6f717211 */ /* 0x001fe400008f0eff */
[----:B------:R-:W-:-:S03]  /*a140*/  IABS R111, R114 ;  /* 0x00000072006f7213 */ /* 0x000fc60000000000 */
[----:B------:R1:W3:Y:S02]  /*a150*/  @P0 LDG.E.U8 R161, desc[UR26][R112.64] ;  /* 0x0000001a70a10981 */ /* 0x0002e4000c1e1100 */
[----:B-1----:R-:W-:-:S04]  /*a160*/  IMAD.HI.U32 R112, R138, R111, RZ ;  /* 0x0000006f8a707227 */ /* 0x002fc800078e00ff */
        /* <DEDUP_REMOVED lines=8> */
[----:B------:R-:W-:Y:S01]  /*a1f0*/  SEL R111, R169, R111, !P2 ;  /* 0x0000006fa96f7207 */ /* 0x000fe20005000000 */
[----:B------:R-:W-:Y:S04]  /*a200*/  STL [R1+0x164], R113 ;  /* 0x0001647101007387 */ /* 0x000fe80000100800 */
[----:B------:R-:W-:Y:S01]  /*a210*/  IMAD R111, R111, UR6, RZ ;  /* 0x000000066f6f7c24 */ /* 0x000fe2000f8e02ff */
[----:B------:R0:W-:Y:S01]  /*a220*/  STL [R1+0x250], R114 ;  /* 0x0002507201007387 */ /* 0x0001e20000100800 */
[----:B------:R-:W-:-:S03]  /*a230*/  PRMT R160, RZ, 0x7610, R160 ;  /* 0x00007610ffa07816 */ /* 0x000fc600000000a0 */
[C---:B------:R-:W-:Y:S02]  /*a240*/  IADD3 R112, P1, PT, R111.reuse, R127, RZ ;  /* 0x0000007f6f707210 */ /* 0x040fe40007f3e0ff */
[----:B0-----:R-:W-:Y:S02]  /*a250*/  LOP3.LUT R114, R0, 0xf4, RZ, 0xfc, !PT ;  /* 0x000000f400727812 */ /* 0x001fe400078efcff */
[----:B------:R-:W-:Y:S02]  /*a260*/  LEA.HI.X.SX32 R113, R111, R126, 0x1, P1 ;  /* 0x0000007e6f717211 */ /* 0x000fe400008f0eff */
[----:B------:R-:W-:Y:S01]  /*a270*/  IABS R111, R114 ;  /* 0x00000072006f7213 */ /* 0x000fe20000000000 */
[----:B------:R0:W-:Y:S04]  /*a280*/  STL [R1+0x188], R112 ;  /* 0x0001887001007387 */ /* 0x0001e80000100800 */
[----:B------:R0:W3:Y:S02]  /*a290*/  @P0 LDG.E.U8 R160, desc[UR26][R112.64] ;  /* 0x0000001a70a00981 */ /* 0x0000e4000c1e1100 */
        /* <DEDUP_REMOVED lines=13> */
[----:B----4-:R-:W-:-:S03]  /*a370*/  PRMT R168, RZ, 0x7610, R168 ;  /* 0x00007610ffa87816 */ /* 0x010fc600000000a8 */
[C---:B------:R-:W-:Y:S02]  /*a380*/  IADD3 R112, P1, PT, R111.reuse, R127, RZ ;  /* 0x0000007f6f707210 */ /* 0x040fe40007f3e0ff */
[----:B0-----:R-:W-:Y:S02]  /*a390*/  LOP3.LUT R114, R0, 0xfc, RZ, 0xfc, !PT ;  /* 0x000000fc00727812 */ /* 0x001fe400078efcff */
[----:B------:R-:W-:Y:S02]  /*a3a0*/  LEA.HI.X.SX32 R113, R111, R126, 0x1, P1 ;  /* 0x0000007e6f717211 */ /* 0x000fe400008f0eff */
[----:B------:R-:W-:Y:S01]  /*a3b0*/  IABS R111, R114 ;  /* 0x00000072006f7213 */ /* 0x000fe20000000000 */
[----:B------:R0:W-:Y:S04]  /*a3c0*/  STL [R1+0x1a8], R112 ;  /* 0x0001a87001007387 */ /* 0x0001e80000100800 */
[----:B------:R0:W4:Y:S02]  /*a3d0*/  @P0 LDG.E.U8 R168, desc[UR26][R112.64] ;  /* 0x0000001a70a80981 */ /* 0x000124000c1e1100 */
        /* <DEDUP_REMOVED lines=13> */
[----:B--2---:R-:W-:-:S03]  /*a4b0*/  PRMT R167, RZ, 0x7610, R167 ;  /* 0x00007610ffa77816 */ /* 0x004fc600000000a7 */
[C---:B------:R-:W-:Y:S02]  /*a4c0*/  IADD3 R112, P1, PT, R111.reuse, R127, RZ ;  /* 0x0000007f6f707210 */ /* 0x040fe40007f3e0ff */
[----:B0-----:R-:W-:Y:S02]  /*a4d0*/  LOP3.LUT R114, R0, 0x6, RZ, 0xfc, !PT ;  /* 0x0000000600727812 */ /* 0x001fe400078efcff */
[----:B------:R-:W-:Y:S02]  /*a4e0*/  LEA.HI.X.SX32 R113, R111, R126, 0x1, P1 ;  /* 0x0000007e6f717211 */ /* 0x000fe400008f0eff */
[----:B------:R-:W-:Y:S01]  /*a4f0*/  IABS R111, R114 ;  /* 0x00000072006f7213 */ /* 0x000fe20000000000 */
[----:B------:R0:W-:Y:S04]  /*a500*/  STL [R1+0x1c0], R112 ;  /* 0x0001c07001007387 */ /* 0x0001e80000100800 */
[----:B------:R0:W2:Y:S02]  /*a510*/  @P0 LDG.E.U8 R167, desc[UR26][R112.64] ;  /* 0x0000001a70a70981 */ /* 0x0000a4000c1e1100 */
        /* <DEDUP_REMOVED lines=9> */
[----:B------:R-:W-:-:S04]  /*a5b0*/  LOP3.LUT R110, R147, 0x30, RZ, 0x3c, !PT ;  /* 0x00000030936e7812 */ /* 0x000fc800078e3cff */
[----:B------:R-:W-:Y:S01]  /*a5c0*/  SEL R111, R169, R111, !P2 ;  /* 0x0000006fa96f7207 */ /* 0x000fe20005000000 */
[----:B------:R-:W-:Y:S04]  /*a5d0*/  STS.U8 [R109+UR12+0x8300], R119 ;  /* 0x008300776d007988 */ /* 0x000fe8000800000c */
[----:B------:R-:W-:Y:S01]  /*a5e0*/  IMAD R112, R111, UR6, RZ ;  /* 0x000000066f707c24 */ /* 0x000fe2000f8e02ff */
[----:B------:R-:W-:Y:S04]  /*a5f0*/  STS.U8 [R109+UR12+0x8500], R121 ;  /* 0x008500796d007988 */ /* 0x000fe8000800000c */
[----:B------:R0:W-:Y:S01]  /*a600*/  STS.U8 [R109+UR12+0x8b00], R116 ;  /* 0x008b00746d007988 */ /* 0x0001e2000800000c */
[----:B------:R-:W-:-:S03]  /*a610*/  IADD3 R111, P1, PT, R112, R127, RZ ;  /* 0x0000007f706f7210 */ /* 0x000fc60007f3e0ff */
[----:B------:R-:W-:Y:S04]  /*a620*/  STS.U8 [R109+UR12+0x8d00], R123 ;  /* 0x008d007b6d007988 */ /* 0x000fe8000800000c */
[----:B------:R-:W-:Y:S04]  /*a630*/  STS.U8 [R110+UR12+0x8180], R122 ;  /* 0x0081807a6e007988 */ /* 0x000fe8000800000c */
[----:B------:R-:W-:Y:S04]  /*a640*/  STS.U8 [R110+UR12+0x8580], R120 ;  /* 0x008580786e007988 */ /* 0x000fe8000800000c */
[----:B------:R-:W-:Y:S04]  /*a650*/  STS.U8 [R110+UR12+0x8980], R133 ;  /* 0x008980856e007988 */ /* 0x000fe8000800000c */
[----:B------:R-:W-:Y:S04]  /*a660*/  STS.U8 [R110+UR12+0x8d80], R141 ;  /* 0x008d808d6e007988 */ /* 0x000fe8000800000c */
[----:B------:R-:W-:Y:S04]  /*a670*/  STS.U8 [R110+UR12+0x8380], R142 ;  /* 0x0083808e6e007988 */ /* 0x000fe8000800000c */
[----:B---3--:R-:W-:Y:S04]  /*a680*/  STS.U8 [R110+UR12+0x8780], R134 ;  /* 0x008780866e007988 */ /* 0x008fe8000800000c */
[----:B------:R-:W-:Y:S04]  /*a690*/  STS.U8 [R110+UR12+0x8b80], R143 ;  /* 0x008b808f6e007988 */ /* 0x000fe8000800000c */
[----:B------:R-:W-:Y:S04]  /*a6a0*/  STS.U8 [R110+UR12+0x8f80], R140 ;  /* 0x008f808c6e007988 */ /* 0x000fe8000800000c */
[----:B------:R-:W-:Y:S01]  /*a6b0*/  STS.U8 [R147+UR12], R156 ;  /* 0x0000009c93007988 */ /* 0x000fe2000800000c */
[----:B------:R-:W-:-:S03]  /*a6c0*/  LEA.HI.X.SX32 R112, R112, R126, 0x1, P1 ;  /* 0x0000007e70707211 */ /* 0x000fc600008f0eff */
[----:B------:R-:W-:Y:S04]  /*a6d0*/  STS.U8 [R147+UR12+0x200], R155 ;  /* 0x0002009b93007988 */ /* 0x000fe8000800000c */
[----:B------:R-:W-:Y:S01]  /*a6e0*/  STS.U8 [R147+UR12+0x400], R158 ;  /* 0x0004009e93007988 */ /* 0x000fe2000800000c */
[----:B0-----:R-:W-:-:S03]  /*a6f0*/  LOP3.LUT R116, R0, 0xe, RZ, 0xfc, !PT ;  /* 0x0000000e00747812 */ /* 0x001fc600078efcff */
[----:B------:R-:W-:Y:S04]  /*a700*/  STS.U8 [R147+UR12+0x600], R163 ;  /* 0x000600a393007988 */ /* 0x000fe8000800000c */
[----:B------:R-:W-:Y:S04]  /*a710*/  STS.U8 [R147+UR12+0x800], R159 ;  /* 0x0008009f93007988 */ /* 0x000fe8000800000c */
[----:B------:R-:W-:Y:S01]  /*a720*/  STS.U8 [R147+UR12+0xa00], R157 ;  /* 0x000a009d93007988 */ /* 0x000fe2000800000c */
[----:B------:R-:W-:-:S03]  /*a730*/  @P0 IMAD.MOV.U32 R115, RZ, RZ, R112 ;  /* 0x000000ffff730224 */ /* 0x000fc600078e0070 */
[----:B------:R-:W-:Y:S04]  /*a740*/  STS.U8 [R147+UR12+0xc00], R162 ;  /* 0x000c00a293007988 */ /* 0x000fe8000800000c */
[----:B------:R0:W-:Y:S04]  /*a750*/  STL [R1+0x1bc], R113 ;  /* 0x0001bc7101007387 */ /* 0x0001e80000100800 */
[----:B------:R1:W-:Y:S04]  /*a760*/  STS.U8 [R147+UR12+0xe00], R166 ;  /* 0x000e00a693007988 */ /* 0x0003e8000800000c */
[----:B------:R3:W-:Y:S01]  /*a770*/  STL [R1+0x220], R114 ;  /* 0x0002207201007387 */ /* 0x0007e20000100800 */
[----:B0-----:R-:W-:-:S02]  /*a780*/  IABS R113, R116 ;  /* 0x0000007400717213 */ /* 0x001fc40000000000 */
[----:B-1----:R-:W-:Y:S01]  /*a790*/  PRMT R166, RZ, 0x7610, R166 ;  /* 0x00007610ffa67816 */ /* 0x002fe200000000a6 */
[----:B---3--:R-:W-:-:S05]  /*a7a0*/  @P0 IMAD.MOV.U32 R114, RZ, RZ, R111 ;  /* 0x000000ffff720224 */ /* 0x008fca00078e006f */
[----:B------:R0:W3:Y:S02]  /*a7b0*/  @P0 LDG.E.U8 R166, desc[UR26][R114.64] ;  /* 0x0000001a72a60981 */ /* 0x0000e4000c1e1100 */
[----:B0-----:R-:W-:-:S04]  /*a7c0*/  IMAD.HI.U32 R114, R138, R113, RZ ;  /* 0x000000718a727227 */ /* 0x001fc800078e00ff */
[----:B------:R-:W-:-:S04]  /*a7d0*/  IMAD.MOV R114, RZ, RZ, -R114 ;  /* 0x000000ffff727224 */ /* 0x000fc800078e0a72 */
[----:B------:R-:W-:-:S05]  /*a7e0*/  IMAD R113, R139, R114, R113 ;  /* 0x000000728b717224 */ /* 0x000fca00078e0271 */
[----:B------:R-:W-:Y:S02]  /*a7f0*/  ISETP.GT.U32.AND P1, PT, R139, R113, PT ;  /* 0x000000718b00720c */ /* 0x000fe40003f24070 */
[----:B------:R-:W-:-:S11]  /*a800*/  ISETP.GE.AND P3, PT, R116, RZ, PT ;  /* 0x000000ff7400720c */ /* 0x000fd60003f66270 */
[----:B------:R-:W-:-:S05]  /*a810*/  @!P1 IMAD.IADD R113, R113, 0x1, -R139 ;  /* 0x0000000171719824 */ /* 0x000fca00078e0a8b */
[----:B------:R-:W-:Y:S02]  /*a820*/  ISETP.GT.U32.AND P1, PT, R139, R113, PT ;  /* 0x000000718b00720c */ /* 0x000fe40003f24070 */
[C---:B------:R-:W-:Y:S02]  /*a830*/  LOP3.LUT R118, R0.reuse, 0x16, RZ, 0xfc, !PT ;  /* 0x0000001600767812 */ /* 0x040fe400078efcff */
[----:B------:R-:W-:-:S09]  /*a840*/  LOP3.LUT R120, R0, 0x1e, RZ, 0xfc, !PT ;  /* 0x0000001e00787812 */ /* 0x000fd200078efcff */
[----:B------:R-:W-:-:S04]  /*a850*/  @!P1 IMAD.IADD R113, R113, 0x1, -R139 ;  /* 0x0000000171719824 */ /* 0x000fc800078e0a8b */
[----:B------:R-:W-:Y:S01]  /*a860*/  @!P3 IMAD.MOV R113, RZ, RZ, -R113 ;  /* 0x000000ffff71b224 */ /* 0x000fe200078e0a71 */
[----:B------:R0:W-:Y:S04]  /*a870*/  STL [R1+0x244], R116 ;  /* 0x0002447401007387 */ /* 0x0001e80000100800 */
[----:B------:R-:W-:Y:S01]  /*a880*/  SEL R113, R169, R113, !P2 ;  /* 0x00000071a9717207 */ /* 0x000fe20005000000 */
[----:B------:R-:W-:Y:S04]  /*a890*/  STL [R1+0x240], R118 ;  /* 0x0002407601007387 */ /* 0x000fe80000100800 */
[----:B------:R-:W-:Y:S01]  /*a8a0*/  STL [R1+0x23c], R120 ;  /* 0x00023c7801007387 */ /* 0x000fe20000100800 */
[----:B------:R-:W-:-:S03]  /*a8b0*/  IMAD R114, R113, UR6, RZ ;  /* 0x0000000671727c24 */ /* 0x000fc6000f8e02ff */
[----:B------:R-:W2:Y:S02]  /*a8c0*/  LDL.LU R133, [R1+0xa0] ;  /* 0x0000a00001857983 */ /* 0x000ea40000300800 */
[C---:B------:R-:W-:Y:S02]  /*a8d0*/  IADD3 R113, P1, PT, R114.reuse, R127, RZ ;  /* 0x0000007f72717210 */ /* 0x040fe40007f3e0ff */
[----:B------:R1:W-:Y:S02]  /*a8e0*/  STS.U8 [R147+UR12+0x1000], R165 ;  /* 0x001000a593007988 */ /* 0x0003e4000800000c */
[----:B------:R-:W-:Y:S01]  /*a8f0*/  LEA.HI.X.SX32 R114, R114, R126, 0x1, P1 ;  /* 0x0000007e72727211 */ /* 0x000fe200008f0eff */
[----:B0-----:R-:W-:Y:S01]  /*a900*/  @P0 IMAD.MOV.U32 R116, RZ, RZ, R113 ;  /* 0x000000ffff740224 */ /* 0x001fe200078e0071 */
[----:B------:R-:W-:Y:S01]  /*a910*/  IABS R115, R118 ;  /* 0x0000007600737213 */ /* 0x000fe20000000000 */
[----:B------:R-:W2:Y:S02]  /*a920*/  LDL.LU R146, [R1+0x14c] ;  /* 0x00014c0001927983 */ /* 0x000ea40000300800 */
[----:B------:R-:W-:Y:S01]  /*a930*/  @P0 IMAD.MOV.U32 R117, RZ, RZ, R114 ;  /* 0x000000ffff750224 */ /* 0x000fe200078e0072 */
[----:B-1----:R-:W-:-:S06]  /*a940*/  PRMT R165, RZ, 0x7610, R165 ;  /* 0x00007610ffa57816 */ /* 0x002fcc00000000a5 */
        /* <DEDUP_REMOVED lines=11> */
[----:B------:R-:W-:-:S05]  /*aa00*/  IMAD R116, R115, UR6, RZ ;  /* 0x0000000673747c24 */ /* 0x000fca000f8e02ff */
[C---:B------:R-:W-:Y:S01]  /*aa10*/  IADD3 R115, P1, PT, R116.reuse, R127, RZ ;  /* 0x0000007f74737210 */ /* 0x040fe20007f3e0ff */
[----:B------:R0:W-:Y:S03]  /*aa20*/  STS.U8 [R147+UR12+0x1200], R164 ;  /* 0x001200a493007988 */ /* 0x0001e6000800000c */
[----:B------:R-:W-:Y:S01]  /*aa30*/  LEA.HI.X.SX32 R116, R116, R126, 0x1, P1 ;  /* 0x0000007e74747211 */ /* 0x000fe200008f0eff */
[----:B------:R-:W-:Y:S01]  /*aa40*/  @P0 IMAD.MOV.U32 R118, RZ, RZ, R115 ;  /* 0x000000ffff760224 */ /* 0x000fe200078e0073 */
[----:B------:R-:W-:-:S03]  /*aa50*/  IABS R117, R120 ;  /* 0x0000007800757213 */ /* 0x000fc60000000000 */
[----:B------:R-:W-:Y:S01]  /*aa60*/  @P0 IMAD.MOV.U32 R119, RZ, RZ, R116 ;  /* 0x000000ffff770224 */ /* 0x000fe200078e0074 */
[----:B0-----:R-:W-:-:S06]  /*aa70*/  PRMT R164, RZ, 0x7610, R164 ;  /* 0x00007610ffa47816 */ /* 0x001fcc00000000a4 */
[----:B------:R0:W3:Y:S02]  /*aa80*/  @P0 LDG.E.U8 R164, desc[UR26][R118.64] ;  /* 0x0000001a76a40981 */ /* 0x0000e4000c1e1100 */
[----:B0-----:R-:W-:-:S04]  /*aa90*/  IMAD.HI.U32 R118, R138, R117, RZ ;  /* 0x000000758a767227 */ /* 0x001fc800078e00ff */
[----:B------:R-:W-:-:S04]  /*aaa0*/  IMAD.MOV R118, RZ, RZ, -R118 ;  /* 0x000000ffff767224 */ /* 0x000fc800078e0a76 */
[----:B------:R-:W-:-:S05]  /*aab0*/  IMAD R117, R139, R118, R117 ;  /* 0x000000768b757224 */ /* 0x000fca00078e0275 */
[----:B------:R-:W-:Y:S02]  /*aac0*/  ISETP.GT.U32.AND P1, PT, R139, R117, PT ;  /* 0x000000758b00720c */ /* 0x000fe40003f24070 */
[----:B------:R-:W-:Y:S02]  /*aad0*/  PRMT R241, RZ, 0x7610, R241 ;  /* 0x00007610fff17816 */ /* 0x000fe400000000f1 */
[----:B------:R-:W-:-:S04]  /*aae0*/  ISETP.GE.AND P3, PT, R120, RZ, PT ;  /* 0x000000ff7800720c */ /* 0x000fc80003f66270 */
[----:B------:R-:W3:Y:S05]  /*aaf0*/  @P0 LDG.E.U8 R241, desc[UR26][R32.64] ;  /* 0x0000001a20f10981 */ /* 0x000eea000c1e1100 */
[----:B------:R-:W-:-:S05]  /*ab00*/  @!P1 IMAD.IADD R117, R117, 0x1, -R139 ;  /* 0x0000000175759824 */ /* 0x000fca00078e0a8b */
[----:B------:R-:W-:-:S13]  /*ab10*/  ISETP.GT.U32.AND P1, PT, R139, R117, PT ;  /* 0x000000758b00720c */ /* 0x000fda0003f24070 */
[----:B------:R-:W-:-:S04]  /*ab20*/  @!P1 IMAD.IADD R117, R117, 0x1, -R139 ;  /* 0x0000000175759824 */ /* 0x000fc800078e0a8b */
[----:B------:R-:W-:-:S05]  /*ab30*/  @!P3 IMAD.MOV R117, RZ, RZ, -R117 ;  /* 0x000000ffff75b224 */ /* 0x000fca00078e0a75 */
[----:B------:R-:W-:-:S05]  /*ab40*/  SEL R117, R169, R117, !P2 ;  /* 0x00000075a9757207 */ /* 0x000fca0005000000 */
[----:B------:R-:W-:-:S05]  /*ab50*/  IMAD R118, R117, UR6, RZ ;  /* 0x0000000675767c24 */ /* 0x000fca000f8e02ff */
[----:B------:R-:W-:Y:S02]  /*ab60*/  IADD3 R117, P1, PT, R118, R127, RZ ;  /* 0x0000007f76757210 */ /* 0x000fe40007f3e0ff */
[----:B------:R-:W-:Y:S02]  /*ab70*/  LOP3.LUT R122, R0, 0x26, RZ, 0xfc, !PT ;  /* 0x00000026007a7812 */ /* 0x000fe400078efcff */
[----:B------:R-:W-:Y:S01]  /*ab80*/  LEA.HI.X.SX32 R118, R118, R126, 0x1, P1 ;  /* 0x0000007e76767211 */ /* 0x000fe200008f0eff */
[----:B------:R-:W-:Y:S01]  /*ab90*/  @P0 IMAD.MOV.U32 R120, RZ, RZ, R117 ;  /* 0x000000ffff780224 */ /* 0x000fe200078e0075 */
[----:B------:R-:W-:Y:S02]  /*aba0*/  PRMT R163, RZ, 0x7610, R163 ;  /* 0x00007610ffa37816 */ /* 0x000fe400000000a3 */
[----:B------:R-:W-:Y:S01]  /*abb0*/  IABS R119, R122 ;  /* 0x0000007a00777213 */ /* 0x000fe20000000000 */
[----:B------:R-:W-:-:S05]  /*abc0*/  @P0 IMAD.MOV.U32 R121, RZ, RZ, R118 ;  /* 0x000000ffff790224 */ /* 0x000fca00078e0076 */
        /* <DEDUP_REMOVED lines=17> */
[----:B------:R0:W-:Y:S01]  /*ace0*/  STL [R1+0x238], R122 ;  /* 0x0002387a01007387 */ /* 0x0001e20000100800 */
[----:B------:R-:W-:Y:S02]  /*acf0*/  PRMT R162, RZ, 0x7610, R162 ;  /* 0x00007610ffa27816 */ /* 0x000fe400000000a2 */
[----:B------:R-:W-:Y:S01]  /*ad00*/  IABS R121, R124 ;  /* 0x0000007c00797213 */ /* 0x000fe20000000000 */
[----:B------:R-:W-:Y:S02]  /*ad10*/  @P0 IMAD.MOV.U32 R123, RZ, RZ, R120 ;  /* 0x000000ffff7b0224 */ /* 0x000fe400078e0078 */
[----:B0-----:R-:W-:-:S05]  /*ad20*/  @P0 IMAD.MOV.U32 R122, RZ, RZ, R119 ;  /* 0x000000ffff7a0224 */ /* 0x001fca00078e0077 */
[----:B------:R0:W4:Y:S02]  /*ad30*/  @P0 LDG.E.U8 R162, desc[UR26][R122.64] ;  /* 0x0000001a7aa20981 */ /* 0x000124000c1e1100 */
[----:B0-----:R-:W-:-:S04]  /*ad40*/  IMAD.HI.U32 R122, R138, R121, RZ ;  /* 0x000000798a7a7227 */ /* 0x001fc800078e00ff */
[----:B------:R-:W-:-:S04]  /*ad50*/  IMAD.MOV R122, RZ, RZ, -R122 ;  /* 0x000000ffff7a7224 */ /* 0x000fc800078e0a7a */
[----:B------:R-:W-:-:S05]  /*ad60*/  IMAD R121, R139, R122, R121 ;  /* 0x0000007a8b797224 */ /* 0x000fca00078e0279 */
[----:B------:R-:W-:Y:S01]  /*ad70*/  ISETP.GT.U32.AND P1, PT, R139, R121, PT ;  /* 0x000000798b00720c */ /* 0x000fe20003f24070 */
[----:B------:R-:W-:Y:S01]  /*ad80*/  STS.U8 [R147+UR12+0x1400], R176 ;  /* 0x001400b093007988 */ /* 0x000fe2000800000c */
[----:B------:R-:W-:-:S03]  /*ad90*/  PRMT R225, RZ, 0x7610, R225 ;  /* 0x00007610ffe17816 */ /* 0x000fc600000000e1 */
[----:B------:R-:W-:Y:S08]  /*ada0*/  STS.U8 [R147+UR12+0x1600], R182 ;  /* 0x001600b693007988 */ /* 0x000ff0000800000c */
[----:B------:R-:W-:Y:S01]  /*adb0*/  @!P1 IMAD.IADD R121, R121, 0x1, -R139 ;  /* 0x0000000179799824 */ /* 0x000fe200078e0a8b */
[----:B------:R-:W-:Y:S04]  /*adc0*/  STS.U8 [R147+UR12+0x1800], R178 ;  /* 0x001800b293007988 */ /* 0x000fe8000800000c */
[----:B------:R-:W-:Y:S01]  /*add0*/  ISETP.GT.U32.AND P1, PT, R139, R121, PT ;  /* 0x000000798b00720c */ /* 0x000fe20003f24070 */
[----:B------:R-:W-:Y:S01]  /*ade0*/  STS.U8 [R147+UR12+0x1a00], R177 ;  /* 0x001a00b193007988 */ /* 0x000fe2000800000c */
[----:B------:R-:W-:-:S03]  /*adf0*/  ISETP.GE.AND P3, PT, R124, RZ, PT ;  /* 0x000000ff7c00720c */ /* 0x000fc60003f66270 */
[----:B------:R-:W-:Y:S04]  /*ae00*/  STS.U8 [R147+UR12+0x1c00], R183 ;  /* 0x001c00b793007988 */ /* 0x000fe8000800000c */
[----:B------:R-:W4:Y:S04]  /*ae10*/  @P0 LDG.E.U8 R225, desc[UR26][R44.64] ;  /* 0x0000001a2ce10981 */ /* 0x000f28000c1e1100 */
[----:B------:R-:W-:Y:S04]  /*ae20*/  STS.U8 [R147+UR12+0x1e00], R198 ;  /* 0x001e00c693007988 */ /* 0x000fe8000800000c */
[----:B------:R-:W-:Y:S04]  /*ae30*/  STS.U8 [R147+UR12+0x2000], R191 ;  /* 0x002000bf93007988 */ /* 0x000fe8000800000c */
[----:B------:R-:W-:Y:S04]  /*ae40*/  STS.U8 [R147+UR12+0x2200], R190 ;  /* 0x002200be93007988 */ /* 0x000fe8000800000c */
[----:B------:R-:W-:Y:S04]  /*ae50*/  STS.U8 [R147+UR12+0x2400], R206 ;  /* 0x002400ce93007988 */ /* 0x000fe8000800000c */
[----:B------:R-:W-:Y:S04]  /*ae60*/  STS.U8 [R147+UR12+0x2600], R207 ;  /* 0x002600cf93007988 */ /* 0x000fe8000800000c */
[----:B------:R-:W-:Y:S04]  /*ae70*/  STS.U8 [R147+UR12+0x2800], R214 ;  /* 0x002800d693007988 */ /* 0x000fe8000800000c */
[----:B------:R-:W-:Y:S01]  /*ae80*/  STS.U8 [R147+UR12+0x2a00], R199 ;  /* 0x002a00c793007988 */ /* 0x000fe2000800000c */
[----:B------:R-:W-:-:S03]  /*ae90*/  @!P1 IMAD.IADD R121, R121, 0x1, -R139 ;  /* 0x0000000179799824 */ /* 0x000fc600078e0a8b */
[----:B------:R-:W-:Y:S04]  /*aea0*/  STS.U8 [R147+UR12+0x2c00], R222 ;  /* 0x002c00de93007988 */ /* 0x000fe8000800000c */
[----:B------:R-:W-:Y:S04]  /*aeb0*/  STS.U8 [R147+UR12+0x2e00], R230 ;  /* 0x002e00e693007988 */ /* 0x000fe8000800000c */
[----:B------:R-:W-:Y:S04]  /*aec0*/  STS.U8 [R147+UR12+0x3000], R231 ;  /* 0x003000e793007988 */ /* 0x000fe8000800000c */
[----:B------:R-:W-:Y:S01]  /*aed0*/  STS.U8 [R147+UR12+0x3200], R215 ;  /* 0x003200d793007988 */ /* 0x000fe2000800000c */
[----:B------:R-:W-:-:S03]  /*aee0*/  @!P3 IMAD.MOV R121, RZ, RZ, -R121 ;  /* 0x000000ffff79b224 */ /* 0x000fc600078e0a79 */
[----:B--2---:R0:W-:Y:S02]  /*aef0*/  STS.U8 [R147+UR12+0x3400], R133 ;  /* 0x0034008593007988 */ /* 0x0041e4000800000c */
[----:B------:R-:W-:Y:S02]  /*af00*/  SEL R121, R169, R121, !P2 ;  /* 0x00000079a9797207 */ /* 0x000fe40005000000 */
[----:B0-----:R-:W-:-:S04]  /*af10*/  LOP3.LUT R133, R0, 0x36, RZ, 0xfc, !PT ;  /* 0x0000003600857812 */ /* 0x001fc800078efcff */
[----:B------:R-:W-:Y:S01]  /*af20*/  IABS R123, R133 ;  /* 0x00000085007b7213 */ /* 0x000fe20000000000 */
[----:B------:R0:W-:Y:S01]  /*af30*/  STL [R1+0x234], R124 ;  /* 0x0002347c01007387 */ /* 0x0001e20000100800 */
[----:B------:R-:W-:-:S03]  /*af40*/  IMAD R122, R121, UR6, RZ ;  /* 0x00000006797a7c24 */ /* 0x000fc6000f8e02ff */
[----:B0-----:R-:W-:-:S04]  /*af50*/  IMAD.HI.U32 R124, R138, R123, RZ ;  /* 0x0000007b8a7c7227 */ /* 0x001fc800078e00ff */
[----:B------:R-:W-:Y:S01]  /*af60*/  IMAD.MOV R124, RZ, RZ, -R124 ;  /* 0x000000ffff7c7224 */ /* 0x000fe200078e0a7c */
[----:B------:R-:W-:-:S03]  /*af70*/  IADD3 R121, P1, PT, R122, R127, RZ ;  /* 0x0000007f7a797210 */ /* 0x000fc60007f3e0ff */
[----:B------:R-:W-:Y:S01]  /*af80*/  IMAD R123, R139, R124, R123 ;  /* 0x0000007c8b7b7224 */ /* 0x000fe200078e027b */
[----:B------:R-:W-:-:S04]  /*af90*/  LEA.HI.X.SX32 R122, R122, R126, 0x1, P1 ;  /* 0x0000007e7a7a7211 */ /* 0x000fc800008f0eff */
[----:B------:R-:W-:Y:S02]  /*afa0*/  ISETP.GT.U32.AND P1, PT, R139, R123, PT ;  /* 0x0000007b8b00720c */ /* 0x000fe40003f24070 */
[----:B------:R-:W-:-:S11]  /*afb0*/  ISETP.GE.AND P3, PT, R133, RZ, PT ;  /* 0x000000ff8500720c */ /* 0x000fd60003f66270 */
[----:B------:R-:W-:-:S05]  /*afc0*/  @!P1 IMAD.IADD R123, R123, 0x1, -R139 ;  /* 0x000000017b7b9824 */ /* 0x000fca00078e0a8b */
[----:B------:R-:W-:Y:S02]  /*afd0*/  ISETP.GT.U32.AND P1, PT, R139, R123, PT ;  /* 0x0000007b8b00720c */ /* 0x000fe40003f24070 */
[----:B------:R-:W-:Y:S01]  /*afe0*/  LOP3.LUT R142, R0, 0x3e, RZ, 0xfc, !PT ;  /* 0x0000003e008e7812 */ /* 0x000fe200078efcff */
[----:B------:R0:W-:Y:S10]  /*aff0*/  STL [R1+0x230], R133 ;  /* 0x0002308501007387 */ /* 0x0001f40000100800 */
[----:B------:R-:W-:Y:S01]  /*b000*/  @!P1 IMAD.IADD R123, R123, 0x1, -R139 ;  /* 0x000000017b7b9824 */ /* 0x000fe200078e0a8b */
[----:B0-----:R-:W-:-:S03]  /*b010*/  IABS R133, R142 ;  /* 0x0000008e00857213 */ /* 0x001fc60000000000 */
[----:B------:R-:W-:Y:S02]  /*b020*/  @!P3 IMAD.MOV R123, RZ, RZ, -R123 ;  /* 0x000000ffff7bb224 */ /* 0x000fe400078e0a7b */
[----:B------:R-:W-:-:S03]  /*b030*/  IMAD.HI.U32 R134, R138, R133, RZ ;  /* 0x000000858a867227 */ /* 0x000fc600078e00ff */
[----:B------:R-:W-:Y:S01]  /*b040*/  SEL R123, R169, R123, !P2 ;  /* 0x0000007ba97b7207 */ /* 0x000fe20005000000 */
[----:B------:R-:W-:-:S04]  /*b050*/  IMAD.MOV R134, RZ, RZ, -R134 ;  /* 0x000000ffff867224 */ /* 0x000fc800078e0a86 */
[----:B------:R-:W-:Y:S02]  /*b060*/  IMAD R124, R123, UR6, RZ ;  /* 0x000000067b7c7c24 */ /* 0x000fe4000f8e02ff */
[----:B------:R-:W-:-:S03]  /*b070*/  IMAD R133, R139, R134, R133 ;  /* 0x000000868b857224 */ /* 0x000fc600078e0285 */
[----:B------:R-:W-:-:S04]  /*b080*/  IADD3 R123, P1, PT, R124, R127, RZ ;  /* 0x0000007f7c7b7210 */ /* 0x000fc80007f3e0ff */
[----:B------:R-:W-:Y:S02]  /*b090*/  LEA.HI.X.SX32 R124, R124, R126, 0x1, P1 ;  /* 0x0000007e7c7c7211 */ /* 0x000fe400008f0eff */
[----:B------:R-:W-:Y:S02]  /*b0a0*/  ISETP.GT.U32.AND P1, PT, R139, R133, PT ;  /* 0x000000858b00720c */ /* 0x000fe40003f24070 */
[----:B------:R-:W-:-:S11]  /*b0b0*/  ISETP.GE.AND P3, PT, R142, RZ, PT ;  /* 0x000000ff8e00720c */ /* 0x000fd60003f66270 */
[----:B------:R-:W-:-:S05]  /*b0c0*/  @!P1 IMAD.IADD R133, R133, 0x1, -R139 ;  /* 0x0000000185859824 */ /* 0x000fca00078e0a8b */
[----:B------:R-:W-:-:S13]  /*b0d0*/  ISETP.GT.U32.AND P1, PT, R139, R133, PT ;  /* 0x000000858b00720c */ /* 0x000fda0003f24070 */
[----:B------:R-:W-:-:S04]  /*b0e0*/  @!P1 IMAD.IADD R133, R133, 0x1, -R139 ;  /* 0x0000000185859824 */ /* 0x000fc800078e0a8b */
[----:B------:R-:W-:-:S05]  /*b0f0*/  @!P3 IMAD.MOV R133, RZ, RZ, -R133 ;  /* 0x000000ffff85b224 */ /* 0x000fca00078e0a85 */
[----:B------:R-:W-:Y:S01]  /*b100*/  SEL R133, R169, R133, !P2 ;  /* 0x00000085a9857207 */ /* 0x000fe20005000000 */
[----:B------:R-:W-:Y:S01]  /*b110*/  @P0 IMAD.MOV.U32 R140, RZ, RZ, R121 ;  /* 0x000000ffff8c0224 */ /* 0x000fe200078e0079 */
[----:B------:R-:W-:Y:S01]  /*b120*/  PRMT R159, RZ, 0x7610, R159 ;  /* 0x00007610ff9f7816 */ /* 0x000fe2000000009f */
[----:B------:R-:W-:Y:S02]  /*b130*/  @P0 IMAD.MOV.U32 R141, RZ, RZ, R122 ;  /* 0x000000ffff8d0224 */ /* 0x000fe400078e007a */
[----:B------:R-:W-:Y:S01]  /*b140*/  IMAD R133, R133, UR6, RZ ;  /* 0x0000000685857c24 */ /* 0x000fe2000f8e02ff */
[----:B------:R-:W-:Y:S01]  /*b150*/  PRMT R158, RZ, 0x7610, R158 ;  /* 0x00007610ff9e7816 */ /* 0x000fe2000000009e */
[----:B------:R-:W-:Y:S03]  /*b160*/  STS.U8 [R147+UR12+0x3600], R146 ;  /* 0x0036009293007988 */ /* 0x000fe6000800000c */
[C---:B------:R-:W-:Y:S01]  /*b170*/  IADD3 R134, P1, PT, R133.reuse, R127, RZ ;  /* 0x0000007f85867210 */ /* 0x040fe20007f3e0ff */
[----:B------:R0:W2:Y:S03]  /*b180*/  @P0 LDG.E.U8 R159, desc[UR26][R140.64] ;  /* 0x0000001a8c9f0981 */ /* 0x0000a6000c1e1100 */
[----:B------:R-:W-:Y:S01]  /*b190*/  LEA.HI.X.SX32 R133, R133, R126, 0x1, P1 ;  /* 0x0000007e85857211 */ /* 0x000fe200008f0eff */
[----:B------:R-:W-:Y:S01]  /*b1a0*/  STS.U8 [R147+UR12+0x3800], R246 ;  /* 0x003800f693007988 */ /* 0x000fe2000800000c */
[----:B------:R-:W-:-:S03]  /*b1b0*/  PRMT R157, RZ, 0x7610, R157 ;  /* 0x00007610ff9d7816 */ /* 0x000fc6000000009d */
[----:B------:R-:W-:Y:S01]  /*b1c0*/  STS.U8 [R147+UR12+0x3a00], R223 ;  /* 0x003a00df93007988 */ /* 0x000fe2000800000c */
[----:B0-----:R-:W-:Y:S02]  /*b1d0*/  @P0 IMAD.MOV.U32 R140, RZ, RZ, R123 ;  /* 0x000000ffff8c0224 */ /* 0x001fe400078e007b */
[----:B------:R-:W-:Y:S01]  /*b1e0*/  @P0 IMAD.MOV.U32 R141, RZ, RZ, R124 ;  /* 0x000000ffff8d0224 */ /* 0x000fe200078e007c */
[----:B------:R0:W-:Y:S04]  /*b1f0*/  STS.U8 [R147+UR12+0x3c00], R249 ;  /* 0x003c00f993007988 */ /* 0x0001e8000800000c */
[----:B------:R1:W-:Y:S04]  /*b200*/  STS.U8 [R147+UR12+0x3e00], R248 ;  /* 0x003e00f893007988 */ /* 0x0003e8000800000c */
[----:B---3--:R3:W-:Y:S04]  /*b210*/  STS.U8 [R108+UR12+0x80], R241 ;  /* 0x000080f16c007988 */ /* 0x0087e8000800000c */
[----:B0-----:R-:W5:Y:S04]  /*b220*/  LDL.LU R249, [R1+0x4a8] ;  /* 0x0004a80001f97983 */ /* 0x001f680000300800 */
[----:B-1----:R-:W5:Y:S04]  /*b230*/  LDL.LU R248, [R1+0x4a4] ;  /* 0x0004a40001f87983 */ /* 0x002f680000300800 */
[----:B------:R0:W2:Y:S04]  /*b240*/  @P0 LDG.E.U8 R158, desc[UR26][R140.64] ;  /* 0x0000001a8c9e0981 */ /* 0x0000a8000c1e1100 */
[----:B---3--:R-:W5:Y:S04]  /*b250*/  LDL.LU R241, [R1+0x4a0] ;  /* 0x0004a00001f17983 */ /* 0x008f680000300800 */
[----:B------:R1:W-:Y:S01]  /*b260*/  STL [R1+0x22c], R142 ;  /* 0x00022c8e01007387 */ /* 0x0003e20000100800 */
[----:B0-----:R-:W-:-:S02]  /*b270*/  @P0 IMAD.MOV.U32 R140, RZ, RZ, R134 ;  /* 0x000000ffff8c0224 */ /* 0x001fc400078e0086 */
[----:B------:R-:W-:-:S05]  /*b280*/  @P0 IMAD.MOV.U32 R141, RZ, RZ, R133 ;  /* 0x000000ffff8d0224 */ /* 0x000fca00078e0085 */
[----:B------:R0:W3:Y:S01]  /*b290*/  @P0 LDG.E.U8 R157, desc[UR26][R140.64] ;  /* 0x0000001a8c9d0981 */ /* 0x0000e2000c1e1100 */
[----:B-1----:R-:W-:-:S04]  /*b2a0*/  LOP3.LUT R142, R0, 0x46, RZ, 0xfc, !PT ;  /* 0x00000046008e7812 */ /* 0x002fc800078efcff */
        /* <DEDUP_REMOVED lines=12> */
[----:B------:R0:W-:Y:S04]  /*b370*/  STS.U8 [R108+UR12+0x480], R240 ;  /* 0x000480f06c007988 */ /* 0x0001e8000800000c */
[----:B------:R-:W-:Y:S01]  /*b380*/  IADD3 R183, P1, PT, R140, R127, RZ ;  /* 0x0000007f8cb77210 */ /* 0x000fe20007f3e0ff */
[----:B------:R1:W-:Y:S01]  /*b390*/  STS.U8 [R108+UR12+0x680], R233 ;  /* 0x000680e96c007988 */ /* 0x0003e2000800000c */
[----:B------:R-:W-:Y:S02]  /*b3a0*/  LOP3.LUT R146, R0, 0x4e, RZ, 0xfc, !PT ;  /* 0x0000004e00927812 */ /* 0x000fe400078efcff */
[----:B------:R-:W-:Y:S01]  /*b3b0*/  LEA.HI.X.SX32 R182, R140, R126, 0x1, P1 ;  /* 0x0000007e8cb67211 */ /* 0x000fe200008f0eff */
[----:B------:R4:W-:Y:S01]  /*b3c0*/  STS.U8 [R108+UR12+0x880], R232 ;  /* 0x000880e86c007988 */ /* 0x0009e2000800000c */
[----:B------:R-:W-:-:S03]  /*b3d0*/  PRMT R141, RZ, 0x7610, R141 ;  /* 0x00007610ff8d7816 */ /* 0x000fc6000000008d */
[----:B0-----:R-:W5:Y:S01]  /*b3e0*/  LDL.LU R240, [R1+0x49c] ;  /* 0x00049c0001f07983 */ /* 0x001f620000300800 */
[----:B------:R-:W-:-:S03]  /*b3f0*/  @P0 IMAD.MOV.U32 R143, RZ, RZ, R182 ;  /* 0x000000ffff8f0224 */ /* 0x000fc600078e00b6 */
[----:B-1----:R-:W5:Y:S01]  /*b400*/  LDL.LU R233, [R1+0x498] ;  /* 0x0004980001e97983 */ /* 0x002f620000300800 */
[----:B------:R-:W-:-:S03]  /*b410*/  IABS R140, R146 ;  /* 0x00000092008c7213 */ /* 0x000fc60000000000 */
[----:B----4-:R-:W5:Y:S04]  /*b420*/  LDL.LU R232, [R1+0x494] ;  /* 0x0004940001e87983 */ /* 0x010f680000300800 */
[----:B------:R0:W-:Y:S02]  /*b430*/  STL [R1+0x228], R142 ;  /* 0x0002288e01007387 */ /* 0x0001e40000100800 */
[----:B0-----:R-:W-:-:S05]  /*b440*/  @P0 IMAD.MOV.U32 R142, RZ, RZ, R183 ;  /* 0x000000ffff8e0224 */ /* 0x001fca00078e00b7 */
        /* <DEDUP_REMOVED lines=13> */
[C---:B------:R-:W-:Y:S01]  /*b520*/  IADD3 R191, P1, PT, R140.reuse, R127, RZ ;  /* 0x0000007f8cbf7210 */ /* 0x040fe20007f3e0ff */
[----:B------:R1:W-:Y:S04]  /*b530*/  STS.U8 [R108+UR12+0xe80], R224 ;  /* 0x000e80e06c007988 */ /* 0x0003e8000800000c */
[----:B------:R1:W-:Y:S01]  /*b540*/  STS.U8 [R108+UR12+0x1080], R217 ;  /* 0x001080d96c007988 */ /* 0x0003e2000800000c */
[----:B------:R-:W-:-:S03]  /*b550*/  LEA.HI.X.SX32 R190, R140, R126, 0x1, P1 ;  /* 0x0000007e8cbe7211 */ /* 0x000fc600008f0eff */
[----:B0-----:R-:W5:Y:S04]  /*b560*/  LDL.LU R225, [R1+0x490] ;  /* 0x0004900001e17983 */ /* 0x001f680000300800 */
[----:B-1----:R-:W5:Y:S04]  /*b570*/  LDL.LU R224, [R1+0x48c] ;  /* 0x00048c0001e07983 */ /* 0x002f680000300800 */
[----:B------:R-:W5:Y:S04]  /*b580*/  LDL.LU R217, [R1+0x488] ;  /* 0x0004880001d97983 */ /* 0x000f680000300800 */
[----:B------:R0:W-:Y:S01]  /*b590*/  STS.U8 [R108+UR12+0x1280], R216 ;  /* 0x001280d86c007988 */ /* 0x0001e2000800000c */
[----:B------:R-:W-:Y:S01]  /*b5a0*/  PRMT R156, RZ, 0x7610, R156 ;  /* 0x00007610ff9c7816 */ /* 0x000fe2000000009c */
[----:B------:R-:W-:-:S02]  /*b5b0*/  @P0 IMAD.MOV.U32 R142, RZ, RZ, R191 ;  /* 0x000000ffff8e0224 */ /* 0x000fc400078e00bf */
[----:B------:R-:W-:-:S05]  /*b5c0*/  @P0 IMAD.MOV.U32 R143, RZ, RZ, R190 ;  /* 0x000000ffff8f0224 */ /* 0x000fca00078e00be */
[----:B------:R1:W2:Y:S04]  /*b5d0*/  @P0 LDG.E.U8 R156, desc[UR26][R142.64] ;  /* 0x0000001a8e9c0981 */ /* 0x0002a8000c1e1100 */
[----:B0-----:R-:W5:Y:S04]  /*b5e0*/  LDL.LU R216, [R1+0x484] ;  /* 0x0004840001d87983 */ /* 0x001f680000300800 */
[----:B------:R0:W-:Y:S02]  /*b5f0*/  STL [R1+0x224], R146 ;  /* 0x0002249201007387 */ /* 0x0001e40000100800 */
[----:B0-----:R-:W-:-:S04]  /*b600*/  LOP3.LUT R146, R0, 0x56, RZ, 0xfc, !PT ;  /* 0x0000005600927812 */ /* 0x001fc800078efcff */
[----:B------:R-:W-:-:S05]  /*b610*/  IABS R140, R146 ;  /* 0x00000092008c7213 */ /* 0x000fca0000000000 */
        /* <DEDUP_REMOVED lines=18> */
[----:B---3--:R-:W5:Y:S04]  /*b740*/  LDL.LU R201, [R1+0x478] ;  /* 0x0004780001c97983 */ /* 0x008f680000300800 */
[----:B------:R0:W-:Y:S01]  /*b750*/  STS.U8 [R108+UR12+0x1a80], R200 ;  /* 0x001a80c86c007988 */ /* 0x0001e2000800000c */
[----:B------:R-:W-:Y:S01]  /*b760*/  PRMT R155, RZ, 0x7610, R155 ;  /* 0x00007610ff9b7816 */ /* 0x000fe2000000009b */
[----:B------:R-:W-:-:S02]  /*b770*/  @P0 IMAD.MOV.U32 R142, RZ, RZ, R199 ;  /* 0x000000ffff8e0224 */ /* 0x000fc400078e00c7 */
[----:B------:R-:W-:-:S05]  /*b780*/  @P0 IMAD.MOV.U32 R143, RZ, RZ, R198 ;  /* 0x000000ffff8f0224 */ /* 0x000fca00078e00c6 */
[----:B------:R1:W3:Y:S04]  /*b790*/  @P0 LDG.E.U8 R155, desc[UR26][R142.64] ;  /* 0x0000001a8e9b0981 */ /* 0x0002e8000c1e1100 */
        /* <DEDUP_REMOVED lines=18> */
[----:B------:R-:W-:-:S03]  /*b8c0*/  PRMT R239, RZ, 0x7610, R239 ;  /* 0x00007610ffef7816 */ /* 0x000fc600000000ef */
[----:B------:R4:W-:Y:S01]  /*b8d0*/  STS.U8 [R108+UR12+0x2080], R185 ;  /* 0x002080b96c007988 */ /* 0x0009e2000800000c */
[----:B------:R-:W-:-:S03]  /*b8e0*/  LEA.HI.X.SX32 R206, R140, R126, 0x1, P1 ;  /* 0x0000007e8cce7211 */ /* 0x000fc600008f0eff */
[----:B0-----:R-:W5:Y:S04]  /*b8f0*/  LDL.LU R193, [R1+0x470] ;  /* 0x0004700001c17983 */ /* 0x001f680000300800 */
[----:B-1----:R-:W5:Y:S04]  /*b900*/  LDL.LU R192, [R1+0x46c] ;  /* 0x00046c0001c07983 */ /* 0x002f680000300800 */
[----:B----4-:R-:W5:Y:S04]  /*b910*/  LDL.LU R185, [R1+0x468] ;  /* 0x0004680001b97983 */ /* 0x010f680000300800 */
[----:B------:R0:W-:Y:S01]  /*b920*/  STS.U8 [R108+UR12+0x2280], R184 ;  /* 0x002280b86c007988 */ /* 0x0001e2000800000c */
[----:B------:R-:W-:Y:S01]  /*b930*/  PRMT R238, RZ, 0x7610, R238 ;  /* 0x00007610ffee7816 */ /* 0x000fe200000000ee */
[----:B------:R-:W-:Y:S01]  /*b940*/  @P0 IMAD.MOV.U32 R142, RZ, RZ, R207 ;  /* 0x000000ffff8e0224 */ /* 0x000fe200078e00cf */
[----:B------:R-:W-:Y:S01]  /*b950*/  PRMT R20, RZ, 0x7610, R20 ;  /* 0x00007610ff147816 */ /* 0x000fe20000000014 */
[----:B------:R-:W-:Y:S01]  /*b960*/  @P0 IMAD.MOV.U32 R143, RZ, RZ, R206 ;  /* 0x000000ffff8f0224 */ /* 0x000fe200078e00ce */
[----:B------:R-:W-:Y:S01]  /*b970*/  PRMT R154, RZ, 0x7610, R154 ;  /* 0x00007610ff9a7816 */ /* 0x000fe2000000009a */
[----:B------:R-:W4:Y:S04]  /*b980*/  @P0 LDG.E.U8 R239, desc[UR26][R34.64] ;  /* 0x0000001a22ef0981 */ /* 0x000f28000c1e1100 */
[----:B0-----:R-:W5:Y:S04]  /*b990*/  LDL.LU R184, [R1+0x464] ;  /* 0x0004640001b87983 */ /* 0x001f680000300800 */
[----:B------:R0:W-:Y:S04]  /*b9a0*/  STL [R1+0x218], R146 ;  /* 0x0002189201007387 */ /* 0x0001e80000100800 */
[----:B------:R-:W2:Y:S04]  /*b9b0*/  @P0 LDG.E.U8 R238, desc[UR26][R42.64] ;  /* 0x0000001a2aee0981 */ /* 0x000ea8000c1e1100 */
[----:B------:R-:W2:Y:S01]  /*b9c0*/  @P0 LDG.E.U8 R20, desc[UR26][R46.64] ;  /* 0x0000001a2e140981 */ /* 0x000ea2000c1e1100 */
[----:B0-----:R-:W-:-:S03]  /*b9d0*/  LOP3.LUT R146, R0, 0x66, RZ, 0xfc, !PT ;  /* 0x0000006600927812 */ /* 0x001fc600078efcff */
[----:B------:R0:W2:Y:S01]  /*b9e0*/  @P0 LDG.E.U8 R154, desc[UR26][R142.64] ;  /* 0x0000001a8e9a0981 */ /* 0x0000a2000c1e1100 */
[----:B------:R-:W-:-:S05]  /*b9f0*/  IABS R140, R146 ;  /* 0x00000092008c7213 */ /* 0x000fca0000000000 */
        /* <DEDUP_REMOVED lines=37> */
[----:B------:R-:W-:-:S04]  /*bc50*/  PRMT R18, RZ, 0x7610, R18 ;  /* 0x00007610ff127816 */ /* 0x000fc80000000012 */
[----:B------:R-:W-:Y:S02]  /*bc60*/  SEL R140, R169, R140, !P2 ;  /* 0x0000008ca98c7207 */ /* 0x000fe40005000000 */
[----:B------:R-:W-:Y:S01]  /*bc70*/  PRMT R19, RZ, 0x7610, R19 ;  /* 0x00007610ff137816 */ /* 0x000fe20000000013 */
[----:B------:R-:W3:Y:S01]  /*bc80*/  @P0 LDG.E.U8 R18, desc[UR26][R52.64] ;  /* 0x0000001a34120981 */ /* 0x000ee2000c1e1100 */
[----:B------:R-:W-:Y:S01]  /*bc90*/  PRMT R16, RZ, 0x7610, R16 ;  /* 0x00007610ff107816 */ /* 0x000fe20000000010 */
[----:B------:R-:W-:Y:S01]  /*bca0*/  IMAD R140, R140, UR6, RZ ;  /* 0x000000068c8c7c24 */ /* 0x000fe2000f8e02ff */
[----:B------:R-:W-:Y:S01]  /*bcb0*/  PRMT R17, RZ, 0x7610, R17 ;  /* 0x00007610ff117816 */ /* 0x000fe20000000011 */
[----:B------:R0:W-:Y:S03]  /*bcc0*/  STS.U8 [R108+UR12+0x2c80], R30 ;  /* 0x002c801e6c007988 */ /* 0x0001e6000800000c */
[C---:B------:R-:W-:Y:S01]  /*bcd0*/  IADD3 R223, P1, PT, R140.reuse, R127, RZ ;  /* 0x0000007f8cdf7210 */ /* 0x040fe20007f3e0ff */
[----:B------:R-:W3:Y:S04]  /*bce0*/  @P0 LDG.E.U8 R19, desc[UR26][R54.64] ;  /* 0x0000001a36130981 */ /* 0x000ee8000c1e1100 */
[----:B------:R1:W-:Y:S01]  /*bcf0*/  STS.U8 [R108+UR12+0x2e80], R31 ;  /* 0x002e801f6c007988 */ /* 0x0003e2000800000c */
[----:B------:R-:W-:-:S03]  /*bd00*/  LEA.HI.X.SX32 R222, R140, R126, 0x1, P1 ;  /* 0x0000007e8cde7211 */ /* 0x000fc600008f0eff */
[----:B0-----:R-:W5:Y:S04]  /*bd10*/  LDL.LU R30, [R1+0x450] ;  /* 0x00045000011e7983 */ /* 0x001f680000300800 */
[----:B------:R-:W3:Y:S04]  /*bd20*/  @P0 LDG.E.U8 R16, desc[UR26][R58.64] ;  /* 0x0000001a3a100981 */ /* 0x000ee8000c1e1100 */
[----:B-1----:R-:W5:Y:S04]  /*bd30*/  LDL.LU R31, [R1+0x44c] ;  /* 0x00044c00011f7983 */ /* 0x002f680000300800 */
[----:B------:R0:W-:Y:S04]  /*bd40*/  STS.U8 [R108+UR12+0x3080], R28 ;  /* 0x0030801c6c007988 */ /* 0x0001e8000800000c */
[----:B------:R1:W-:Y:S04]  /*bd50*/  STS.U8 [R108+UR12+0x3280], R29 ;  /* 0x0032801d6c007988 */ /* 0x0003e8000800000c */
[----:B------:R-:W3:Y:S04]  /*bd60*/  @P0 LDG.E.U8 R17, desc[UR26][R60.64] ;  /* 0x0000001a3c110981 */ /* 0x000ee8000c1e1100 */
[----:B0-----:R-:W5:Y:S04]  /*bd70*/  LDL.LU R28, [R1+0x448] ;  /* 0x00044800011c7983 */ /* 0x001f680000300800 */
[----:B-1----:R-:W5:Y:S01]  /*bd80*/  LDL.LU R29, [R1+0x444] ;  /* 0x00044400011d7983 */ /* 0x002f620000300800 */
[----:B------:R-:W-:-:S03]  /*bd90*/  PRMT R153, RZ, 0x7610, R153 ;  /* 0x00007610ff997816 */ /* 0x000fc60000000099 */
[----:B------:R0:W-:Y:S01]  /*bda0*/  STL [R1+0x210], R146 ;  /* 0x0002109201007387 */ /* 0x0001e20000100800 */
[----:B------:R-:W-:Y:S02]  /*bdb0*/  @P0 IMAD.MOV.U32 R142, RZ, RZ, R223 ;  /* 0x000000ffff8e0224 */ /* 0x000fe400078e00df */
[----:B------:R-:W-:-:S05]  /*bdc0*/  @P0 IMAD.MOV.U32 R143, RZ, RZ, R222 ;  /* 0x000000ffff8f0224 */ /* 0x000fca00078e00de */
[----:B------:R1:W3:Y:S01]  /*bdd0*/  @P0 LDG.E.U8 R153, desc[UR26][R142.64] ;  /* 0x0000001a8e990981 */ /* 0x0002e2000c1e1100 */
        /* <DEDUP_REMOVED lines=20> */
[----:B----4-:R-:W5:Y:S04]  /*bf20*/  LDL.LU R24, [R1+0x438] ;  /* 0x0004380001187983 */ /* 0x010f680000300800 */
[----:B------:R0:W-:Y:S01]  /*bf30*/  STS.U8 [R108+UR12+0x3a80], R25 ;  /* 0x003a80196c007988 */ /* 0x0001e2000800000c */
[----:B------:R-:W-:Y:S01]  /*bf40*/  PRMT R152, RZ, 0x7610, R152 ;  /* 0x00007610ff987816 */ /* 0x000fe20000000098 */
[----:B------:R-:W-:-:S02]  /*bf50*/  @P0 IMAD.MOV.U32 R142, RZ, RZ, R231 ;  /* 0x000000ffff8e0224 */ /* 0x000fc400078e00e7 */
[----:B------:R-:W-:-:S05]  /*bf60*/  @P0 IMAD.MOV.U32 R143, RZ, RZ, R230 ;  /* 0x000000ffff8f0224 */ /* 0x000fca00078e00e6 */
[----:B------:R1:W4:Y:S04]  /*bf70*/  @P0 LDG.E.U8 R152, desc[UR26][R142.64] ;  /* 0x0000001a8e980981 */ /* 0x000328000c1e1100 */
        /* <DEDUP_REMOVED lines=14> */
[----:B------:R0:W-:Y:S04]  /*c060*/  STS.U8 [R108+UR12+0x280], R239 ;  /* 0x000280ef6c007988 */ /* 0x0001e8000800000c */
[----:B------:R-:W-:Y:S01]  /*c070*/  IMAD R140, R140, UR6, RZ ;  /* 0x000000068c8c7c24 */ /* 0x000fe2000f8e02ff */
[----:B------:R1:W-:Y:S04]  /*c080*/  STS.U8 [R108+UR12+0x3c80], R22 ;  /* 0x003c80166c007988 */ /* 0x0003e8000800000c */
[----:B--2---:R2:W-:Y:S01]  /*c090*/  STS.U8 [R108+UR12+0xa80], R238 ;  /* 0x000a80ee6c007988 */ /* 0x0045e2000800000c */
[----:B0-----:R-:W-:-:S03]  /*c0a0*/  IADD3 R239, P1, PT, R140, R127, RZ ;  /* 0x0000007f8cef7210 */ /* 0x001fc60007f3e0ff */
[----:B------:R0:W-:Y:S04]  /*c0b0*/  STS.U8 [R108+UR12+0x3e80], R23 ;  /* 0x003e80176c007988 */ /* 0x0001e8000800000c */
[----:B-1----:R-:W5:Y:S01]  /*c0c0*/  LDL.LU R22, [R1+0x430] ;  /* 0x0004300001167983 */ /* 0x002f620000300800 */
[----:B--2---:R-:W-:-:S03]  /*c0d0*/  LEA.HI.X.SX32 R238, R140, R126, 0x1, P1 ;  /* 0x0000007e8cee7211 */ /* 0x004fc600008f0eff */
[----:B------:R1:W-:Y:S04]  /*c0e0*/  STS.U8 [R109+UR12+0x100], R20 ;  /* 0x000100146d007988 */ /* 0x0003e8000800000c */
[----:B0-----:R-:W5:Y:S04]  /*c0f0*/  LDL.LU R23, [R1+0x42c] ;  /* 0x00042c0001177983 */ /* 0x001f680000300800 */
[----:B------:R0:W-:Y:S04]  /*c100*/  STS.U8 [R109+UR12+0x300], R21 ;  /* 0x000300156d007988 */ /* 0x0001e8000800000c */
[----:B-1----:R-:W5:Y:S01]  /*c110*/  LDL.LU R20, [R1+0x428] ;  /* 0x0004280001147983 */ /* 0x002f620000300800 */
[----:B------:R-:W-:-:S03]  /*c120*/  PRMT R151, RZ, 0x7610, R151 ;  /* 0x00007610ff977816 */ /* 0x000fc60000000097 */
[----:B0-----:R-:W5:Y:S04]  /*c130*/  LDL.LU R21, [R1+0x424] ;  /* 0x0004240001157983 */ /* 0x001f680000300800 */
[----:B------:R0:W-:Y:S01]  /*c140*/  STL [R1+0x208], R146 ;  /* 0x0002089201007387 */ /* 0x0001e20000100800 */
[----:B------:R-:W-:Y:S02]  /*c150*/  @P0 IMAD.MOV.U32 R142, RZ, RZ, R239 ;  /* 0x000000ffff8e0224 */ /* 0x000fe400078e00ef */
[----:B------:R-:W-:-:S05]  /*c160*/  @P0 IMAD.MOV.U32 R143, RZ, RZ, R238 ;  /* 0x000000ffff8f0224 */ /* 0x000fca00078e00ee */
[----:B------:R1:W2:Y:S01]  /*c170*/  @P0 LDG.E.U8 R151, desc[UR26][R142.64] ;  /* 0x0000001a8e970981 */ /* 0x0002a2000c1e1100 */
        /* <DEDUP_REMOVED lines=14> */
[----:B------:R-:W-:-:S04]  /*c260*/  LOP3.LUT R176, R0, 0x8e, RZ, 0xfc, !PT ;  /* 0x0000008e00b07812 */ /* 0x000fc800078efcff */
[----:B0-----:R-:W-:-:S04]  /*c270*/  IADD3 R247, P1, PT, R140, R127, RZ ;  /* 0x0000007f8cf77210 */ /* 0x001fc80007f3e0ff */
[----:B------:R-:W-:Y:S02]  /*c280*/  LEA.HI.X.SX32 R246, R140, R126, 0x1, P1 ;  /* 0x0000007e8cf67211 */ /* 0x000fe400008f0eff */
[----:B------:R-:W-:-:S05]  /*c290*/  IABS R140, R176 ;  /* 0x000000b0008c7213 */ /* 0x000fca0000000000 */
[----:B------:R-:W-:-:S04]  /*c2a0*/  IMAD.HI.U32 R142, R138, R140, RZ ;  /* 0x0000008c8a8e7227 */ /* 0x000fc800078e00ff */
[----:B------:R-:W-:-:S04]  /*c2b0*/  IMAD.MOV R142, RZ, RZ, -R142 ;  /* 0x000000ffff8e7224 */ /* 0x000fc800078e0a8e */
[----:B------:R-:W-:-:S05]  /*c2c0*/  IMAD R140, R139, R142, R140 ;  /* 0x0000008e8b8c7224 */ /* 0x000fca00078e028c */
[----:B------:R-:W-:Y:S02]  /*c2d0*/  ISETP.GT.U32.AND P1, PT, R139, R140, PT ;  /* 0x0000008c8b00720c */ /* 0x000fe40003f24070 */
[----:B------:R-:W-:-:S11]  /*c2e0*/  ISETP.GE.AND P3, PT, R176, RZ, PT ;  /* 0x000000ffb000720c */ /* 0x000fd60003f66270 */
[----:B------:R-:W-:-:S05]  /*c2f0*/  @!P1 IMAD.IADD R140, R140, 0x1, -R139 ;  /* 0x000000018c8c9824 */ /* 0x000fca00078e0a8b */
[----:B------:R-:W-:Y:S01]  /*c300*/  ISETP.GT.U32.AND P1, PT, R139, R140, PT ;  /* 0x0000008c8b00720c */ /* 0x000fe20003f24070 */
[----:B------:R0:W-:Y:S04]  /*c310*/  STS.U8 [R109+UR12+0x500], R3 ;  /* 0x000500036d007988 */ /* 0x0001e8000800000c */
[----:B---3--:R1:W-:Y:S01]  /*c320*/  STS.U8 [R109+UR12+0x700], R18 ;  /* 0x000700126d007988 */ /* 0x0083e2000800000c */
[----:B------:R-:W-:-:S03]  /*c330*/  PRMT R143, RZ, 0x7610, R143 ;  /* 0x00007610ff8f7816 */ /* 0x000fc6000000008f */
[----:B------:R3:W-:Y:S04]  /*c340*/  STS.U8 [R109+UR12+0x900], R19 ;  /* 0x000900136d007988 */ /* 0x0007e8000800000c */
[----:B------:R-:W-:Y:S01]  /*c350*/  @!P1 IMAD.IADD R140, R140, 0x1, -R139 ;  /* 0x000000018c8c9824 */ /* 0x000fe200078e0a8b */
[----:B0-----:R-:W2:Y:S03]  /*c360*/  LDL.LU R3, [R1+0x420] ;  /* 0x0004200001037983 */ /* 0x001ea60000300800 */
[----:B------:R-:W-:Y:S01]  /*c370*/  @!P3 IMAD.MOV R140, RZ, RZ, -R140 ;  /* 0x000000ffff8cb224 */ /* 0x000fe200078e0a8c */
[----:B-1----:R-:W5:Y:S04]  /*c380*/  LDL.LU R18, [R1+0x41c] ;  /* 0x00041c0001127983 */ /* 0x002f680000300800 */
[----:B------:R-:W-:Y:S01]  /*c390*/  SEL R140, R169, R140, !P2 ;  /* 0x0000008ca98c7207 */ /* 0x000fe20005000000 */
[----:B---3--:R-:W5:Y:S01]  /*c3a0*/  LDL.LU R19, [R1+0x418] ;  /* 0x0004180001137983 */ /* 0x008f620000300800 */
[----:B------:R-:W-:-:S03]  /*c3b0*/  @P0 IMAD.MOV.U32 R147, RZ, RZ, R246 ;  /* 0x000000ffff930224 */ /* 0x000fc600078e00f6 */
[----:B------:R0:W-:Y:S01]  /*c3c0*/  STS.U8 [R109+UR12+0xb00], R16 ;  /* 0x000b00106d007988 */ /* 0x0001e2000800000c */
[----:B------:R-:W-:-:S03]  /*c3d0*/  IMAD R140, R140, UR6, RZ ;  /* 0x000000068c8c7c24 */ /* 0x000fc6000f8e02ff */
[----:B------:R1:W-:Y:S02]  /*c3e0*/  STS.U8 [R109+UR12+0xd00], R17 ;  /* 0x000d00116d007988 */ /* 0x0003e4000800000c */
[----:B------:R-:W-:Y:S02]  /*c3f0*/  IADD3 R142, P1, PT, R140, R127, RZ ;  /* 0x0000007f8c8e7210 */ /* 0x000fe40007f3e0ff */
[----:B------:R3:W-:Y:S04]  /*c400*/  STS.U8 [R109+UR12+0xf00], R14 ;  /* 0x000f000e6d007988 */ /* 0x0007e8000800000c */
[----:B0-----:R-:W5:Y:S04]  /*c410*/  LDL.LU R16, [R1+0x414] ;  /* 0x0004140001107983 */ /* 0x001f680000300800 */
[----:B------:R0:W-:Y:S04]  /*c420*/  STL [R1+0x204], R146 ;  /* 0x0002049201007387 */ /* 0x0001e80000100800 */
[----:B-1----:R-:W5:Y:S04]  /*c430*/  LDL.LU R17, [R1+0x410] ;  /* 0x0004100001117983 */ /* 0x002f680000300800 */
[----:B---3--:R-:W5:Y:S01]  /*c440*/  LDL.LU R14, [R1+0x40c] ;  /* 0x00040c00010e7983 */ /* 0x008f620000300800 */
[----:B0-----:R-:W-:-:S03]  /*c450*/  @P0 IMAD.MOV.U32 R146, RZ, RZ, R247 ;  /* 0x000000ffff920224 */ /* 0x001fc600078e00f7 */
[----:B------:R0:W-:Y:S04]  /*c460*/  STS.U8 [R109+UR12+0x1100], R15 ;  /* 0x0011000f6d007988 */ /* 0x0001e8000800000c */
[----:B------:R1:W3:Y:S04]  /*c470*/  @P0 LDG.E.U8 R143, desc[UR26][R146.64] ;  /* 0x0000001a928f0981 */ /* 0x0002e8000c1e1100 */
[----:B0-----:R-:W5:Y:S04]  /*c480*/  LDL.LU R15, [R1+0x408] ;  /* 0x00040800010f7983 */ /* 0x001f680000300800 */
[----:B------:R0:W-:Y:S01]  /*c490*/  STL [R1+0x200], R176 ;  /* 0x000200b001007387 */ /* 0x0001e20000100800 */
[----:B-1----:R-:W-:-:S03]  /*c4a0*/  LEA.HI.X.SX32 R146, R140, R126, 0x1, P1 ;  /* 0x0000007e8c927211 */ /* 0x002fc600008f0eff */
[----:B------:R1:W-:Y:S04]  /*c4b0*/  STS.U8 [R109+UR12+0x1500], R11 ;  /* 0x0015000b6d007988 */ /* 0x0003e8000800000c */
[----:B------:R4:W-:Y:S01]  /*c4c0*/  STS.U8 [R109+UR12+0x1700], R13 ;  /* 0x0017000d6d007988 */ /* 0x0009e2000800000c */
[----:B0-----:R-:W-:-:S03]  /*c4d0*/  LOP3.LUT R176, R0, 0x96, RZ, 0xfc, !PT ;  /* 0x0000009600b07812 */ /* 0x001fc600078efcff */
[----:B------:R0:W-:Y:S01]  /*c4e0*/  STS.U8 [R109+UR12+0x1900], R10 ;  /* 0x0019000a6d007988 */ /* 0x0001e2000800000c */
[----:B------:R-:W-:-:S03]  /*c4f0*/  IABS R140, R176 ;  /* 0x000000b0008c7213 */ /* 0x000fc60000000000 */
[----:B-1----:R-:W5:Y:S04]  /*c500*/  LDL.LU R11, [R1+0x404] ;  /* 0x00040400010b7983 */ /* 0x002f680000300800 */
[----:B----4-:R-:W5:Y:S01]  /*c510*/  LDL.LU R13, [R1+0x400] ;  /* 0x00040000010d7983 */ /* 0x010f620000300800 */
[----:B------:R-:W-:-:S03]  /*c520*/  @P0 IMAD.MOV.U32 R147, RZ, RZ, R146 ;  /* 0x000000ffff930224 */ /* 0x000fc600078e0092 */
[----:B0-----:R-:W5:Y:S04]  /*c530*/  LDL.LU R10, [R1+0x3fc] ;  /* 0x0003fc00010a7983 */ /* 0x001f680000300800 */
[----:B------:R0:W-:Y:S04]  /*c540*/  STS.U8 [R109+UR12+0x1b00], R12 ;  /* 0x001b000c6d007988 */ /* 0x0001e8000800000c */
[----:B0-----:R-:W5:Y:S04]  /*c550*/  LDL.LU R12, [R1+0x3f8] ;  /* 0x0003f800010c7983 */ /* 0x001f680000300800 */
[----:B------:R-:W-:Y:S04]  /*c560*/  STL [R1+0x8], R142 ;  /* 0x0000088e01007387 */ /* 0x000fe80000100800 */
[----:B------:R0:W-:Y:S02]  /*c570*/  STL [R1+0x4], R146 ;  /* 0x0000049201007387 */ /* 0x0001e40000100800 */
[----:B0-----:R-:W-:-:S02]  /*c580*/  @P0 IMAD.MOV.U32 R146, RZ, RZ, R142 ;  /* 0x000000ffff920224 */ /* 0x001fc400078e008e */
        /* <DEDUP_REMOVED lines=9> */
[----:B------:R-:W-:Y:S02]  /*c620*/  SEL R140, R169, R140, !P2 ;  /* 0x0000008ca98c7207 */ /* 0x000fe40005000000 */
[----:B------:R-:W-:-:S03]  /*c630*/  PRMT R150, RZ, 0x7610, R150 ;  /* 0x00007610ff967816 */ /* 0x000fc60000000096 */
[----:B------:R-:W-:Y:S01]  /*c640*/  IMAD R140, R140, UR6, RZ ;  /* 0x000000068c8c7c24 */ /* 0x000fe2000f8e02ff */
[----:B------:R0:W-:Y:S04]  /*c650*/  STL [R1+0x1fc], R176 ;  /* 0x0001fcb001007387 */ /* 0x0001e80000100800 */
[----:B------:R-:W-:Y:S01]  /*c660*/  IADD3 R142, P1, PT, R140, R127, RZ ;  /* 0x0000007f8c8e7210 */ /* 0x000fe20007f3e0ff */
[----:B------:R1:W4:Y:S04]  /*c670*/  @P0 LDG.E.U8 R150, desc[UR26][R146.64] ;  /* 0x0000001a92960981 */ /* 0x000328000c1e1100 */
[----:B------:R1:W-:Y:S01]  /*c680*/  STS.U8 [R109+UR12+0x1d00], R8 ;  /* 0x001d00086d007988 */ /* 0x0003e2000800000c */
[----:B0-----:R-:W-:-:S03]  /*c690*/  LOP3.LUT R176, R0, 0x9e, RZ, 0xfc, !PT ;  /* 0x0000009e00b07812 */ /* 0x001fc600078efcff */
[----:B------:R0:W-:Y:S01]  /*c6a0*/  STS.U8 [R109+UR12+0x1f00], R9 ;  /* 0x001f00096d007988 */ /* 0x0001e2000800000c */
[----:B-1----:R-:W-:-:S03]  /*c6b0*/  LEA.HI.X.SX32 R146, R140, R126, 0x1, P1 ;  /* 0x0000007e8c927211 */ /* 0x002fc600008f0eff */
[----:B------:R1:W-:Y:S01]  /*c6c0*/  STS.U8 [R109+UR12+0x2100], R5 ;  /* 0x002100056d007988 */ /* 0x0003e2000800000c */
[----:B------:R-:W-:-:S03]  /*c6d0*/  IABS R140, R176 ;  /* 0x000000b0008c7213 */ /* 0x000fc60000000000 */
[----:B------:R-:W5:Y:S04]  /*c6e0*/  LDL.LU R8, [R1+0x3f4] ;  /* 0x0003f40001087983 */ /* 0x000f680000300800 */
[----:B0-----:R-:W5:Y:S01]  /*c6f0*/  LDL.LU R9, [R1+0x3f0] ;  /* 0x0003f00001097983 */ /* 0x001f620000300800 */
[----:B------:R-:W-:-:S03]  /*c700*/  @P0 IMAD.MOV.U32 R147, RZ, RZ, R146 ;  /* 0x000000ffff930224 */ /* 0x000fc600078e0092 */
[----:B-1----:R-:W5:Y:S04]  /*c710*/  LDL.LU R5, [R1+0x3ec] ;  /* 0x0003ec0001057983 */ /* 0x002f680000300800 */
        /* <DEDUP_REMOVED lines=17> */
[----:B------:R0:W-:Y:S04]  /*c830*/  STS.U8 [R109+UR12+0x2b00], R175 ;  /* 0x002b00af6d007988 */ /* 0x0001e8000800000c */
[----:B------:R-:W-:Y:S01]  /*c840*/  IADD3 R142, P1, PT, R140, R127, RZ ;  /* 0x0000007f8c8e7210 */ /* 0x000fe20007f3e0ff */
[----:B------:R1:W2:Y:S01]  /*c850*/  @P0 LDG.E.U8 R149, desc[UR26][R146.64] ;  /* 0x0000001a92950981 */ /* 0x0002a2000c1e1100 */
[----:B0-----:R-:W-:-:S03]  /*c860*/  LOP3.LUT R175, R0, 0xa6, RZ, 0xfc, !PT ;  /* 0x000000a600af7812 */ /* 0x001fc600078efcff */
[----:B------:R-:W-:Y:S04]  /*c870*/  STL [R1+0x1f8], R176 ;  /* 0x0001f8b001007387 */ /* 0x000fe80000100800 */
[----:B------:R0:W-:Y:S01]  /*c880*/  STS.U8 [R109+UR12+0x2500], R4 ;  /* 0x002500046d007988 */ /* 0x0001e2000800000c */
[----:B-1----:R-:W-:Y:S02]  /*c890*/  LEA.HI.X.SX32 R146, R140, R126, 0x1, P1 ;  /* 0x0000007e8c927211 */ /* 0x002fe400008f0eff */
[----:B------:R-:W-:Y:S01]  /*c8a0*/  IABS R140, R175 ;  /* 0x000000af008c7213 */ /* 0x000fe20000000000 */
[----:B------:R1:W-:Y:S04]  /*c8b0*/  STS.U8 [R109+UR12+0x2700], R6 ;  /* 0x002700066d007988 */ /* 0x0003e8000800000c */
[----:B------:R1:W-:Y:S04]  /*c8c0*/  STS.U8 [R109+UR12+0x2900], R2 ;  /* 0x002900026d007988 */ /* 0x0003e8000800000c */
[----:B0-----:R-:W5:Y:S01]  /*c8d0*/  LDL.LU R4, [R1+0x3e4] ;  /* 0x0003e40001047983 */ /* 0x001f620000300800 */
[----:B------:R-:W-:-:S03]  /*c8e0*/  @P0 IMAD.MOV.U32 R147, RZ, RZ, R146 ;  /* 0x000000ffff930224 */ /* 0x000fc600078e0092 */
[----:B-1----:R-:W5:Y:S04]  /*c8f0*/  LDL.LU R6, [R1+0x3e0] ;  /* 0x0003e00001067983 */ /* 0x002f680000300800 */
[----:B------:R-:W5:Y:S04]  /*c900*/  LDL.LU R2, [R1+0x3dc] ;  /* 0x0003dc0001027983 */ /* 0x000f680000300800 */
        /* <DEDUP_REMOVED lines=13> */
[----:B------:R-:W-:Y:S01]  /*c9e0*/  SEL R140, R169, R140, !P2 ;  /* 0x0000008ca98c7207 */ /* 0x000fe20005000000 */
[----:B------:R0:W-:Y:S04]  /*c9f0*/  STS.U8 [R109+UR12+0x3300], R171 ;  /* 0x003300ab6d007988 */ /* 0x0001e8000800000c */
[----:B------:R-:W-:Y:S01]  /*ca00*/  IMAD R140, R140, UR6, RZ ;  /* 0x000000068c8c7c24 */ /* 0x000fe2000f8e02ff */
[----:B------:R1:W3:Y:S01]  /*ca10*/  @P0 LDG.E.U8 R148, desc[UR26][R146.64] ;  /* 0x0000001a92940981 */ /* 0x0002e2000c1e1100 */
[----:B0-----:R-:W-:-:S03]  /*ca20*/  LOP3.LUT R171, R0, 0xae, RZ, 0xfc, !PT ;  /* 0x000000ae00ab7812 */ /* 0x001fc600078efcff */
[----:B-1----:R-:W-:-:S04]  /*ca30*/  IADD3 R146, P1, PT, R140, R127, RZ ;  /* 0x0000007f8c927210 */ /* 0x002fc80007f3e0ff */
[----:B------:R-:W-:Y:S02]  /*ca40*/  LEA.HI.X.SX32 R147, R140, R126, 0x1, P1 ;  /* 0x0000007e8c937211 */ /* 0x000fe400008f0eff */
        /* <DEDUP_REMOVED lines=14> */
[----:B------:R0:W-:Y:S01]  /*cb30*/  STS.U8 [R109+UR12+0x3700], R170 ;  /* 0x003700aa6d007988 */ /* 0x0001e2000800000c */
[----:B------:R-:W-:-:S03]  /*cb40*/  IADD3 R145, P1, PT, R140, R127, RZ ;  /* 0x0000007f8c917210 */ /* 0x000fc60007f3e0ff */
[----:B------:R-:W-:Y:S04]  /*cb50*/  STL [R1+0x68], R146 ;  /* 0x0000689201007387 */ /* 0x000fe80000100800 */
[----:B------:R-:W-:Y:S01]  /*cb60*/  STL [R1+0x64], R147 ;  /* 0x0000649301007387 */ /* 0x000fe20000100800 */
[----:B0-----:R-:W-:-:S03]  /*cb70*/  LOP3.LUT R170, R0, 0xb6, RZ, 0xfc, !PT ;  /* 0x000000b600aa7812 */ /* 0x001fc600078efcff */
[----:B------:R0:W-:Y:S04]  /*cb80*/  STL [R1+0x1f0], R171 ;  /* 0x0001f0ab01007387 */ /* 0x0001e80000100800 */
[----:B------:R1:W-:Y:S01]  /*cb90*/  STS.U8 [R109+UR12+0x3b00], R160 ;  /* 0x003b00a06d007988 */ /* 0x0003e2000800000c */
[----:B0-----:R-:W-:Y:S02]  /*cba0*/  LEA.HI.X.SX32 R171, R140, R126, 0x1, P1 ;  /* 0x0000007e8cab7211 */ /* 0x001fe400008f0eff */
[----:B------:R-:W-:Y:S01]  /*cbb0*/  IABS R140, R170 ;  /* 0x000000aa008c7213 */ /* 0x000fe20000000000 */
[----:B------:R0:W-:Y:S01]  /*cbc0*/  STL [R1+0x88], R145 ;  /* 0x0000889101007387 */ /* 0x0001e20000100800 */
[----:B-1----:R-:W-:-:S03]  /*cbd0*/  @P0 IMAD.MOV.U32 R160, RZ, RZ, R145 ;  /* 0x000000ffffa00224 */ /* 0x002fc600078e0091 */
[----:B0-----:R-:W-:-:S04]  /*cbe0*/  IMAD.HI.U32 R145, R138, R140, RZ ;  /* 0x0000008c8a917227 */ /* 0x001fc800078e00ff */
[----:B------:R-:W-:-:S04]  /*cbf0*/  IMAD.MOV R145, RZ, RZ, -R145 ;  /* 0x000000ffff917224 */ /* 0x000fc800078e0a91 */
[----:B------:R-:W-:-:S05]  /*cc00*/  IMAD R140, R139, R145, R140 ;  /* 0x000000918b8c7224 */ /* 0x000fca00078e028c */
[----:B------:R-:W-:Y:S02]  /*cc10*/  ISETP.GT.U32.AND P1, PT, R139, R140, PT ;  /* 0x0000008c8b00720c */ /* 0x000fe40003f24070 */
[----:B------:R-:W-:-:S11]  /*cc20*/  ISETP.GE.AND P3, PT, R170, RZ, PT ;  /* 0x000000ffaa00720c */ /* 0x000fd60003f66270 */
[----:B------:R-:W-:-:S05]  /*cc30*/  @!P1 IMAD.IADD R140, R140, 0x1, -R139 ;  /* 0x000000018c8c9824 */ /* 0x000fca00078e0a8b */
[----:B------:R-:W-:Y:S02]  /*cc40*/  ISETP.GT.U32.AND P1, PT, R139, R140, PT ;  /* 0x0000008c8b00720c */ /* 0x000fe40003f24070 */
[----:B------:R-:W-:Y:S01]  /*cc50*/  PRMT R142, RZ, 0x7610, R142 ;  /* 0x00007610ff8e7816 */ /* 0x000fe2000000008e */
[----:B------:R0:W-:Y:S05]  /*cc60*/  STS.U8 [R109+UR12+0x3900], R161 ;  /* 0x003900a16d007988 */ /* 0x0001ea000800000c */
[----:B------:R1:W3:Y:S05]  /*cc70*/  @P0 LDG.E.U8 R142, desc[UR26][R146.64] ;  /* 0x0000001a928e0981 */ /* 0x0002ea000c1e1100 */
[----:B------:R-:W-:-:S04]  /*cc80*/  @!P1 IMAD.IADD R140, R140, 0x1, -R139 ;  /* 0x000000018c8c9824 */ /* 0x000fc800078e0a8b */
[----:B------:R-:W-:-:S05]  /*cc90*/  @!P3 IMAD.MOV R140, RZ, RZ, -R140 ;  /* 0x000000ffff8cb224 */ /* 0x000fca00078e0a8c */
[----:B------:R-:W-:Y:S01]  /*cca0*/  SEL R140, R169, R140, !P2 ;  /* 0x0000008ca98c7207 */ /* 0x000fe20005000000 */
[----:B0-----:R-:W-:Y:S01]  /*ccb0*/  @P0 IMAD.MOV.U32 R161, RZ, RZ, R171 ;  /* 0x000000ffffa10224 */ /* 0x001fe200078e00ab */
[----:B-1----:R-:W-:-:S03]  /*ccc0*/  PRMT R147, RZ, 0x7610, R147 ;  /* 0x00007610ff937816 */ /* 0x002fc60000000093 */
[----:B------:R-:W-:Y:S01]  /*ccd0*/  IMAD R140, R140, UR6, RZ ;  /* 0x000000068c8c7c24 */ /* 0x000fe2000f8e02ff */
[----:B------:R-:W-:Y:S04]  /*cce0*/  STS.U8 [R109+UR12+0x2d00], R174 ;  /* 0x002d00ae6d007988 */ /* 0x000fe8000800000c */
[----:B------:R-:W-:Y:S01]  /*ccf0*/  STS.U8 [R109+UR12+0x2f00], R173 ;  /* 0x002f00ad6d007988 */ /* 0x000fe2000800000c */
[----:B------:R-:W-:-:S03]  /*cd00*/  IADD3 R145, P1, PT, R140, R127, RZ ;  /* 0x0000007f8c917210 */ /* 0x000fc60007f3e0ff */
[----:B------:R-:W-:Y:S04]  /*cd10*/  STS.U8 [R109+UR12+0x3100], R172 ;  /* 0x003100ac6d007988 */ /* 0x000fe8000800000c */
[----:B------:R-:W-:Y:S04]  /*cd20*/  STS.U8 [R109+UR12+0x3d00], R168 ;  /* 0x003d00a86d007988 */ /* 0x000fe8000800000c */
[----:B------:R-:W-:Y:S04]  /*cd30*/  STS.U8 [R109+UR12+0x3f00], R167 ;  /* 0x003f00a76d007988 */ /* 0x000fe8000800000c */
[----:B------:R0:W-:Y:S04]  /*cd40*/  STS.U8 [R110+UR12+0x180], R166 ;  /* 0x000180a66e007988 */ /* 0x0001e8000800000c */
[----:B------:R1:W3:Y:S01]  /*cd50*/  @P0 LDG.E.U8 R147, desc[UR26][R160.64] ;  /* 0x0000001aa0930981 */ /* 0x0002e2000c1e1100 */
[----:B0-----:R-:W-:-:S03]  /*cd60*/  LOP3.LUT R166, R0, 0xbe, RZ, 0xfc, !PT ;  /* 0x000000be00a67812 */ /* 0x001fc600078efcff */
[----:B------:R-:W-:Y:S01]  /*cd70*/  STL [R1+0x84], R171 ;  /* 0x000084ab01007387 */ /* 0x000fe20000100800 */
[----:B-1----:R-:W-:-:S03]  /*cd80*/  LEA.HI.X.SX32 R160, R140, R126, 0x1, P1 ;  /* 0x0000007e8ca07211 */ /* 0x002fc600008f0eff */
[----:B------:R-:W-:Y:S01]  /*cd90*/  STL [R1+0x1ec], R170 ;  /* 0x0001ecaa01007387 */ /* 0x000fe20000100800 */
[----:B------:R-:W-:-:S03]  /*cda0*/  IABS R140, R166 ;  /* 0x000000a6008c7213 */ /* 0x000fc60000000000 */
[----:B--2---:R0:W-:Y:S01]  /*cdb0*/  STS.U8 [R110+UR12+0x3f80], R3 ;  /* 0x003f80036e007988 */ /* 0x0041e2000800000c */
[----:B------:R-:W-:-:S03]  /*cdc0*/  @P0 IMAD.MOV.U32 R161, RZ, RZ, R160 ;  /* 0x000000ffffa10224 */ /* 0x000fc600078e00a0 */
        /* <DEDUP_REMOVED lines=17> */
[----:B------:R1:W2:Y:S01]  /*cee0*/  @P0 LDG.E.U8 R146, desc[UR26][R160.64] ;  /* 0x0000001aa0920981 */ /* 0x0002a2000c1e1100 */
        /* <DEDUP_REMOVED lines=17> */
[----:B------:R-:W-:Y:S04]  /*d000*/  STL [R1+0x1e8], R166 ;  /* 0x0001e8a601007387 */ /* 0x000fe80000100800 */
[----:B------:R-:W-:Y:S01]  /*d010*/  IADD3 R159, P1, PT, R140, R127, RZ ;  /* 0x0000007f8c9f7210 */ /* 0x000fe20007f3e0ff */
[----:B------:R0:W-:Y:S04]  /*d020*/  STS.U8 [R110+UR12+0xf80], R157 ;  /* 0x000f809d6e007988 */ /* 0x0001e8000800000c */
[----:B------:R1:W-:Y:S04]  /*d030*/  STL [R1+0xd0], R160 ;  /* 0x0000d0a001007387 */ /* 0x0003e80000100800 */
[----:B------:R1:W2:Y:S01]  /*d040*/  @P0 LDG.E.U8 R145, desc[UR26][R160.64] ;  /* 0x0000001aa0910981 */ /* 0x0002a2000c1e1100 */
[----:B0-----:R-:W-:-:S03]  /*d050*/  LOP3.LUT R157, R0, 0xce, RZ, 0xfc, !PT ;  /* 0x000000ce009d7812 */ /* 0x001fc600078efcff */
[----:B------:R-:W-:Y:S01]  /*d060*/  STL [R1+0xcc], R161 ;  /* 0x0000cca101007387 */ /* 0x000fe20000100800 */
[----:B-1----:R-:W-:-:S03]  /*d070*/  LEA.HI.X.SX32 R160, R140, R126, 0x1, P1 ;  /* 0x0000007e8ca07211 */ /* 0x002fc600008f0eff */
[----:B------:R-:W-:Y:S01]  /*d080*/  STL [R1+0x1e4], R162 ;  /* 0x0001e4a201007387 */ /* 0x000fe20000100800 */
[----:B------:R-:W-:-:S03]  /*d090*/  IABS R140, R157 ;  /* 0x0000009d008c7213 */ /* 0x000fc60000000000 */
[----:B------:R0:W-:Y:S04]  /*d0a0*/  STS.U8 [R110+UR12+0xd80], R158 ;  /* 0x000d809e6e007988 */ /* 0x0001e8000800000c */
[----:B------:R1:W-:Y:S04]  /*d0b0*/  STS.U8 [R110+UR12+0x1180], R141 ;  /* 0x0011808d6e007988 */ /* 0x0003e8000800000c */
[----:B------:R4:W-:Y:S01]  /*d0c0*/  STL [R1+0xf0], R159 ;  /* 0x0000f09f01007387 */ /* 0x0009e20000100800 */
[----:B0-----:R-:W-:Y:S01]  /*d0d0*/  @P0 IMAD.MOV.U32 R158, RZ, RZ, R159 ;  /* 0x000000ffff9e0224 */ /* 0x001fe200078e009f */
[----:B-1----:R-:W-:-:S02]  /*d0e0*/  PRMT R141, RZ, 0x7610, R141 ;  /* 0x00007610ff8d7816 */ /* 0x002fc4000000008d */
[----:B------:R0:W-:Y:S01]  /*d0f0*/  STS.U8 [R110+UR12+0x1380], R156 ;  /* 0x0013809c6e007988 */ /* 0x0001e2000800000c */
[----:B----4-:R-:W-:-:S05]  /*d100*/  @P0 IMAD.MOV.U32 R159, RZ, RZ, R160 ;  /* 0x000000ffff9f0224 */ /* 0x010fca00078e00a0 */
[----:B------:R-:W4:Y:S01]  /*d110*/  @P0 LDG.E.U8 R141, desc[UR26][R158.64] ;  /* 0x0000001a9e8d0981 */ /* 0x000f22000c1e1100 */
        /* <DEDUP_REMOVED lines=12> */
[C---:B------:R-:W-:Y:S01]  /*d1e0*/  IADD3 R156, P1, PT, R140.reuse, R127, RZ ;  /* 0x0000007f8c9c7210 */ /* 0x040fe20007f3e0ff */
[----:B------:R0:W-:Y:S04]  /*d1f0*/  STL [R1+0x1e0], R157 ;  /* 0x0001e09d01007387 */ /* 0x0001e80000100800 */
[----:B------:R1:W-:Y:S04]  /*d200*/  STS.U8 [R110+UR12+0x1780], R154 ;  /* 0x0017809a6e007988 */ /* 0x0003e8000800000c */
[----:B------:R3:W-:Y:S01]  /*d210*/  STL [R1+0x110], R156 ;  /* 0x0001109c01007387 */ /* 0x0007e20000100800 */
[----:B0-----:R-:W-:Y:S01]  /*d220*/  LEA.HI.X.SX32 R157, R140, R126, 0x1, P1 ;  /* 0x0000007e8c9d7211 */ /* 0x001fe200008f0eff */
[----:B-1----:R-:W-:Y:S01]  /*d230*/  @P0 IMAD.MOV.U32 R154, RZ, RZ, R156 ;  /* 0x000000ffff9a0224 */ /* 0x002fe200078e009c */
[----:B---3--:R-:W-:-:S04]  /*d240*/  LOP3.LUT R156, R0, 0xd6, RZ, 0xfc, !PT ;  /* 0x000000d6009c7812 */ /* 0x008fc800078efcff */
        /* <DEDUP_REMOVED lines=14> */
[----:B------:R1:W-:Y:S01]  /*d330*/  STS.U8 [R110+UR12+0x1580], R155 ;  /* 0x0015809b6e007988 */ /* 0x0003e2000800000c */
[----:B0-----:R-:W-:-:S03]  /*d340*/  PRMT R144, RZ, 0x7610, R144 ;  /* 0x00007610ff907816 */ /* 0x001fc60000000090 */
[----:B------:R0:W-:Y:S01]  /*d350*/  STS.U8 [R110+UR12+0x1f80], R151 ;  /* 0x001f80976e007988 */ /* 0x0001e2000800000c */
[----:B------:R-:W-:Y:S01]  /*d360*/  IADD3 R153, P1, PT, R140, R127, RZ ;  /* 0x0000007f8c997210 */ /* 0x000fe20007f3e0ff */
[----:B-1----:R-:W-:-:S05]  /*d370*/  @P0 IMAD.MOV.U32 R155, RZ, RZ, R157 ;  /* 0x000000ffff9b0224 */ /* 0x002fca00078e009d */
[----:B------:R1:W3:Y:S01]  /*d380*/  @P0 LDG.E.U8 R144, desc[UR26][R154.64] ;  /* 0x0000001a9a900981 */ /* 0x0002e2000c1e1100 */
[----:B0-----:R-:W-:-:S03]  /*d390*/  LOP3.LUT R151, R0, 0xde, RZ, 0xfc, !PT ;  /* 0x000000de00977812 */ /* 0x001fc600078efcff */
[----:B------:R0:W-:Y:S01]  /*d3a0*/  STS.U8 [R110+UR12+0x2380], R150 ;  /* 0x002380966e007988 */ /* 0x0001e2000800000c */
[----:B-1----:R-:W-:Y:S02]  /*d3b0*/  LEA.HI.X.SX32 R154, R140, R126, 0x1, P1 ;  /* 0x0000007e8c9a7211 */ /* 0x002fe400008f0eff */
        /* <DEDUP_REMOVED lines=13> */
[----:B------:R-:W-:Y:S04]  /*d490*/  STL [R1+0x1dc], R156 ;  /* 0x0001dc9c01007387 */ /* 0x000fe80000100800 */
[C---:B------:R-:W-:Y:S01]  /*d4a0*/  IADD3 R150, P1, PT, R140.reuse, R127, RZ ;  /* 0x0000007f8c967210 */ /* 0x040fe20007f3e0ff */
[----:B------:R-:W-:Y:S04]  /*d4b0*/  STL [R1+0x130], R153 ;  /* 0x0001309901007387 */ /* 0x000fe80000100800 */
[----:B------:R-:W-:Y:S04]  /*d4c0*/  STL [R1+0x12c], R154 ;  /* 0x00012c9a01007387 */ /* 0x000fe80000100800 */
[----:B------:R0:W-:Y:S04]  /*d4d0*/  STL [R1+0x1d8], R151 ;  /* 0x0001d89701007387 */ /* 0x0001e80000100800 */
[----:B------:R1:W-:Y:S01]  /*d4e0*/  STS.U8 [R110+UR12+0x2780], R148 ;  /* 0x002780946e007988 */ /* 0x0003e2000800000c */
[----:B0-----:R-:W-:-:S03]  /*d4f0*/  LEA.HI.X.SX32 R151, R140, R126, 0x1, P1 ;  /* 0x0000007e8c977211 */ /* 0x001fc600008f0eff */
[----:B------:R0:W-:Y:S01]  /*d500*/  STS.U8 [R110+UR12+0x2980], R142 ;  /* 0x0029808e6e007988 */ /* 0x0001e2000800000c */
[----:B-1----:R-:W-:-:S03]  /*d510*/  @P0 IMAD.MOV.U32 R148, RZ, RZ, R150 ;  /* 0x000000ffff940224 */ /* 0x002fc600078e0096 */
[----:B------:R1:W-:Y:S04]  /*d520*/  STS.U8 [R110+UR12+0x2580], R149 ;  /* 0x002580956e007988 */ /* 0x0003e8000800000c */
[----:B------:R2:W-:Y:S01]  /*d530*/  STL [R1+0x150], R150 ;  /* 0x0001509601007387 */ /* 0x0005e20000100800 */
[----:B0-----:R-:W-:Y:S01]  /*d540*/  PRMT R142, RZ, 0x7610, R142 ;  /* 0x00007610ff8e7816 */ /* 0x001fe2000000008e */
[----:B-1----:R-:W-:Y:S01]  /*d550*/  @P0 IMAD.MOV.U32 R149, RZ, RZ, R151 ;  /* 0x000000ffff950224 */ /* 0x002fe200078e0097 */
[----:B--2---:R-:W-:-:S04]  /*d560*/  LOP3.LUT R150, R0, 0xe6, RZ, 0xfc, !PT ;  /* 0x000000e600967812 */ /* 0x004fc800078efcff */
[----:B------:R0:W2:Y:S01]  /*d570*/  @P0 LDG.E.U8 R142, desc[UR26][R148.64] ;  /* 0x0000001a948e0981 */ /* 0x0000a2000c1e1100 */
[----:B------:R-:W-:-:S03]  /*d580*/  IABS R140, R150 ;  /* 0x00000096008c7213 */ /* 0x000fc60000000000 */
[----:B------:R1:W-:Y:S02]  /*d590*/  STS.U8 [R110+UR12+0x2b80], R147 ;  /* 0x002b80936e007988 */ /* 0x0003e4000800000c */
        /* <DEDUP_REMOVED lines=12> */
[----:B------:R-:W-:Y:S03]  /*d660*/  STL [R1+0x14c], R151 ;  /* 0x00014c9701007387 */ /* 0x000fe60000100800 */
[----:B0-----:R-:W-:Y:S01]  /*d670*/  LEA.HI.X.SX32 R148, R140, R126, 0x1, P1 ;  /* 0x0000007e8c947211 */ /* 0x001fe200008f0eff */
[----:B------:R-:W-:Y:S04]  /*d680*/  STL [R1+0x1d4], R150 ;  /* 0x0001d49601007387 */ /* 0x000fe80000100800 */
[----:B------:R0:W-:Y:S04]  /*d690*/  STS.U8 [R110+UR12+0x2d80], R146 ;  /* 0x002d80926e007988 */ /* 0x0001e8000800000c */
[----:B----4-:R1:W-:Y:S04]  /*d6a0*/  STS.U8 [R110+UR12+0x3180], R141 ;  /* 0x0031808d6e007988 */ /* 0x0103e8000800000c */
[----:B------:R4:W-:Y:S01]  /*d6b0*/  STS.U8 [R110+UR12+0x1d80], R152 ;  /* 0x001d80986e007988 */ /* 0x0009e2000800000c */
[----:B0-----:R-:W-:-:S03]  /*d6c0*/  @P0 IMAD.MOV.U32 R146, RZ, RZ, R147 ;  /* 0x000000ffff920224 */ /* 0x001fc600078e0093 */
[----:B------:R0:W-:Y:S01]  /*d6d0*/  STS.U8 [R110+UR12+0x2180], R143 ;  /* 0x0021808f6e007988 */ /* 0x0001e2000800000c */
[----:B-1----:R-:W-:-:S03]  /*d6e0*/  PRMT R141, RZ, 0x7610, R141 ;  /* 0x00007610ff8d7816 */ /* 0x002fc6000000008d */
[----:B------:R1:W-:Y:S01]  /*d6f0*/  STL [R1+0x170], R147 ;  /* 0x0001709301007387 */ /* 0x0003e20000100800 */
[----:B----4-:R-:W-:Y:S02]  /*d700*/  @P0 IMAD.MOV.U32 R152, RZ, RZ, R153 ;  /* 0x000000ffff980224 */ /* 0x010fe400078e0099 */
[----:B------:R-:W-:Y:S01]  /*d710*/  @P0 IMAD.MOV.U32 R153, RZ, RZ, R154 ;  /* 0x000000ffff990224 */ /* 0x000fe200078e009a */
[----:B0-----:R-:W-:Y:S01]  /*d720*/  PRMT R143, RZ, 0x7610, R143 ;  /* 0x00007610ff8f7816 */ /* 0x001fe2000000008f */
[----:B-1----:R-:W-:-:S05]  /*d730*/  @P0 IMAD.MOV.U32 R147, RZ, RZ, R148 ;  /* 0x000000ffff930224 */ /* 0x002fca00078e0094 */
[----:B------:R-:W4:Y:S04]  /*d740*/  @P0 LDG.E.U8 R143, desc[UR26][R152.64] ;  /* 0x0000001a988f0981 */ /* 0x000f28000c1e1100 */
[----:B------:R-:W4:Y:S04]  /*d750*/  @P0 LDG.E.U8 R141, desc[UR26][R146.64] ;  /* 0x0000001a928d0981 */ /* 0x000f28000c1e1100 */
[----:B------:R0:W-:Y:S02]  /*d760*/  STS.U8 [R110+UR12+0x2f80], R145 ;  /* 0x002f80916e007988 */ /* 0x0001e4000800000c */
[----:B0-----:R-:W-:-:S04]  /*d770*/  LOP3.LUT R145, R0, 0xee, RZ, 0xfc, !PT ;  /* 0x000000ee00917812 */ /* 0x001fc800078efcff */
[----:B------:R-:W-:Y:S02]  /*d780*/  IABS R140, R145 ;  /* 0x00000091008c7213 */ /* 0x000fe40000000000 */
[----:B------:R-:W-:Y:S01]  /*d790*/  ISETP.GE.AND P3, PT, R145, RZ, PT ;  /* 0x000000ff9100720c */ /* 0x000fe20003f66270 */
[----:B---3--:R0:W-:Y:S02]  /*d7a0*/  STS.U8 [R110+UR12+0x3380], R144 ;  /* 0x003380906e007988 */ /* 0x0081e4000800000c */
[----:B0-----:R-:W-:-:S04]  /*d7b0*/  IMAD.HI.U32 R144, R138, R140, RZ ;  /* 0x0000008c8a907227 */ /* 0x001fc800078e00ff */
[----:B------:R-:W-:-:S04]  /*d7c0*/  IMAD.MOV R144, RZ, RZ, -R144 ;  /* 0x000000ffff907224 */ /* 0x000fc800078e0a90 */
[----:B------:R-:W-:-:S05]  /*d7d0*/  IMAD R140, R139, R144, R140 ;  /* 0x000000908b8c7224 */ /* 0x000fca00078e028c */
[----:B------:R-:W-:-:S13]  /*d7e0*/  ISETP.GT.U32.AND P1, PT, R139, R140, PT ;  /* 0x0000008c8b00720c */ /* 0x000fda0003f24070 */
        /* <DEDUP_REMOVED lines=9> */
[----:B------:R-:W-:Y:S01]  /*d880*/  STL [R1+0x190], R144 ;  /* 0x0001909001007387 */ /* 0x000fe20000100800 */
[----:B0-----:R-:W-:-:S03]  /*d890*/  LEA.HI.X.SX32 R145, R140, R126, 0x1, P1 ;  /* 0x0000007e8c917211 */ /* 0x001fc600008f0eff */
[----:B--2---:R0:W-:Y:S02]  /*d8a0*/  STS.U8 [R110+UR12+0x3780], R142 ;  /* 0x0037808e6e007988 */ /* 0x0041e4000800000c */
[----:B0-----:R-:W-:Y:S01]  /*d8b0*/  @P0 IMAD.MOV.U32 R142, RZ, RZ, R144 ;  /* 0x000000ffff8e0224 */ /* 0x001fe200078e0090 */
[----:B------:R-:W-:-:S04]  /*d8c0*/  LOP3.LUT R144, R0, 0xf6, RZ, 0xfc, !PT ;  /* 0x000000f600907812 */ /* 0x000fc800078efcff */
[----:B------:R-:W-:-:S05]  /*d8d0*/  IABS R140, R144 ;  /* 0x00000090008c7213 */ /* 0x000fca0000000000 */
        /* <DEDUP_REMOVED lines=11> */
[----:B------:R-:W-:-:S04]  /*d990*/  IADD3 R127, P1, PT, R138, R127, RZ ;  /* 0x0000007f8a7f7210 */ /* 0x000fc80007f3e0ff */
[----:B------:R-:W-:Y:S01]  /*d9a0*/  LEA.HI.X.SX32 R140, R138, R126, 0x1, P1 ;  /* 0x0000007e8a8c7211 */ /* 0x000fe200008f0eff */
[----:B------:R-:W-:Y:S01]  /*d9b0*/  @P0 IMAD.MOV.U32 R138, RZ, RZ, R127 ;  /* 0x000000ffff8a0224 */ /* 0x000fe200078e007f */
[----:B------:R-:W-:-:S03]  /*d9c0*/  PRMT R126, RZ, 0x7610, R126 ;  /* 0x00007610ff7e7816 */ /* 0x000fc6000000007e */
[----:B------:R-:W-:-:S05]  /*d9d0*/  @P0 IMAD.MOV.U32 R139, RZ, RZ, R140 ;  /* 0x000000ffff8b0224 */ /* 0x000fca00078e008c */
[----:B------:R-:W2:Y:S04]  /*d9e0*/  @P0 LDG.E.U8 R126, desc[UR26][R138.64] ;  /* 0x0000001a8a7e0981 */ /* 0x000ea8000c1e1100 */
[----:B----4-:R0:W-:Y:S04]  /*d9f0*/  STS.U8 [R110+UR12+0x3580], R143 ;  /* 0x0035808f6e007988 */ /* 0x0101e8000800000c */
[----:B------:R1:W-:Y:S01]  /*da00*/  STS.U8 [R110+UR12+0x3980], R141 ;  /* 0x0039808d6e007988 */ /* 0x0003e2000800000c */
[----:B0-----:R-:W-:Y:S01]  /*da10*/  @P0 IMAD.MOV.U32 R143, RZ, RZ, R145 ;  /* 0x000000ffff8f0224 */ /* 0x001fe200078e0091 */
[----:B-1----:R-:W-:-:S06]  /*da20*/  PRMT R141, RZ, 0x7610, R141 ;  /* 0x00007610ff8d7816 */ /* 0x002fcc000000008d */
[----:B------:R-:W3:Y:S04]  /*da30*/  @P0 LDG.E.U8 R141, desc[UR26][R142.64] ;  /* 0x0000001a8e8d0981 */ /* 0x000ee8000c1e1100 */
[----:B------:R0:W-:Y:S04]  /*da40*/  STS.U8 [R110+UR12+0x380], R165 ;  /* 0x000380a56e007988 */ /* 0x0001e8000800000c */
[----:B------:R0:W-:Y:S04]  /*da50*/  STS.U8 [R110+UR12+0x580], R164 ;  /* 0x000580a46e007988 */ /* 0x0001e8000800000c */
[----:B------:R0:W-:Y:S04]  /*da60*/  STS.U8 [R110+UR12+0x780], R163 ;  /* 0x000780a36e007988 */ /* 0x0001e8000800000c */
[----:B------:R0:W-:Y:S04]  /*da70*/  STL [R1+0x18c], R145 ;  /* 0x00018c9101007387 */ /* 0x0001e80000100800 */
[----:B------:R0:W-:Y:S04]  /*da80*/  STL [R1+0x1cc], R144 ;  /* 0x0001cc9001007387 */ /* 0x0001e80000100800 */
[----:B------:R0:W-:Y:S04]  /*da90*/  STL [R1+0xa0], R127 ;  /* 0x0000a07f01007387 */ /* 0x0001e80000100800 */
[----:B------:R0:W-:Y:S01]  /*daa0*/  STL [R1+0x9c], R140 ;  /* 0x00009c8c01007387 */ /* 0x0001e20000100800 */
[----:B------:R-:W-:-:S04]  /*dab0*/  UISETP.NE.U32.AND UP1, UPT, UR8, URZ, UPT ;  /* 0x000000ff0800728c */ /* 0x000fc8000bf25070 */
[----:B------:R-:W-:Y:S02]  /*dac0*/  UISETP.LT.OR UP2, UPT, UR33, 0x40, UP1 ;  /* 0x000000402100788c */ /* 0x000fe40008f41670 */
[----:B------:R-:W-:Y:S01]  /*dad0*/  UISETP.GE.AND UP3, UPT, UR33, 0x80, UPT ;  /* 0x000000802100788c */ /* 0x000fe2000bf66270 */
[----:B--2---:R0:W-:Y:S04]  /*dae0*/  STS.U8 [R110+UR12+0x3d80], R126 ;  /* 0x003d807e6e007988 */ /* 0x0041e8000800000c */
[----:B---3--:R0:W-:Y:S01]  /*daf0*/  STS.U8 [R110+UR12+0x3b80], R141 ;  /* 0x003b808d6e007988 */ /* 0x0081e2000800000c */
[----:B------:R1:W-:Y:S06]  /*db00*/  MEMBAR.ALL.CTA ;  /* 0x0000000000007992 */ /* 0x0003ec0000008000 */
[----:B-1----:R-:W1:Y:S02]  /*db10*/  FENCE.VIEW.ASYNC.S ;  /* 0x00000000000073c6 */ /* 0x002e640000000000 */
[----:B-1----:R-:W-:Y:S06]  /*db20*/  BAR.SYNC.DEFER_BLOCKING 0x0 ;  /* 0x0000000000007b1d */ /* 0x002fec0000010000 */
[----:B------:R-:W-:Y:S05]  /*db30*/  BRA.U UP2, `(.L_x_6) ;  /* 0x0000000102687547 */ /* 0x000fea000b800000 */
[----:B------:R-:W-:Y:S02]  /*db40*/  UIADD3 UR4, UPT, UPT, UR12, 0x8000, URZ ;  /* 0x000080000c047890 */ /* 0x000fe4000fffe0ff */
[----:B------:R-:W-:Y:S02]  /*db50*/  USHF.R.U32.HI UR8, URZ, 0x4, UR12 ;  /* 0x00000004ff087899 */ /* 0x000fe4000801160c */
[----:B------:R-:W-:Y:S02]  /*db60*/  USHF.R.U32.HI UR4, URZ, 0x4, UR4 ;  /* 0x00000004ff047899 */ /* 0x000fe40008011604 */
[----:B------:R-:W-:Y:S02]  /*db70*/  USGXT.U32 UR8, UR8, 0xe ;  /* 0x0000000e0808789a */ /* 0x000fe40008000000 */
[----:B------:R-:W-:Y:S01]  /*db80*/  USGXT.U32 UR6, UR4, 0xe ;  /* 0x0000000e0406789a */ /* 0x000fe20008000000 */
[----:B------:R-:W-:Y:S01]  /*db90*/  UMOV UR16, 0xffffff80 ;  /* 0xffffff8000107882 */ /* 0x000fe20000000000 */
[----:B------:R-:W-:Y:S01]  /*dba0*/  UMOV UR17, 0x7fffbfdf ;  /* 0x7fffbfdf00117882 */ /* 0x000fe20000000000 */
[----:B------:R-:W-:Y:S01]  /*dbb0*/  UMOV UR18, 0xfffffffe ;  /* 0xfffffffe00127882 */ /* 0x000fe20000000000 */
[----:B------:R-:W-:Y:S01]  /*dbc0*/  UMOV UR19, 0x7fffbfdf ;  /* 0x7fffbfdf00137882 */ /* 0x000fe20000000000 */
[----:B------:R-:W-:Y:S01]  /*dbd0*/  UMOV UR9, URZ ;  /* 0x000000ff00097c82 */ /* 0x000fe20008000000 */
[----:B------:R-:W-:Y:S01]  /*dbe0*/  UMOV UR7, URZ ;  /* 0x000000ff00077c82 */ /* 0x000fe20008000000 */
[----:B------:R-:W-:-:S02]  /*dbf0*/  UIADD3.64 UR18, UPT, UPT, UR8, -UR18, URZ ;  /* 0x8000001208127297 */ /* 0x000fc4000fffe0ff */
[----:B------:R-:W-:Y:S01]  /*dc00*/  UIADD3.64 UR16, UPT, UPT, UR6, -UR16, URZ ;  /* 0x8000001006107297 */ /* 0x000fe2000fffe0ff */
[----:B------:R-:W-:Y:S01]  /*dc10*/  UMOV UR20, 0x0 ;  /* 0x0000000000147882 */ /* 0x000fe20000000000 */
[----:B------:R-:W-:Y:S01]  /*dc20*/  UMOV UR21, 0x4408010 ;  /* 0x0440801000157882 */ /* 0x000fe20000000000 */
[----:B------:R-:W-:Y:S01]  /*dc30*/  UMOV UR4, UR15 ;  /* 0x0000000f00047c82 */ /* 0x000fe20008000000 */
[----:B------:R-:W-:Y:S01]  /*dc40*/  UMOV UR5, URZ ;  /* 0x000000ff00057c82 */ /* 0x000fe20008000000 */
[----:B------:R-:W-:Y:S01]  /*dc50*/  UMOV UR9, 0x80004020 ;  /* 0x8000402000097882 */ /* 0x000fe20000000000 */
[----:B------:R-:W-:Y:S01]  /*dc60*/  UMOV UR7, 0x80004020 ;  /* 0x8000402000077882 */ /* 0x000fe20000000000 */
[----:B------:R-:W-:Y:S01]  /*dc70*/  UMOV UR22, 0x0 ;  /* 0x0000000000167882 */ /* 0x000fe20000000000 */
[----:B------:R-:W-:Y:S01]  /*dc80*/  UMOV UR23, 0x4408010 ;  /* 0x0440801000177882 */ /* 0x000fe20000000000 */
[----:B------:R-:W-:Y:S01]  /*dc90*/  UMOV UR4, UR4 ;  /* 0x0000000400047c82 */ /* 0x000fe20008000000 */
[----:B------:R1:W-:Y:S01]  /*dca0*/  UTCQMMA gdesc[UR6], gdesc[UR8], tmem[UR13], tmem[UR20], idesc[UR21], !UPT ;  /* 0x00ff1408060075ea */ /* 0x0003e2000f80030d */
[----:B------:R1:W-:Y:S01]  /*dcb0*/  UTCQMMA gdesc[UR16], gdesc[UR18], tmem[UR13], tmem[UR22], idesc[UR23], UPT ;  /* 0x00ff1612100075ea */ /* 0x0003e2000b80030d */
[----:B------:R1:W-:Y:S01]  /*dcc0*/  UTCBAR [UR4], URZ ;  /* 0x000000ff040073e9 */ /* 0x0003e200080000ff */
[----:B------:R-:W-:Y:S01]  /*dcd0*/  NOP ;  /* 0x0000000000007918 */ /* 0x000fe20000000000 */
.L_x_6:
[----:B-1----:R-:W-:Y:S01]  /*dce0*/  UMOV UR4, URZ ;  /* 0x000000ff00047c82 */ /* 0x002fe20008000000 */
[----:B------:R-:W-:Y:S05]  /*dcf0*/  BRA.U !UP3, `(.L_x_7) ;  /* 0x000000650b8c7547 */ /* 0x000fea000b800000 */
[----:B------:R-:W-:Y:S01]  /*dd00*/  USHF.R.S32.HI UR4, URZ, 0x1f, UR33 ;  /* 0x0000001fff047899 */ /* 0x000fe20008011421 */
[----:B0-----:R-:W-:Y:S01]  /*dd10*/  IMAD.MOV.U32 R126, RZ, RZ, RZ ;  /* 0x000000ffff7e7224 */ /* 0x001fe200078e00ff */
[----:B------:R-:W-:Y:S02]  /*dd20*/  UIADD3 UR5, UPT, UPT, UR12, 0x9000, URZ ;  /* 0x000090000c057890 */ /* 0x000fe4000fffe0ff */
[----:B------:R-:W-:Y:S02]  /*dd30*/  ULEA.HI UR4, UR4, UR33, URZ, 0x6 ;  /* 0x0000002104047291 */ /* 0x000fe4000f8f30ff */
[----:B------:R-:W-:Y:S02]  /*dd40*/  UIADD3 UR6, UPT, UPT, UR12, 0x4000, URZ ;  /* 0x000040000c067890 */ /* 0x000fe4000fffe0ff */
[----:B------:R-:W-:Y:S02]  /*dd50*/  USHF.R.S32.HI UR4, URZ, 0x6, UR4 ;  /* 0x00000006ff047899 */ /* 0x000fe40008011404 */
[----:B------:R-:W-:-:S02]  /*dd60*/  USHF.R.U32.HI UR5, URZ, 0x4, UR5 ;  /* 0x00000004ff057899 */ /* 0x000fc40008011605 */
[----:B------:R-:W-:Y:S02]  /*dd70*/  USHF.R.U32.HI UR8, URZ, 0x4, UR6 ;  /* 0x00000004ff087899 */ /* 0x000fe40008011606 */
[----:B------:R-:W-:Y:S02]  /*dd80*/  UISETP.LT.AND UP2, UPT, UR4, 0x2, UPT ;  /* 0x000000020400788c */ /* 0x000fe4000bf41270 */
[----:B------:R-:W-:Y:S02]  /*dd90*/  USHF.L.U32 UR28, UR10, 0x6, URZ ;  /* 0x000000060a1c7899 */ /* 0x000fe400080006ff */
[----:B------:R-:W-:Y:S02]  /*dda0*/  USHF.L.U32 UR29, UR11, 0x6, URZ ;  /* 0x000000060b1d7899 */ /* 0x000fe400080006ff */
[----:B------:R-:W-:Y:S02]  /*ddb0*/  USGXT.U32 UR6, UR5, 0xe ;  /* 0x0000000e0506789a */ /* 0x000fe40008000000 */
[----:B------:R-:W-:-:S02]  /*ddc0*/  USGXT.U32 UR8, UR8, 0xe ;  /* 0x0000000e0808789a */ /* 0x000fc40008000000 */
[----:B------:R-:W-:Y:S01]  /*ddd0*/  USEL UR4, UR4, 0x2, !UP2 ;  /* 0x0000000204047887 */ /* 0x000fe2000d000000 */
[----:B------:R-:W-:Y:S01]  /*dde0*/  UMOV UR16, 0xffffff80 ;  /* 0xffffff8000107882 */ /* 0x000fe20000000000 */
[----:B------:R-:W-:Y:S01]  /*ddf0*/  UMOV UR17, 0x7fffbfdf ;  /* 0x7fffbfdf00117882 */ /* 0x000fe20000000000 */
[----:B------:R-:W-:Y:S01]  /*de00*/  UMOV UR18, 0xfffffffe ;  /* 0xfffffffe00127882 */ /* 0x000fe20000000000 */
[----:B------:R-:W-:Y:S01]  /*de10*/  UMOV UR19, 0x7fffbfdf ;  /* 0x7fffbfdf00137882 */ /* 0x000fe20000000000 */
[----:B------:R-:W-:Y:S01]  /*de20*/  UMOV UR7, URZ ;  /* 0x000000ff00077c82 */ /* 0x000fe20008000000 */
[----:B------:R-:W-:Y:S01]  /*de30*/  UMOV UR9, URZ ;  /* 0x000000ff00097c82 */ /* 0x000fe20008000000 */
[----:B------:R-:W-:Y:S02]  /*de40*/  UIADD3 UR31, UPT, UPT, UR31, -0x40, URZ ;  /* 0xffffffc01f1f7890 */ /* 0x000fe4000fffe0ff */
[----:B------:R-:W-:Y:S02]  /*de50*/  USHF.R.S32.HI UR34, URZ, 0x1f, UR28 ;  /* 0x0000001fff227899 */ /* 0x000fe4000801141c */
[----:B------:R-:W-:-:S02]  /*de60*/  USHF.R.S32.HI UR35, URZ, 0x1f, UR29 ;  /* 0x0000001fff237899 */ /* 0x000fc4000801141d */
[----:B------:R-:W-:Y:S02]  /*de70*/  UIADD3.64 UR16, UPT, UPT, UR6, -UR16, URZ ;  /* 0x8000001006107297 */ /* 0x000fe4000fffe0ff */
[----:B------:R-:W-:Y:S02]  /*de80*/  UIADD3.64 UR18, UPT, UPT, UR8, -UR18, URZ ;  /* 0x8000001208127297 */ /* 0x000fe4000fffe0ff */
[----:B------:R-:W-:Y:S01]  /*de90*/  UIADD3 UR30, UPT, UPT, UR4, -0x1, URZ ;  /* 0xffffffff041e7890 */ /* 0x000fe2000fffe0ff */
[----:B------:R-:W-:Y:S01]  /*dea0*/  UMOV UR32, 0x1 ;  /* 0x0000000100207882 */ /* 0x000fe20000000000 */
[----:B------:R-:W-:-:S10]  /*deb0*/  UMOV UR5, URZ ;  /* 0x000000ff00057c82 */ /* 0x000fd40008000000 */
.L_x_10:
[----:B0-----:R-:W2:Y:S04]  /*dec0*/  LDL.LU R160, [R1+0x1c8] ;  /* 0x0001c80001a07983 */ /* 0x001ea80000300800 */
[----:B------:R-:W3:Y:S04]  /*ded0*/  LDL.LU R159, [R1+0x1c0] ;  /* 0x0001c000019f7983 */ /* 0x000ee80000300800 */
[----:B------:R-:W4:Y:S04]  /*dee0*/  LDL.LU R158, [R1+0x1b8] ;  /* 0x0001b800019e7983 */ /* 0x000f280000300800 */
        /* <DEDUP_REMOVED lines=12> */
[----:B------:R-:W4:Y:S01]  /*dfb0*/  LDL.LU R145, [R1+0x1a4] ;  /* 0x0001a40001917983 */ /* 0x000f220000300800 */
[----:B------:R-:W0:Y:S03]  /*dfc0*/  S2R R127, SR_TID.X ;  /* 0x00000000007f7919 */ /* 0x000e260000002100 */
[----:B------:R-:W4:Y:S04]  /*dfd0*/  LDL.LU R143, [R1+0x180] ;  /* 0x00018000018f7983 */ /* 0x000f280000300800 */
[----:B------:R-:W4:Y:S04]  /*dfe0*/  LDL.LU R142, [R1+0x19c] ;  /* 0x00019c00018e7983 */ /* 0x000f280000300800 */
[----:B------:R-:W4:Y:S04]  /*dff0*/  LDL.LU R141, [R1+0x178] ;  /* 0x00017800018d7983 */ /* 0x000f280000300800 */
[----:B------:R-:W4:Y:S04]  /*e000*/  LDL.LU R140, [R1+0x194] ;  /* 0x00019400018c7983 */ /* 0x000f280000300800 */
[----:B------:R-:W4:Y:S04]  /*e010*/  LDL.LU R139, [R1+0x170] ;  /* 0x00017000018b7983 */ /* 0x000f280000300800 */
[----:B------:R-:W4:Y:S01]  /*e020*/  LDL.LU R138, [R1+0x18c] ;  /* 0x00018c00018a7983 */ /* 0x000f220000300800 */
[----:B------:R-:W-:Y:S01]  /*e030*/  IMAD.U32 R126, R126, -0x80000000, RZ ;  /* 0x800000007e7e7824 */ /* 0x000fe200078e00ff */
[----:B0-----:R-:W-:-:S04]  /*e040*/  SHF.R.U32.HI R127, RZ, 0x6, R127 ;  /* 0x00000006ff7f7819 */ /* 0x001fc8000001167f */
[----:B------:R-:W-:-:S04]  /*e050*/  SGXT.U32 R127, R127, 0x1 ;  /* 0x000000017f7f781a */ /* 0x000fc80000000000 */
[----:B------:R-:W-:Y:S02]  /*e060*/  ISETP.GE.AND P0, PT, R127, UR31, PT ;  /* 0x0000001f7f007c0c */ /* 0x000fe4000bf06270 */
[----:B--2---:R-:W-:Y:S02]  /*e070*/  IADD3 R160, P2, PT, R160, UR29, RZ ;  /* 0x0000001da0a07c10 */ /* 0x004fe4000ff5e0ff */
[----:B---3--:R-:W-:-:S03]  /*e080*/  IADD3 R159, P3, PT, R159, UR29, RZ ;  /* 0x0000001d9f9f7c10 */ /* 0x008fc6000ff7e0ff */
[----:B------:R-:W-:Y:S01]  /*e090*/  STL [R1+0x1c8], R160 ;  /* 0x0001c8a001007387 */ /* 0x000fe20000100800 */
[----:B----4-:R-:W-:-:S03]  /*e0a0*/  IADD3 R158, P4, PT, R158, UR29, RZ ;  /* 0x0000001d9e9e7c10 */ /* 0x010fc6000ff9e0ff */
[----:B------:R-:W-:Y:S01]  /*e0b0*/  STL [R1+0x1c0], R159 ;  /* 0x0001c09f01007387 */ /* 0x000fe20000100800 */
[----:B------:R-:W-:-:S03]  /*e0c0*/  IADD3 R157, P5, PT, R157, UR29, RZ ;  /* 0x0000001d9d9d7c10 */ /* 0x000fc6000ffbe0ff */
[----:B------:R-:W-:Y:S01]  /*e0d0*/  STL [R1+0x1b8], R158 ;  /* 0x0001b89e01007387 */ /* 0x000fe20000100800 */
[----:B------:R-:W-:-:S03]  /*e0e0*/  IADD3 R156, P1, PT, R156, UR29, RZ ;  /* 0x0000001d9c9c7c10 */ /* 0x000fc6000ff3e0ff */
[----:B------:R-:W-:Y:S01]  /*e0f0*/  STL [R1+0x1b0], R157 ;  /* 0x0001b09d01007387 */ /* 0x000fe20000100800 */
[----:B------:R-:W-:-:S03]  /*e100*/  IADD3.X R155, PT, PT, R155, UR35, RZ, P2, !PT ;  /* 0x000000239b9b7c10 */ /* 0x000fc600097fe4ff */
        /* <DEDUP_REMOVED lines=20> */
[----:B------:R-:W-:Y:S04]  /*e250*/  STL [R1+0x188], R146 ;  /* 0x0001889201007387 */ /* 0x000fe80000100800 */
[----:B------:R-:W-:Y:S01]  /*e260*/  STL [R1+0x1a4], R145 ;  /* 0x0001a49101007387 */ /* 0x000fe20000100800 */
[----:B------:R-:W-:-:S03]  /*e270*/  IADD3 R143, P2, PT, R143, UR29, RZ ;  /* 0x0000001d8f8f7c10 */ /* 0x000fc6000ff5e0ff */
[----:B------:R-:W2:Y:S01]  /*e280*/  LDL.LU R127, [R1+0x168] ;  /* 0x00016800017f7983 */ /* 0x000ea20000300800 */
[----:B------:R-:W-:-:S03]  /*e290*/  IADD3.X R142, PT, PT, R142, UR35, RZ, P3, !PT ;  /* 0x000000238e8e7c10 */ /* 0x000fc60009ffe4ff */
[----:B------:R-:W-:Y:S01]  /*e2a0*/  STL [R1+0x180], R143 ;  /* 0x0001808f01007387 */ /* 0x000fe20000100800 */
[----:B------:R-:W-:Y:S02]  /*e2b0*/  IADD3 R141, P3, PT, R141, UR29, RZ ;  /* 0x0000001d8d8d7c10 */ /* 0x000fe4000ff7e0ff */
[----:B------:R-:W-:Y:S01]  /*e2c0*/  IADD3.X R140, PT, PT, R140, UR35, RZ, P4, !PT ;  /* 0x000000238c8c7c10 */ /* 0x000fe2000a7fe4ff */
[----:B------:R-:W-:Y:S01]  /*e2d0*/  STL [R1+0x19c], R142 ;  /* 0x00019c8e01007387 */ /* 0x000fe20000100800 */
[----:B------:R-:W-:-:S03]  /*e2e0*/  IADD3 R139, P4, PT, R139, UR29, RZ ;  /* 0x0000001d8b8b7c10 */ /* 0x000fc6000ff9e0ff */
[----:B------:R0:W-:Y:S04]  /*e2f0*/  STL [R1+0x194], R140 ;  /* 0x0001948c01007387 */ /* 0x0001e80000100800 */
[----:B------:R-:W-:Y:S01]  /*e300*/  STL [R1+0x178], R141 ;  /* 0x0001788d01007387 */ /* 0x000fe20000100800 */
[----:B------:R-:W-:-:S03]  /*e310*/  IADD3.X R138, PT, PT, R138, UR35, RZ, P5, !PT ;  /* 0x000000238a8a7c10 */ /* 0x000fc6000affe4ff */
[----:B0-----:R-:W3:Y:S04]  /*e320*/  LDL.LU R140, [R1+0x184] ;  /* 0x00018400018c7983 */ /* 0x001ee80000300800 */
[----:B------:R0:W-:Y:S04]  /*e330*/  STL [R1+0x170], R139 ;  /* 0x0001708b01007387 */ /* 0x0001e80000100800 */
[----:B0-----:R-:W4:Y:S04]  /*e340*/  LDL.LU R139, [R1+0x160] ;  /* 0x00016000018b7983 */ /* 0x001f280000300800 */
[----:B------:R-:W4:Y:S04]  /*e350*/  LDL.LU R165, [R1+0x17c] ;  /* 0x00017c0001a57983 */ /* 0x000f280000300800 */
[----:B------:R-:W4:Y:S04]  /*e360*/  LDL.LU R164, [R1+0x158] ;  /* 0x0001580001a47983 */ /* 0x000f280000300800 */
[----:B------:R-:W4:Y:S04]  /*e370*/  LDL.LU R163, [R1+0x174] ;  /* 0x0001740001a37983 */ /* 0x000f280000300800 */
[----:B------:R0:W-:Y:S04]  /*e380*/  STL [R1+0x18c], R138 ;  /* 0x00018c8a01007387 */ /* 0x0001e80000100800 */
        /* <DEDUP_REMOVED lines=21> */
[----:B0-----:R-:W4:Y:S01]  /*e4e0*/  LDL.LU R138, [R1+0x11c] ;  /* 0x00011c00018a7983 */ /* 0x001f220000300800 */
[----:B--2---:R-:W-:-:S05]  /*e4f0*/  IADD3 R127, P5, PT, R127, UR29, RZ ;  /* 0x0000001d7f7f7c10 */ /* 0x004fca000ffbe0ff */
[----:B------:R0:W-:Y:S04]  /*e500*/  STL [R1+0x168], R127 ;  /* 0x0001687f01007387 */ /* 0x0001e80000100800 */
[----:B0-----:R-:W2:Y:S01]  /*e510*/  LDL.LU R127, [R1+0xf8] ;  /* 0x0000f800017f7983 */ /* 0x001ea20000300800 */
[----:B---3--:R-:W-:-:S05]  /*e520*/  IADD3.X R140, PT, PT, R140, UR35, RZ, P1, !PT ;  /* 0x000000238c8c7c10 */ /* 0x008fca0008ffe4ff */
[----:B------:R0:W-:Y:S01]  /*e530*/  STL [R1+0x184], R140 ;  /* 0x0001848c01007387 */ /* 0x0001e20000100800 */
[----:B----4-:R-:W-:-:S03]  /*e540*/  IADD3 R139, P1, PT, R139, UR29, RZ ;  /* 0x0000001d8b8b7c10 */ /* 0x010fc6000ff3e0ff */
[----:B0-----:R-:W3:Y:S01]  /*e550*/  LDL.LU R140, [R1+0x114] ;  /* 0x00011400018c7983 */ /* 0x001ee20000300800 */
[----:B------:R-:W-:-:S03]  /*e560*/  IADD3.X R165, PT, PT, R165, UR35, RZ, P2, !PT ;  /* 0x00000023a5a57c10 */ /* 0x000fc600097fe4ff */
[----:B------:R0:W-:Y:S01]  /*e570*/  STL [R1+0x160], R139 ;  /* 0x0001608b01007387 */ /* 0x0001e20000100800 */
[----:B------:R-:W-:Y:S02]  /*e580*/  IADD3 R164, P2, PT, R164, UR29, RZ ;  /* 0x0000001da4a47c10 */ /* 0x000fe4000ff5e0ff */
[----:B------:R-:W-:Y:S01]  /*e590*/  IADD3.X R163, PT, PT, R163, UR35, RZ, P3, !PT ;  /* 0x00000023a3a37c10 */ /* 0x000fe20009ffe4ff */
[----:B0-----:R-:W4:Y:S01]  /*e5a0*/  LDL.LU R139, [R1+0xf0] ;  /* 0x0000f000018b7983 */ /* 0x001f220000300800 */
        /* <DEDUP_REMOVED lines=44> */
[----:B------:R0:W-:Y:S04]  /*e870*/  STL [R1+0x11c], R138 ;  /* 0x00011c8a01007387 */ /* 0x0001e80000100800 */
[----:B------:R-:W-:Y:S04]  /*e880*/  STL [R1+0x124], R142 ;  /* 0x0001248e01007387 */ /* 0x000fe80000100800 */
[----:B0-----:R-:W4:Y:S04]  /*e890*/  LDL.LU R138, [R1+0x10c] ;  /* 0x00010c00018a7983 */ /* 0x001f280000300800 */
[----:B------:R-:W-:Y:S01]  /*e8a0*/  STL [R1+0x100], R141 ;  /* 0x0001008d01007387 */ /* 0x000fe20000100800 */
[----:B--2---:R-:W-:-:S05]  /*e8b0*/  IADD3 R127, P4, PT, R127, UR29, RZ ;  /* 0x0000001d7f7f7c10 */ /* 0x004fca000ff9e0ff */
[----:B------:R0:W-:Y:S04]  /*e8c0*/  STL [R1+0xf8], R127 ;  /* 0x0000f87f01007387 */ /* 0x0001e80000100800 */
[----:B0-----:R-:W2:Y:S01]  /*e8d0*/  LDL.LU R127, [R1+0xe8] ;  /* 0x0000e800017f7983 */ /* 0x001ea20000300800 */
[----:B---3--:R-:W-:-:S05]  /*e8e0*/  IADD3.X R140, PT, PT, R140, UR35, RZ, P5, !PT ;  /* 0x000000238c8c7c10 */ /* 0x008fca000affe4ff */
[----:B------:R0:W-:Y:S01]  /*e8f0*/  STL [R1+0x114], R140 ;  /* 0x0001148c01007387 */ /* 0x0001e20000100800 */
[----:B----4-:R-:W-:-:S03]  /*e900*/  IADD3 R139, P5, PT, R139, UR29, RZ ;  /* 0x0000001d8b8b7c10 */ /* 0x010fc6000ffbe0ff */
[----:B0-----:R-:W3:Y:S04]  /*e910*/  LDL.LU R140, [R1+0x104] ;  /* 0x00010400018c7983 */ /* 0x001ee80000300800 */
        /* <DEDUP_REMOVED lines=25> */
[----:B------:R-:W-:-:S03]  /*eab0*/  IADD3.X R138, PT, PT, R138, UR35, RZ, P1, !PT ;  /* 0x000000238a8a7c10 */ /* 0x000fc60008ffe4ff */
[----:B0-----:R-:W4:Y:S04]  /*eac0*/  LDL.LU R139, [R1+0x78] ;  /* 0x00007800018b7983 */ /* 0x001f280000300800 */
[----:B------:R0:W-:Y:S04]  /*ead0*/  STL [R1+0x10c], R138 ;  /* 0x00010c8a01007387 */ /* 0x0001e80000100800 */
[----:B0-----:R-:W4:Y:S01]  /*eae0*/  LDL.LU R138, [R1+0x94] ;  /* 0x00009400018a7983 */ /* 0x001f220000300800 */
[----:B--2---:R-:W-:-:S05]  /*eaf0*/  IADD3 R127, P1, PT, R127, UR29, RZ ;  /* 0x0000001d7f7f7c10 */ /* 0x004fca000ff3e0ff */
[----:B------:R0:W-:Y:S04]  /*eb00*/  STL [R1+0xe8], R127 ;  /* 0x0000e87f01007387 */ /* 0x0001e80000100800 */
[----:B0-----:R-:W2:Y:S01]  /*eb10*/  LDL.LU R127, [R1+0x70] ;  /* 0x00007000017f7983 */ /* 0x001ea20000300800 */
[----:B---3--:R-:W-:Y:S02]  /*eb20*/  IADD3.X R140, PT, PT, R140, UR35, RZ, P2, !PT ;  /* 0x000000238c8c7c10 */ /* 0x008fe400097fe4ff */
[----:B----4-:R-:W-:-:S03]  /*eb30*/  IADD3 R165, P2, PT, R165, UR29, RZ ;  /* 0x0000001da5a57c10 */ /* 0x010fc6000ff5e0ff */
[----:B------:R0:W-:Y:S01]  /*eb40*/  STL [R1+0x104], R140 ;  /* 0x0001048c01007387 */ /* 0x0001e20000100800 */
[----:B------:R-:W-:Y:S02]  /*eb50*/  IADD3.X R164, PT, PT, R164, UR35, RZ, P3, !PT ;  /* 0x00000023a4a47c10 */ /* 0x000fe40009ffe4ff */
[----:B------:R-:W-:Y:S01]  /*eb60*/  IADD3 R163, P3, PT, R163, UR29, RZ ;  /* 0x0000001da3a37c10 */ /* 0x000fe2000ff7e0ff */
[----:B0-----:R-:W3:Y:S01]  /*eb70*/  LDL.LU R140, [R1+0x8c] ;  /* 0x00008c00018c7983 */ /* 0x001ee20000300800 */
        /* <DEDUP_REMOVED lines=43> */
[----:B------:R-:W-:Y:S04]  /*ee30*/  STL [R1+0xac], R143 ;  /* 0x0000ac8f01007387 */ /* 0x000fe80000100800 */
[----:B------:R0:W-:Y:S04]  /*ee40*/  STL [R1+0x78], R139 ;  /* 0x0000788b01007387 */ /* 0x0001e80000100800 */
[----:B------:R-:W-:Y:S01]  /*ee50*/  STL [R1+0x80], R142 ;  /* 0x0000808e01007387 */ /* 0x000fe20000100800 */
[----:B------:R-:W-:-:S03]  /*ee60*/  IADD3.X R138, PT, PT, R138, UR35, RZ, P5, !PT ;  /* 0x000000238a8a7c10 */ /* 0x000fc6000affe4ff */
[----:B0-----:R-:W4:Y:S04]  /*ee70*/  LDL.LU R139, [R1+0x68] ;  /* 0x00006800018b7983 */ /* 0x001f280000300800 */
[----:B------:R-:W-:Y:S04]  /*ee80*/  STL [R1+0xa4], R141 ;  /* 0x0000a48d01007387 */ /* 0x000fe80000100800 */
[----:B------:R0:W-:Y:S04]  /*ee90*/  STL [R1+0x94], R138 ;  /* 0x0000948a01007387 */ /* 0x0001e80000100800 */
[----:B0-----:R-:W4:Y:S01]  /*eea0*/  LDL.LU R138, [R1+0x84] ;  /* 0x00008400018a7983 */ /* 0x001f220000300800 */
[----:B--2---:R-:W-:-:S05]  /*eeb0*/  IADD3 R127, P5, PT, R127, UR29, RZ ;  /* 0x0000001d7f7f7c10 */ /* 0x004fca000ffbe0ff */
[----:B------:R0:W-:Y:S04]  /*eec0*/  STL [R1+0x70], R127 ;  /* 0x0000707f01007387 */ /* 0x0001e80000100800 */
[----:B0-----:R-:W2:Y:S04]  /*eed0*/  LDL.LU R127, [R1+0x60] ;  /* 0x00006000017f7983 */ /* 0x001ea80000300800 */
[----:B------:R-:W2:Y:S04]  /*eee0*/  LDL.LU R165, [R1+0x7c] ;  /* 0x00007c0001a57983 */ /* 0x000ea80000300800 */
[----:B------:R-:W2:Y:S01]  /*eef0*/  LDL.LU R164, [R1+0x58] ;  /* 0x0000580001a47983 */ /* 0x000ea20000300800 */
[----:B---3--:R-:W-:-:S03]  /*ef00*/  IADD3.X R140, PT, PT, R140, UR35, RZ, P1, !PT ;  /* 0x000000238c8c7c10 */ /* 0x008fc60008ffe4ff */
[----:B------:R-:W3:Y:S04]  /*ef10*/  LDL.LU R163, [R1+0x74] ;  /* 0x0000740001a37983 */ /* 0x000ee80000300800 */
[----:B------:R0:W-:Y:S04]  /*ef20*/  STL [R1+0x8c], R140 ;  /* 0x00008c8c01007387 */ /* 0x0001e80000100800 */
[----:B------:R-:W3:Y:S04]  /*ef30*/  LDL.LU R162, [R1+0x50] ;  /* 0x0000500001a27983 */ /* 0x000ee80000300800 */
        /* <DEDUP_REMOVED lines=19> */
[----:B------:R-:W3:Y:S04]  /*f070*/  LDL.LU R141, [R1] ;  /* 0x00000000018d7983 */ /* 0x000ee80000300800 */
[----:B0-----:R-:W3:Y:S01]  /*f080*/  LDL.LU R140, [R1+0x1c] ;  /* 0x00001c00018c7983 */ /* 0x001ee20000300800 */
[----:B----4-:R-:W-:-:S05]  /*f090*/  IADD3 R139, P1, PT, R139, UR29, RZ ;  /* 0x0000001d8b8b7c10 */ /* 0x010fca000ff3e0ff */
[----:B------:R0:W-:Y:S04]  /*f0a0*/  STL [R1+0x68], R139 ;  /* 0x0000688b01007387 */ /* 0x0001e80000100800 */
[----:B0-----:R-:W4:Y:S01]  /*f0b0*/  LDL.LU R139, [R1+0x14] ;  /* 0x00001400018b7983 */ /* 0x001f220000300800 */
[----:B------:R-:W-:-:S05]  /*f0c0*/  IADD3.X R138, PT, PT, R138, UR35, RZ, P2, !PT ;  /* 0x000000238a8a7c10 */ /* 0x000fca00097fe4ff */
[----:B------:R0:W-:Y:S04]  /*f0d0*/  STL [R1+0x84], R138 ;  /* 0x0000848a01007387 */ /* 0x0001e80000100800 */
[----:B0-----:R-:W4:Y:S01]  /*f0e0*/  LDL.LU R138, [R1+0xc] ;  /* 0x00000c00018a7983 */ /* 0x001f220000300800 */
[----:B--2---:R-:W-:-:S05]  /*f0f0*/  IADD3 R127, P2, PT, R127, UR29, RZ ;  /* 0x0000001d7f7f7c10 */ /* 0x004fca000ff5e0ff */
[----:B------:R0:W-:Y:S04]  /*f100*/  STL [R1+0x60], R127 ;  /* 0x0000607f01007387 */ /* 0x0001e80000100800 */
[----:B0-----:R-:W2:Y:S01]  /*f110*/  LDL.LU R127, [R1+0x4] ;  /* 0x00000400017f7983 */ /* 0x001ea20000300800 */
[----:B------:R-:W-:Y:S02]  /*f120*/  IADD3.X R165, PT, PT, R165, UR35, RZ, P3, !PT ;  /* 0x00000023a5a57c10 */ /* 0x000fe40009ffe4ff */
[----:B------:R-:W-:Y:S02]  /*f130*/  IADD3 R164, P3, PT, R164, UR29, RZ ;  /* 0x0000001da4a47c10 */ /* 0x000fe4000ff7e0ff */
[----:B---3--:R-:W-:Y:S02]  /*f140*/  IADD3.X R163, PT, PT, R163, UR35, RZ, P4, !PT ;  /* 0x00000023a3a37c10 */ /* 0x008fe4000a7fe4ff */
[----:B------:R-:W-:-:S02]  /*f150*/  IADD3 R162, P4, PT, R162, UR29, RZ ;  /* 0x0000001da2a27c10 */ /* 0x000fc4000ff9e0ff */
[----:B------:R-:W-:Y:S02]  /*f160*/  IADD3.X R155, PT, PT, R155, UR35, RZ, P3, !PT ;  /* 0x000000239b9b7c10 */ /* 0x000fe40009ffe4ff */
[----:B------:R-:W-:Y:S02]  /*f170*/  IADD3 R154, P3, PT, R154, UR29, RZ ;  /* 0x0000001d9a9a7c10 */ /* 0x000fe4000ff7e0ff */
[----:B------:R-:W-:Y:S02]  /*f180*/  IADD3.X R159, PT, PT, R159, UR35, RZ, P1, !PT ;  /* 0x000000239f9f7c10 */ /* 0x000fe40008ffe4ff */
[----:B------:R-:W-:Y:S02]  /*f190*/  IADD3 R158, P1, PT, R158, UR29, RZ ;  /* 0x0000001d9e9e7c10 */ /* 0x000fe4000ff3e0ff */
[----:B------:R-:W-:Y:S02]  /*f1a0*/  IADD3.X R161, PT, PT, R161, UR35, RZ, P5, !PT ;  /* 0x00000023a1a17c10 */ /* 0x000fe4000affe4ff */
[----:B------:R-:W-:-:S02]  /*f1b0*/  IADD3 R160, P5, PT, R160, UR29, RZ ;  /* 0x0000001da0a07c10 */ /* 0x000fc4000ffbe0ff */
[----:B------:R-:W-:Y:S02]  /*f1c0*/  IADD3.X R157, PT, PT, R157, UR35, RZ, P2, !PT ;  /* 0x000000239d9d7c10 */ /* 0x000fe400097fe4ff */
[----:B------:R-:W-:Y:S02]  /*f1d0*/  IADD3.X R153, PT, PT, R153, UR35, RZ, P4, !PT ;  /* 0x0000002399997c10 */ /* 0x000fe4000a7fe4ff */
[----:B------:R-:W-:Y:S02]  /*f1e0*/  IADD3.X R145, PT, PT, R145, UR35, RZ, P3, !PT ;  /* 0x0000002391917c10 */ /* 0x000fe40009ffe4ff */
[----:B------:R-:W-:Y:S02]  /*f1f0*/  IADD3 R143, P3, PT, R143, UR29, RZ ;  /* 0x0000001d8f8f7c10 */ /* 0x000fe4000ff7e0ff */
[----:B------:R-:W-:Y:S02]  /*f200*/  IADD3.X R149, PT, PT, R149, UR35, RZ, P1, !PT ;  /* 0x0000002395957c10 */ /* 0x000fe40008ffe4ff */
[----:B------:R-:W-:-:S02]  /*f210*/  IADD3 R156, P2, PT, R156, UR29, RZ ;  /* 0x0000001d9c9c7c10 */ /* 0x000fc4000ff5e0ff */
[----:B------:R-:W-:Y:S02]  /*f220*/  IADD3 R152, P4, PT, R152, UR29, RZ ;  /* 0x0000001d98987c10 */ /* 0x000fe4000ff9e0ff */
[----:B------:R-:W-:Y:S02]  /*f230*/  IADD3 R148, P1, PT, R148, UR29, RZ ;  /* 0x0000001d94947c10 */ /* 0x000fe4000ff3e0ff */
[----:B------:R-:W-:Y:S02]  /*f240*/  IADD3.X R151, PT, PT, R151, UR35, RZ, P5, !PT ;  /* 0x0000002397977c10 */ /* 0x000fe4000affe4ff */
[----:B------:R-:W-:Y:S02]  /*f250*/  IADD3 R150, P5, PT, R150, UR29, RZ ;  /* 0x0000001d96967c10 */ /* 0x000fe4000ffbe0ff */
[----:B------:R-:W-:Y:S02]  /*f260*/  IADD3.X R147, PT, PT, R147, UR35, RZ, P2, !PT ;  /* 0x0000002393937c10 */ /* 0x000fe400097fe4ff */
[----:B------:R-:W-:-:S02]  /*f270*/  IADD3.X R142, PT, PT, R142, UR35, RZ, P4, !PT ;  /* 0x000000238e8e7c10 */ /* 0x000fc4000a7fe4ff */
[----:B------:R-:W-:Y:S02]  /*f280*/  IADD3 R146, P2, PT, R146, UR29, RZ ;  /* 0x0000001d92927c10 */ /* 0x000fe4000ff5e0ff */
[----:B------:R-:W-:Y:S02]  /*f290*/  IADD3 R141, P4, PT, R141, UR29, RZ ;  /* 0x0000001d8d8d7c10 */ /* 0x000fe4000ff9e0ff */
[----:B------:R-:W-:Y:S02]  /*f2a0*/  IADD3.X R140, PT, PT, R140, UR35, RZ, P5, !PT ;  /* 0x000000238c8c7c10 */ /* 0x000fe4000affe4ff */
[----:B------:R-:W-:Y:S02]  /*f2b0*/  IADD3 R251, P5, PT, R251, UR29, RZ ;  /* 0x0000001dfbfb7c10 */ /* 0x000fe4000ffbe0ff */
[----:B------:R-:W-:Y:S02]  /*f2c0*/  IADD3.X R252, PT, PT, R252, UR35, RZ, P4, !PT ;  /* 0x00000023fcfc7c10 */ /* 0x000fe4000a7fe4ff */
[----:B------:R-:W-:-:S02]  /*f2d0*/  IADD3 R243, P4, PT, R243, UR29, RZ ;  /* 0x0000001df3f37c10 */ /* 0x000fc4000ff9e0ff */
[----:B----4-:R-:W-:Y:S02]  /*f2e0*/  IADD3.X R139, PT, PT, R139, UR35, RZ, P1, !PT ;  /* 0x000000238b8b7c10 */ /* 0x010fe40008ffe4ff */
[----:B-----5:R-:W-:-:S04]  /*f2f0*/  IADD3 R249, P1, PT, R249, UR29, RZ ;  /* 0x0000001df9f97c10 */ /* 0x020fc8000ff3e0ff */
        /* <DEDUP_REMOVED lines=10> */
[----:B------:R-:W-:Y:S02]  /*f3a0*/  IADD3 R233, P4, PT, R233, UR29, RZ ;  /* 0x0000001de9e97c10 */ /* 0x000fe4000ff9e0ff */
[----:B------:R-:W-:-:S02]  /*f3b0*/  IADD3 R229, P1, PT, R229, UR29, RZ ;  /* 0x0000001de5e57c10 */ /* 0x000fc4000ff3e0ff */
[----:B------:R-:W-:Y:S02]  /*f3c0*/  IADD3.X R240, PT, PT, R240, UR35, RZ, P5, !PT ;  /* 0x00000023f0f07c10 */ /* 0x000fe4000affe4ff */
[----:B------:R-:W-:Y:S02]  /*f3d0*/  IADD3 R231, P5, PT, R231, UR29, RZ ;  /* 0x0000001de7e77c10 */ /* 0x000fe4000ffbe0ff */
[----:B------:R-:W-:Y:S02]  /*f3e0*/  IADD3.X R236, PT, PT, R236, UR35, RZ, P2, !PT ;  /* 0x00000023ecec7c10 */ /* 0x000fe400097fe4ff */
[----:B------:R-:W-:Y:S02]  /*f3f0*/  IADD3.X R232, PT, PT, R232, UR35, RZ, P4, !PT ;  /* 0x00000023e8e87c10 */ /* 0x000fe4000a7fe4ff */
        /* <DEDUP_REMOVED lines=8> */
[----:B------:R-:W-:Y:S02]  /*f480*/  IADD3.X R218, PT, PT, R218, UR35, RZ, P1, !PT ;  /* 0x00000023dada7c10 */ /* 0x000fe40008ffe4ff */
[----:B------:R-:W-:Y:S02]  /*f490*/  IADD3 R217, P2, PT, R217, UR29, RZ ;  /* 0x0000001dd9d97c10 */ /* 0x000fe4000ff5e0ff */
[----:B------:R-:W-:Y:S02]  /*f4a0*/  IADD3 R213, P4, PT, R213, UR29, RZ ;  /* 0x0000001dd5d57c10 */ /* 0x000fe4000ff9e0ff */
        /* <DEDUP_REMOVED lines=24> */
[----:B------:R-:W-:Y:S01]  /*f630*/  IADD3 R179, P1, PT, R179, UR29, RZ ;  /* 0x0000001db3b37c10 */ /* 0x000fe2000ff3e0ff */
[----:B------:R-:W-:Y:S01]  /*f640*/  STL [R1+0x7c], R165 ;  /* 0x00007ca501007387 */ /* 0x000fe20000100800 */
[----:B------:R-:W-:Y:S02]  /*f650*/  IADD3.X R190, PT, PT, R190, UR35, RZ, P5, !PT ;  /* 0x00000023bebe7c10 */ /* 0x000fe4000affe4ff */
[----:B------:R-:W-:Y:S01]  /*f660*/  IADD3 R181, P5, PT, R181, UR29, RZ ;  /* 0x0000001db5b57c10 */ /* 0x000fe2000ffbe0ff */
[----:B------:R-:W-:Y:S01]  /*f670*/  STL [R1+0x58], R164 ;  /* 0x000058a401007387 */ /* 0x000fe20000100800 */
[----:B------:R-:W-:-:S02]  /*f680*/  IADD3.X R186, PT, PT, R186, UR35, RZ, P2, !PT ;  /* 0x00000023baba7c10 */ /* 0x000fc400097fe4ff */
[----:B------:R-:W-:Y:S01]  /*f690*/  IADD3.X R182, PT, PT, R182, UR35, RZ, P4, !PT ;  /* 0x00000023b6b67c10 */ /* 0x000fe2000a7fe4ff */
[----:B------:R-:W-:Y:S01]  /*f6a0*/  STL [R1+0x74], R163 ;  /* 0x000074a301007387 */ /* 0x000fe20000100800 */
[----:B------:R-:W-:Y:S02]  /*f6b0*/  IADD3.X R137, PT, PT, R137, UR35, RZ, P1, !PT ;  /* 0x0000002389897c10 */ /* 0x000fe40008ffe4ff */
[----:B--2---:R-:W-:Y:S02]  /*f6c0*/  IADD3.X R127, PT, PT, R127, UR35, RZ, P3, !PT ;  /* 0x000000237f7f7c10 */ /* 0x004fe40009ffe4ff */
[----:B------:R-:W-:-:S04]  /*f6d0*/  IADD3 R245, P3, PT, R245, UR29, RZ ;  /* 0x0000001df5f57c10 */ /* 0x000fc8000ff7e0ff */
[----:B------:R-:W-:Y:S02]  /*f6e0*/  IADD3.X R244, PT, PT, R244, UR35, RZ, P3, !PT ;  /* 0x00000023f4f47c10 */ /* 0x000fe40009ffe4ff */
        /* <DEDUP_REMOVED lines=20> */
[----:B------:R-:W-:Y:S01]  /*f830*/  IADD3 R115, P3, PT, R115, UR29, RZ ;  /* 0x0000001d73737c10 */ /* 0x000fe2000ff7e0ff */
[----:B------:R-:W-:Y:S03]  /*f840*/  STL [R1+0x50], R162 ;  /* 0x000050a201007387 */ /* 0x000fe60000100800 */
[----:B------:R-:W-:Y:S02]  /*f850*/  IADD3.X R116, PT, PT, R116, UR35, RZ, P3, !PT ;  /* 0x0000002374747c10 */ /* 0x000fe40009ffe4ff */
[----:B------:R-:W-:Y:S01]  /*f860*/  IADD3 R48, P3, PT, R48, UR29, RZ ;  /* 0x0000001d30307c10 */ /* 0x000fe2000ff7e0ff */
[----:B------:R-:W-:Y:S01]  /*f870*/  STL [R1+0x6c], R161 ;  /* 0x00006ca101007387 */ /* 0x000fe20000100800 */
[----:B------:R-:W-:-:S02]  /*f880*/  IADD3 R136, P2, PT, R136, UR29, RZ ;  /* 0x0000001d88887c10 */ /* 0x000fc4000ff5e0ff */
[----:B------:R-:W-:Y:S02]  /*f890*/  IADD3 R132, P4, PT, R132, UR29, RZ ;  /* 0x0000001d84847c10 */ /* 0x000fe4000ff9e0ff */
[----:B------:R-:W-:Y:S01]  /*f8a0*/  IADD3 R128, P1, PT, R128, UR29, RZ ;  /* 0x0000001d80807c10 */ /* 0x000fe2000ff3e0ff */
[----:B------:R-:W-:Y:S01]  /*f8b0*/  STL [R1+0x48], R160 ;  /* 0x000048a001007387 */ /* 0x000fe20000100800 */
[----:B------:R-:W-:Y:S02]  /*f8c0*/  IADD3.X R50, PT, PT, R50, UR35, RZ, P3, !PT ;  /* 0x0000002332327c10 */ /* 0x000fe40009ffe4ff */
[----:B------:R-:W-:Y:S01]  /*f8d0*/  IADD3.X R180, PT, PT, R180, UR35, RZ, P5, !PT ;  /* 0x00000023b4b47c10 */ /* 0x000fe2000affe4ff */
[----:B------:R-:W-:Y:S01]  /*f8e0*/  STL [R1+0x64], R159 ;  /* 0x0000649f01007387 */ /* 0x000fe20000100800 */
[----:B------:R-:W-:Y:S02]  /*f8f0*/  IADD3 R32, P3, PT, R32, UR29, RZ ;  /* 0x0000001d20207c10 */ /* 0x000fe4000ff7e0ff */
[----:B------:R-:W-:Y:S01]  /*f900*/  IADD3 R130, P5, PT, R130, UR29, RZ ;  /* 0x0000001d82827c10 */ /* 0x000fe2000ffbe0ff */
[----:B------:R-:W-:Y:S01]  /*f910*/  STL [R1+0x40], R158 ;  /* 0x0000409e01007387 */ /* 0x000fe20000100800 */
[----:B------:R-:W-:-:S02]  /*f920*/  IADD3.X R135, PT, PT, R135, UR35, RZ, P2, !PT ;  /* 0x0000002387877c10 */ /* 0x000fc400097fe4ff */
[----:B------:R-:W-:Y:S01]  /*f930*/  IADD3.X R131, PT, PT, R131, UR35, RZ, P4, !PT ;  /* 0x0000002383837c10 */ /* 0x000fe2000a7fe4ff */
[----:B------:R-:W-:Y:S01]  /*f940*/  STL [R1+0x5c], R157 ;  /* 0x00005c9d01007387 */ /* 0x000fe20000100800 */
[----:B------:R-:W-:Y:S02]  /*f950*/  IADD3.X R125, PT, PT, R125, UR35, RZ, P1, !PT ;  /* 0x000000237d7d7c10 */ /* 0x000fe40008ffe4ff */
[----:B------:R-:W-:Y:S01]  /*f960*/  IADD3 R123, P2, PT, R123, UR29, RZ ;  /* 0x0000001d7b7b7c10 */ /* 0x000fe2000ff5e0ff */
[----:B------:R-:W-:Y:S01]  /*f970*/  STL [R1+0x38], R156 ;  /* 0x0000389c01007387 */ /* 0x000fe20000100800 */
[----:B------:R-:W-:Y:S02]  /*f980*/  IADD3 R44, P4, PT, R44, UR29, RZ ;  /* 0x0000001d2c2c7c10 */ /* 0x000fe4000ff9e0ff */
[----:B------:R-:W-:Y:S01]  /*f990*/  IADD3 R121, P1, PT, R121, UR29, RZ ;  /* 0x0000001d79797c10 */ /* 0x000fe2000ff3e0ff */
[----:B------:R-:W-:Y:S01]  /*f9a0*/  STL [R1+0x54], R155 ;  /* 0x0000549b01007387 */ /* 0x000fe20000100800 */
[----:B------:R-:W-:-:S02]  /*f9b0*/  IADD3.X R33, PT, PT, R33, UR35, RZ, P3, !PT ;  /* 0x0000002321217c10 */ /* 0x000fc40009ffe4ff */
[----:B------:R-:W-:Y:S01]  /*f9c0*/  IADD3.X R129, PT, PT, R129, UR35, RZ, P5, !PT ;  /* 0x0000002381817c10 */ /* 0x000fe2000affe4ff */
[----:B------:R-:W-:Y:S01]  /*f9d0*/  STL [R1+0x30], R154 ;  /* 0x0000309a01007387 */ /* 0x000fe20000100800 */
[----:B------:R-:W-:Y:S02]  /*f9e0*/  IADD3 R16, P3, PT, R16, UR28, RZ ;  /* 0x0000001c10107c10 */ /* 0x000fe4000ff7e0ff */
[----:B------:R-:W-:Y:S01]  /*f9f0*/  IADD3 R30, P5, PT, R30, UR29, RZ ;  /* 0x0000001d1e1e7c10 */ /* 0x000fe2000ffbe0ff */
[----:B------:R-:W-:Y:S01]  /*fa00*/  STL [R1+0x4c], R153 ;  /* 0x00004c9901007387 */ /* 0x000fe20000100800 */
[----:B------:R-:W-:Y:S02]  /*fa10*/  IADD3.X R124, PT, PT, R124, UR35, RZ, P2, !PT ;  /* 0x000000237c7c7c10 */ /* 0x000fe400097fe4ff */
[----:B------:R-:W-:Y:S01]  /*fa20*/  IADD3.X R45, PT, PT, R45, UR35, RZ, P4, !PT ;  /* 0x000000232d2d7c10 */ /* 0x000fe2000a7fe4ff */
[----:B------:R-:W-:Y:S01]  /*fa30*/  STL [R1+0x28], R152 ;  /* 0x0000289801007387 */ /* 0x000fe20000100800 */
[----:B------:R-:W-:-:S02]  /*fa40*/  IADD3.X R122, PT, PT, R122, UR35, RZ, P1, !PT ;  /* 0x000000237a7a7c10 */ /* 0x000fc40008ffe4ff */
[----:B------:R-:W-:Y:S01]  /*fa50*/  IADD3 R58, P2, PT, R58, UR29, RZ ;  /* 0x0000001d3a3a7c10 */ /* 0x000fe2000ff5e0ff */
[----:B------:R-:W-:Y:S01]  /*fa60*/  STL [R1+0x44], R151 ;  /* 0x0000449701007387 */ /* 0x000fe20000100800 */
[----:B------:R-:W-:Y:S02]  /*fa70*/  IADD3 R28, P4, PT, R28, UR29, RZ ;  /* 0x0000001d1c1c7c10 */ /* 0x000fe4000ff9e0ff */
[----:B------:R-:W-:Y:S01]  /*fa80*/  IADD3 R54, P1, PT, R54, UR29, RZ ;  /* 0x0000001d36367c10 */ /* 0x000fe2000ff3e0ff */
[----:B------:R-:W-:Y:S01]  /*fa90*/  STL [R1+0x20], R150 ;  /* 0x0000209601007387 */ /* 0x000fe20000100800 */
[----:B------:R-:W-:Y:S02]  /*faa0*/  IADD3.X R17, PT, PT, R17, UR34, RZ, P3, !PT ;  /* 0x0000002211117c10 */ /* 0x000fe40009ffe4ff */
[----:B------:R-:W-:Y:S01]  /*fab0*/  IADD3.X R31, PT, PT, R31, UR35, RZ, P5, !PT ;  /* 0x000000231f1f7c10 */ /* 0x000fe2000affe4ff */
[----:B------:R-:W-:Y:S01]  /*fac0*/  STL [R1+0x3c], R149 ;  /* 0x00003c9501007387 */ /* 0x000fe20000100800 */
[----:B------:R-:W-:-:S02]  /*fad0*/  IADD3 R104, P3, PT, R104, UR28, RZ ;  /* 0x0000001c68687c10 */ /* 0x000fc4000ff7e0ff */
[----:B------:R-:W-:Y:S01]  /*fae0*/  IADD3 R119, P5, PT, R119, UR29, RZ ;  /* 0x0000001d77777c10 */ /* 0x000fe2000ffbe0ff */
[----:B------:R-:W-:Y:S01]  /*faf0*/  STL [R1+0x18], R148 ;  /* 0x0000189401007387 */ /* 0x000fe20000100800 */
[----:B------:R-:W-:Y:S02]  /*fb00*/  IADD3.X R59, PT, PT, R59, UR35, RZ, P2, !PT ;  /* 0x000000233b3b7c10 */ /* 0x000fe400097fe4ff */
[----:B------:R-:W-:Y:S01]  /*fb10*/  IADD3.X R29, PT, PT, R29, UR35, RZ, P4, !PT ;  /* 0x000000231d1d7c10 */ /* 0x000fe2000a7fe4ff */
[----:B------:R-:W-:Y:S01]  /*fb20*/  STL [R1+0x34], R147 ;  /* 0x0000349301007387 */ /* 0x000fe20000100800 */
[----:B------:R-:W-:Y:S02]  /*fb30*/  IADD3.X R55, PT, PT, R55, UR35, RZ, P1, !PT ;  /* 0x0000002337377c10 */ /* 0x000fe40008ffe4ff */
[----:B------:R-:W-:Y:S01]  /*fb40*/  IADD3 R40, P2, PT, R40, UR29, RZ ;  /* 0x0000001d28287c10 */ /* 0x000fe2000ff5e0ff */
[----:B------:R-:W-:Y:S01]  /*fb50*/  STL [R1+0x10], R146 ;  /* 0x0000109201007387 */ /* 0x000fe20000100800 */
[----:B------:R-:W-:-:S02]  /*fb60*/  IADD3 R117, P4, PT, R117, UR29, RZ ;  /* 0x0000001d75757c10 */ /* 0x000fc4000ff9e0ff */
        /* <DEDUP_REMOVED lines=10> */
[----:B------:R-:W-:Y:S01]  /*fc10*/  STL [R1], R141 ;  /* 0x0000008d01007387 */ /* 0x000fe20000100800 */
[----:B------:R-:W-:Y:S02]  /*fc20*/  IADD3.X R39, PT, PT, R39, UR35, RZ, P1, !PT ;  /* 0x0000002327277c10 */ /* 0x000fe40008ffe4ff */
[----:B------:R-:W-:Y:S01]  /*fc30*/  IADD3 R24, P2, PT, R24, UR29, RZ ;  /* 0x0000001d18187c10 */ /* 0x000fe2000ff5e0ff */
[----:B------:R-:W-:Y:S01]  /*fc40*/  STL [R1+0x1c], R140 ;  /* 0x00001c8c01007387 */ /* 0x000fe20000100800 */
[----:B------:R-:W-:Y:S02]  /*fc50*/  IADD3 R49, P4, PT, R49, UR29, RZ ;  /* 0x0000001d31317c10 */ /* 0x000fe4000ff9e0ff */
[----:B------:R-:W-:Y:S01]  /*fc60*/  IADD3 R22, P1, PT, R22, UR29, RZ ;  /* 0x0000001d16167c10 */ /* 0x000fe2000ff3e0ff */
[----:B------:R-:W-:Y:S01]  /*fc70*/  STL [R1+0x14], R139 ;  /* 0x0000148b01007387 */ /* 0x000fe20000100800 */
[----:B------:R-:W-:-:S02]  /*fc80*/  IADD3.X R53, PT, PT, R53, UR35, RZ, P5, !PT ;  /* 0x0000002335357c10 */ /* 0x000fc4000affe4ff */
[----:B------:R-:W-:Y:S01]  /*fc90*/  IADD3 R36, P5, PT, R36, UR29, RZ ;  /* 0x0000001d24247c10 */ /* 0x000fe2000ffbe0ff */
[----:B------:R-:W-:Y:S01]  /*fca0*/  STL [R1+0xc], R138 ;  /* 0x00000c8a01007387 */ /* 0x000fe20000100800 */
[----:B------:R-:W-:Y:S02]  /*fcb0*/  IADD3.X R25, PT, PT, R25, UR35, RZ, P2, !PT ;  /* 0x0000002319197c10 */ /* 0x000fe400097fe4ff */
[----:B------:R-:W-:Y:S01]  /*fcc0*/  IADD3.X R51, PT, PT, R51, UR35, RZ, P4, !PT ;  /* 0x0000002333337c10 */ /* 0x000fe2000a7fe4ff */
[----:B------:R0:W-:Y:S01]  /*fcd0*/  STL [R1+0x4], R127 ;  /* 0x0000047f01007387 */ /* 0x0001e20000100800 */
[----:B------:R-:W-:Y:S02]  /*fce0*/  IADD3.X R23, PT, PT, R23, UR35, RZ, P1, !PT ;  /* 0x0000002317177c10 */ /* 0x000fe40008ffe4ff */
[----:B------:R-:W-:Y:S02]  /*fcf0*/  IADD3 R113, P2, PT, R113, UR29, RZ ;  /* 0x0000001d71717c10 */ /* 0x000fe4000ff5e0ff */
[----:B------:R-:W-:-:S02]  /*fd00*/  IADD3 R34, P4, PT, R34, UR29, RZ ;  /* 0x0000001d22227c10 */ /* 0x000fc4000ff9e0ff */
[----:B------:R-:W-:Y:S01]  /*fd10*/  IADD3 R111, P1, PT, R111, UR29, RZ ;  /* 0x0000001d6f6f7c10 */ /* 0x000fe2000ff3e0ff */
[----:B0-----:R-:W0:Y:S01]  /*fd20*/  S2R R127, SR_TID.X ;  /* 0x00000000007f7919 */ /* 0x001e220000002100 */
[----:B------:R-:W-:Y:S02]  /*fd30*/  IADD3.X R38, PT, PT, R38, UR35, RZ, P5, !PT ;  /* 0x0000002326267c10 */ /* 0x000fe4000affe4ff */
[----:B------:R-:W-:Y:S02]  /*fd40*/  IADD3 R20, P5, PT, R20, UR29, RZ ;  /* 0x0000001d14147c10 */ /* 0x000fe4000ffbe0ff */
[----:B------:R-:W-:Y:S02]  /*fd50*/  IADD3.X R114, PT, PT, R114, UR35, RZ, P2, !PT ;  /* 0x0000002372727c10 */ /* 0x000fe400097fe4ff */
[----:B------:R-:W-:Y:S02]  /*fd60*/  IADD3.X R35, PT, PT, R35, UR35, RZ, P4, !PT ;  /* 0x0000002323237c10 */ /* 0x000fe4000a7fe4ff */
[----:B------:R-:W-:-:S02]  /*fd70*/  IADD3.X R112, PT, PT, R112, UR35, RZ, P1, !PT ;  /* 0x0000002370707c10 */ /* 0x000fc40008ffe4ff */
[----:B------:R-:W-:Y:S01]  /*fd80*/  IADD3.X R85, PT, PT, R85, UR34, RZ, P3, !PT ;  /* 0x0000002255557c10 */ /* 0x000fe20009ffe4ff */
[----:B------:R-:W1:Y:S01]  /*fd90*/  SYNCS.PHASECHK.TRANS64.TRYWAIT P3, [UR15], R126 ;  /* 0x0000007eff0075a7 */ /* 0x000e62000806110f */
        /* <DEDUP_REMOVED lines=43> */
[----:B0-----:R-:W-:Y:S02]  /*10050*/  SHF.R.U32.HI R127, RZ, 0x6, R127 ;  /* 0x00000006ff7f7819 */ /* 0x001fe4000001167f */
[----:B------:R-:W-:Y:S02]  /*10060*/  IADD3.X R9, PT, PT, R9, UR34, RZ, P5, !PT ;  /* 0x0000002209097c10 */ /* 0x000fe4000affe4ff */
[----:B------:R-:W-:Y:S02]  /*10070*/  IADD3 R5, P5, PT, R5, UR28, RZ ;  /* 0x0000001c05057c10 */ /* 0x000fe4000ffbe0ff */
[----:B------:R-:W-:-:S02]  /*10080*/  IADD3.X R82, PT, PT, R82, UR34, RZ, P2, !PT ;  /* 0x0000002252527c10 */ /* 0x000fc400097fe4ff */
[----:B------:R-:W-:Y:S02]  /*10090*/  IADD3.X R65, PT, PT, R65, UR34, RZ, P4, !PT ;  /* 0x0000002241417c10 */ /* 0x000fe4000a7fe4ff */
[----:B------:R-:W-:Y:S02]  /*100a0*/  IADD3.X R101, PT, PT, R101, UR34, RZ, P1, !PT ;  /* 0x0000002265657c10 */ /* 0x000fe40008ffe4ff */
[----:B------:R-:W-:Y:S02]  /*100b0*/  IADD3 R78, P2, PT, R78, UR28, RZ ;  /* 0x0000001c4e4e7c10 */ /* 0x000fe4000ff5e0ff */
[----:B------:R-:W-:Y:S02]  /*100c0*/  IADD3 R62, P4, PT, R62, UR28, RZ ;  /* 0x0000001c3e3e7c10 */ /* 0x000fe4000ff9e0ff */
[----:B------:R-:W-:Y:S02]  /*100d0*/  IADD3 R92, P1, PT, R92, UR28, RZ ;  /* 0x0000001c5c5c7c10 */ /* 0x000fe4000ff3e0ff */
[----:B------:R-:W-:-:S02]  /*100e0*/  SGXT.U32 R127, R127, 0x1 ;  /* 0x000000017f7f781a */ /* 0x000fc40000000000 */
[----:B------:R-:W-:Y:S02]  /*100f0*/  IADD3.X R7, PT, PT, R7, UR34, RZ, P5, !PT ;  /* 0x0000002207077c10 */ /* 0x000fe4000affe4ff */
[----:B------:R-:W-:Y:S02]  /*10100*/  IADD3 R4, P5, PT, R4, UR28, RZ ;  /* 0x0000001c04047c10 */ /* 0x000fe4000ffbe0ff */
[----:B------:R-:W-:Y:S02]  /*10110*/  IADD3.X R79, PT, PT, R79, UR34, RZ, P2, !PT ;  /* 0x000000224f4f7c10 */ /* 0x000fe400097fe4ff */
[----:B------:R-:W-:Y:S02]  /*10120*/  IADD3.X R63, PT, PT, R63, UR34, RZ, P4, !PT ;  /* 0x000000223f3f7c10 */ /* 0x000fe4000a7fe4ff */
[----:B------:R-:W-:Y:S02]  /*10130*/  IADD3.X R93, PT, PT, R93, UR34, RZ, P1, !PT ;  /* 0x000000225d5d7c10 */ /* 0x000fe40008ffe4ff */
[----:B------:R-:W-:-:S02]  /*10140*/  IADD3 R76, P2, PT, R76, UR28, RZ ;  /* 0x0000001c4c4c7c10 */ /* 0x000fc4000ff5e0ff */
[----:B------:R-:W-:Y:S02]  /*10150*/  LOP3.LUT R127, R127, 0x8, RZ, 0xfc, !PT ;  /* 0x000000087f7f7812 */ /* 0x000fe400078efcff */
[----:B------:R-:W-:Y:S02]  /*10160*/  IADD3 R56, P4, PT, R56, UR28, RZ ;  /* 0x0000001c38387c10 */ /* 0x000fe4000ff9e0ff */
[----:B------:R-:W-:Y:S02]  /*10170*/  IADD3 R2, P1, PT, R2, UR28, RZ ;  /* 0x0000001c02027c10 */ /* 0x000fe4000ff3e0ff */
[----:B------:R-:W-:Y:S02]  /*10180*/  IADD3.X R6, PT, PT, R6, UR34, RZ, P5, !PT ;  /* 0x0000002206067c10 */ /* 0x000fe4000affe4ff */
[----:B------:R-:W-:Y:S02]  /*10190*/  ISETP.GE.AND P5, PT, R127, UR31, PT ;  /* 0x0000001f7f007c0c */ /* 0x000fe4000bfa6270 */
[----:B------:R-:W-:-:S02]  /*101a0*/  IADD3.X R77, PT, PT, R77, UR34, RZ, P2, !PT ;  /* 0x000000224d4d7c10 */ /* 0x000fc400097fe4ff */
[----:B------:R-:W-:Y:S02]  /*101b0*/  IADD3.X R57, PT, PT, R57, UR34, RZ, P4, !PT ;  /* 0x0000002239397c10 */ /* 0x000fe4000a7fe4ff */
[----:B------:R-:W-:Y:S02]  /*101c0*/  IADD3.X R3, PT, PT, R3, UR34, RZ, P1, !PT ;  /* 0x0000002203037c10 */ /* 0x000fe40008ffe4ff */
[----:B------:R-:W-:Y:S01]  /*101d0*/  PRMT R144, RZ, 0x7610, R144 ;  /* 0x00007610ff907816 */ /* 0x000fe20000000090 */
[----:B-1----:R-:W-:Y:S06]  /*101e0*/  @!P3 BRA `(.L_x_8) ;  /* 0x0000009c001cb947 */ /* 0x002fec0003800000 */
.L_x_16:
[----:B------:R-:W0:Y:S01]  /*101f0*/  S2R R127, SR_TID.X ;  /* 0x00000000007f7919 */ /* 0x000e220000002100 */
[----:B------:R-:W2:Y:S01]  /*10200*/  @!P0 LDG.E.U8 R144, desc[UR26][R2.64] ;  /* 0x0000001a02908981 */ /* 0x000ea2000c1e1100 */
[----:B------:R-:W-:Y:S02]  /*10210*/  PRMT R143, RZ, 0x7610, R143 ;  /* 0x00007610ff8f7816 */ /* 0x000fe4000000008f */
[----:B------:R-:W-:Y:S02]  /*10220*/  PRMT R142, RZ, 0x7610, R142 ;  /* 0x00007610ff8e7816 */ /* 0x000fe4000000008e */
[----:B0-----:R-:W-:-:S04]  /*10230*/  SHF.R.U32.HI R126, RZ, 0x6, R127 ;  /* 0x00000006ff7e7819 */ /* 0x001fc8000001167f */
[----:B------:R-:W-:-:S04]  /*10240*/  SGXT.U32 R126, R126, 0x1 ;  /* 0x000000017e7e781a */ /* 0x000fc80000000000 */
[----:B------:R-:W-:-:S04]  /*10250*/  LOP3.LUT R126, R126, 0x10, RZ, 0xfc, !PT ;  /* 0x000000107e7e7812 */ /* 0x000fc800078efcff */
[----:B------:R-:W-:Y:S01]  /*10260*/  ISETP.GE.AND P0, PT, R126, UR31, PT ;  /* 0x0000001f7e007c0c */ /* 0x000fe2000bf06270 */
[----:B------:R-:W-:Y:S01]  /*10270*/  @!P5 IMAD.MOV.U32 R126, RZ, RZ, R4 ;  /* 0x000000ffff7ed224 */ /* 0x000fe200078e0004 */
[----:B------:R-:W-:Y:S01]  /*10280*/  SHF.R.U32.HI R108, RZ, 0x6, R127 ;  /* 0x00000006ff6c7819 */ /* 0x000fe2000001167f */
[----:B------:R-:W-:-:S05]  /*10290*/  @!P5 IMAD.MOV.U32 R127, RZ, RZ, R6 ;  /* 0x000000ffff7fd224 */ /* 0x000fca00078e0006 */
[----:B------:R0:W3:Y:S05]  /*102a0*/  @!P5 LDG.E.U8 R143, desc[UR26][R126.64] ;  /* 0x0000001a7e8fd981 */ /* 0x0000ea000c1e1100 */
[----:B0-----:R-:W-:Y:S02]  /*102b0*/  @!P0 IMAD.MOV.U32 R126, RZ, RZ, R5 ;  /* 0x000000ffff7e8224 */ /* 0x001fe400078e0005 */
[----:B------:R-:W-:-:S05]  /*102c0*/  @!P0 IMAD.MOV.U32 R127, RZ, RZ, R7 ;  /* 0x000000ffff7f8224 */ /* 0x000fca00078e0007 */
[----:B------:R0:W4:Y:S02]  /*102d0*/  @!P0 LDG.E.U8 R142, desc[UR26][R126.64] ;  /* 0x0000001a7e8e8981 */ /* 0x000124000c1e1100 */
[----:B0-----:R-:W0:Y:S01]  /*102e0*/  S2R R127, SR_TID.X ;  /* 0x00000000007f7919 */ /* 0x001e220000002100 */
[----:B------:R-:W-:-:S04]  /*102f0*/  SGXT.U32 R108, R108, 0x1 ;  /* 0x000000016c6c781a */ /* 0x000fc80000000000 */
[----:B------:R-:W-:-:S04]  /*10300*/  LOP3.LUT R108, R108, 0x18, RZ, 0xfc, !PT ;  /* 0x000000186c6c7812 */ /* 0x000fc800078efcff */
[----:B------:R-:W-:Y:S02]  /*10310*/  ISETP.GE.AND P1, PT, R108, UR31, PT ;  /* 0x0000001f6c007c0c */ /* 0x000fe4000bf26270 */
[--C-:B0-----:R-:W-:Y:S02]  /*10320*/  SHF.R.U32.HI R126, RZ, 0x6, R127.reuse ;  /* 0x00000006ff7e7819 */ /* 0x101fe4000001167f */
[--C-:B------:R-:W-:Y:S02]  /*10330*/  SHF.R.U32.HI R108, RZ, 0x6, R127.reuse ;  /* 0x00000006ff6c7819 */ /* 0x100fe4000001167f */
[----:B------:R-:W-:-:S04]  /*10340*/  SHF.R.U32.HI R127, RZ, 0x6, R127 ;  /* 0x00000006ff7f7819 */ /* 0x000fc8000001167f */
[----:B------:R-:W-:-:S04]  /*10350*/  SGXT.U32 R127, R127, 0x1 ;  /* 0x000000017f7f781a */ /* 0x000fc80000000000 */
[----:B------:R-:W-:-:S04]  /*10360*/  LOP3.LUT R127, R127, 0x2, RZ, 0xfc, !PT ;  /* 0x000000027f7f7812 */ /* 0x000fc800078efcff */
[----:B------:R-:W-:Y:S02]  /*10370*/  ISETP.GE.AND P0, PT, R127, UR31, PT ;  /* 0x0000001f7f007c0c */ /* 0x000fe4000bf06270 */
[----:B------:R-:W0:Y:S01]  /*10380*/  S2R R127, SR_TID.X ;  /* 0x00000000007f7919 */ /* 0x000e220000002100 */
[----:B------:R-:W-:Y:S02]  /*10390*/  SGXT.U32 R108, R108, 0x1 ;  /* 0x000000016c6c781a */ /* 0x000fe40000000000 */
[----:B------:R-:W-:Y:S02]  /*103a0*/  PRMT R141, RZ, 0x7610, R141 ;  /* 0x00007610ff8d7816 */ /* 0x000fe4000000008d */
[----:B------:R-:W-:Y:S02]  /*103b0*/  LOP3.LUT R108, R108, 0x20, RZ, 0xfc, !PT ;  /* 0x000000206c6c7812 */ /* 0x000fe400078efcff */
[----:B------:R-:W-:Y:S02]  /*103c0*/  SGXT.U32 R126, R126, 0x1 ;  /* 0x000000017e7e781a */ /* 0x000fe40000000000 */
[----:B------:R-:W5:Y:S01]  /*103d0*/  @!P1 LDG.E.U8 R141, desc[UR26][R8.64] ;  /* 0x0000001a088d9981 */ /* 0x000f62000c1e1100 */
[----:B------:R-:W-:-:S02]  /*103e0*/  ISETP.GE.AND P1, PT, R108, UR31, PT ;  /* 0x0000001f6c007c0c */ /* 0x000fc4000bf26270 */
[----:B------:R-:W-:Y:S02]  /*103f0*/  LOP3.LUT R126, R126, 0x28, RZ, 0xfc, !PT ;  /* 0x000000287e7e7812 */ /* 0x000fe400078efcff */
[----:B------:R-:W-:Y:S02]  /*10400*/  PRMT R139, RZ, 0x7610, R139 ;  /* 0x00007610ff8b7816 */ /* 0x000fe4000000008b */
[----:B------:R-:W-:Y:S02]  /*10410*/  ISETP.GE.AND P2, PT, R126, UR31, PT ;  /* 0x0000001f7e007c0c */ /* 0x000fe4000bf46270 */
[----:B------:R-:W-:Y:S02]  /*10420*/  PRMT R178, RZ, 0x7610, R178 ;  /* 0x00007610ffb27816 */ /* 0x000fe400000000b2 */
[----:B------:R-:W2:Y:S01]  /*10430*/  @!P0 LDG.E.U8 R139, desc[UR26][R56.64] ;  /* 0x0000001a388b8981 */ /* 0x000ea2000c1e1100 */
[----:B0-----:R-:W-:-:S04]  /*10440*/  SHF.R.U32.HI R127, RZ, 0x6, R127 ;  /* 0x00000006ff7f7819 */ /* 0x001fc8000001167f */
[----:B------:R-:W-:-:S04]  /*10450*/  SGXT.U32 R127, R127, 0x1 ;  /* 0x000000017f7f781a */ /* 0x000fc80000000000 */
[----:B------:R-:W-:Y:S01]  /*10460*/  LOP3.LUT R127, R127, 0x30, RZ, 0xfc, !PT ;  /* 0x000000307f7f7812 */ /* 0x000fe200078efcff */
[----:B------:R-:W-:-:S03]  /*10470*/  @!P1 IMAD.MOV.U32 R126, RZ, RZ, R10 ;  /* 0x000000ffff7e9224 */ /* 0x000fc600078e000a */
[----:B------:R-:W-:Y:S01]  /*10480*/  ISETP.GE.AND P0, PT, R127, UR31, PT ;  /* 0x0000001f7f007c0c */ /* 0x000fe2000bf06270 */
[----:B------:R-:W-:Y:S01]  /*10490*/  @!P1 IMAD.MOV.U32 R127, RZ, RZ, R12 ;  /* 0x000000ffff7f9224 */ /* 0x000fe200078e000c */
[----:B------:R-:W-:-:S04]  /*104a0*/  PRMT R140, RZ, 0x7610, R140 ;  /* 0x00007610ff8c7816 */ /* 0x000fc8000000008c */
[----:B------:R0:W2:Y:S02]  /*104b0*/  @!P1 LDG.E.U8 R178, desc[UR26][R126.64] ;  /* 0x0000001a7eb29981 */ /* 0x0000a4000c1e1100 */
[----:B0-----:R-:W-:Y:S02]  /*104c0*/  @!P2 IMAD.MOV.U32 R126, RZ, RZ, R11 ;  /* 0x000000ffff7ea224 */ /* 0x001fe400078e000b */
[----:B------:R-:W-:-:S05]  /*104d0*/  @!P2 IMAD.MOV.U32 R127, RZ, RZ, R13 ;  /* 0x000000ffff7fa224 */ /* 0x000fca00078e000d */
[----:B------:R0:W2:Y:S02]  /*104e0*/  @!P2 LDG.E.U8 R140, desc[UR26][R126.64] ;  /* 0x0000001a7e8ca981 */ /* 0x0000a4000c1e1100 */
[----:B0-----:R-:W0:Y:S01]  /*104f0*/  S2R R127, SR_TID.X ;  /* 0x00000000007f7919 */ /* 0x001e220000002100 */
[----:B------:R-:W-:-:S06]  /*10500*/  PRMT R176, RZ, 0x7610, R176 ;  /* 0x00007610ffb07816 */ /* 0x000fcc00000000b0 */
[----:B------:R-:W2:Y:S01]  /*10510*/  @!P0 LDG.E.U8 R176, desc[UR26][R14.64] ;  /* 0x0000001a0eb08981 */ /* 0x000ea2000c1e1100 */
[----:B0-----:R-:W-:-:S04]  /*10520*/  SHF.R.U32.HI R126, RZ, 0x6, R127 ;  /* 0x00000006ff7e7819 */ /* 0x001fc8000001167f */
[----:B------:R-:W-:-:S04]  /*10530*/  SGXT.U32 R126, R126, 0x1 ;  /* 0x000000017e7e781a */ /* 0x000fc80000000000 */
[----:B------:R-:W-:-:S04]  /*10540*/  LOP3.LUT R126, R126, 0x38, RZ, 0xfc, !PT ;  /* 0x000000387e7e7812 */ /* 0x000fc800078efcff */
[----:B------:R-:W-:Y:S02]  /*10550*/  ISETP.GE.AND P1, PT, R126, UR31, PT ;  /* 0x0000001f7e007c0c */ /* 0x000fe4000bf26270 */
[----:B------:R-:W-:-:S04]  /*10560*/  SHF.R.U32.HI R126, RZ, 0x6, R127 ;  /* 0x00000006ff7e7819 */ /* 0x000fc8000001167f */
[----:B------:R-:W-:-:S04]  /*10570*/  SGXT.U32 R126, R126, 0x1 ;  /* 0x000000017e7e781a */ /* 0x000fc80000000000 */
[----:B------:R-:W-:-:S04]  /*10580*/  LOP3.LUT R126, R126, 0x4, RZ, 0xfc, !PT ;  /* 0x000000047e7e7812 */ /* 0x000fc800078efcff */
[----:B------:R-:W-:Y:S02]  /*10590*/  ISETP.GE.AND P0, PT, R126, UR31, PT ;  /* 0x0000001f7e007c0c */ /* 0x000fe4000bf06270 */
[----:B------:R-:W-:Y:S02]  /*105a0*/  SHF.R.U32.HI R126, RZ, 0x6, R127 ;  /* 0x00000006ff7e7819 */ /* 0x000fe4000001167f */
[----:B------:R-:W-:Y:S02]  /*105b0*/  PRMT R169, RZ, 0x7610, R169 ;  /* 0x00007610ffa97816 */ /* 0x000fe400000000a9 */
[----:B------:R-:W-:-:S04]  /*105c0*/  SGXT.U32 R126, R126, 0x1 ;  /* 0x000000017e7e781a */ /* 0x000fc80000000000 */
[----:B------:R-:W-:Y:S01]  /*105d0*/  LOP3.LUT R126, R126, 0xa, RZ, 0xfc, !PT ;  /* 0x0000000a7e7e7812 */ /* 0x000fe200078efcff */
[----:B------:R-:W2:Y:S03]  /*105e0*/  @!P1 LDG.E.U8 R169, desc[UR26][R16.64] ;  /* 0x0000001a10a99981 */ /* 0x000ea6000c1e1100 */
[----:B------:R-:W-:Y:S02]  /*105f0*/  ISETP.GE.AND P1, PT, R126, UR31, PT ;  /* 0x0000001f7e007c0c */ /* 0x000fe4000bf26270 */
[----:B------:R-:W-:Y:S02]  /*10600*/  SHF.R.U32.HI R126, RZ, 0x6, R127 ;  /* 0x00000006ff7e7819 */ /* 0x000fe4000001167f */
[----:B------:R-:W-:Y:S02]  /*10610*/  PRMT R138, RZ, 0x7610, R138 ;  /* 0x00007610ff8a7816 */ /* 0x000fe4000000008a */
[----:B------:R-:W-:-:S04]  /*10620*/  SGXT.U32 R126, R126, 0x1 ;  /* 0x000000017e7e781a */ /* 0x000fc80000000000 */
[----:B------:R-:W-:Y:S01]  /*10630*/  LOP3.LUT R126, R126, 0x12, RZ, 0xfc, !PT ;  /* 0x000000127e7e7812 */ /* 0x000fe200078efcff */
[----:B------:R-:W2:Y:S03]  /*10640*/  @!P0 LDG.E.U8 R138, desc[UR26][R76.64] ;  /* 0x0000001a4c8a8981 */ /* 0x000ea6000c1e1100 */
[----:B------:R-:W-:Y:S02]  /*10650*/  ISETP.GE.AND P0, PT, R126, UR31, PT ;  /* 0x0000001f7e007c0c */ /* 0x000fe4000bf06270 */
[----:B------:R-:W0:Y:S01]  /*10660*/  S2R R126, SR_TID.X ;  /* 0x00000000007e7919 */ /* 0x000e220000002100 */
[----:B------:R-:W-:Y:S02]  /*10670*/  SHF.R.U32.HI R127, RZ, 0x6, R127 ;  /* 0x00000006ff7f7819 */ /* 0x000fe4000001167f */
[----:B------:R-:W-:Y:S02]  /*10680*/  PRMT R175, RZ, 0x7610, R175 ;  /* 0x00007610ffaf7816 */ /* 0x000fe400000000af */
[----:B------:R-:W-:-:S04]  /*10690*/  SGXT.U32 R127, R127, 0x1 ;  /* 0x000000017f7f781a */ /* 0x000fc80000000000 */
[----:B------:R-:W-:Y:S01]  /*106a0*/  LOP3.LUT R127, R127, 0x1a, RZ, 0xfc, !PT ;  /* 0x0000001a7f7f7812 */ /* 0x000fe200078efcff */
[----:B------:R-:W2:Y:S03]  /*106b0*/  @!P1 LDG.E.U8 R175, desc[UR26][R62.64] ;  /* 0x0000001a3eaf9981 */ /* 0x000ea6000c1e1100 */
[----:B------:R-:W-:Y:S02]  /*106c0*/  ISETP.GE.AND P1, PT, R127, UR31, PT ;  /* 0x0000001f7f007c0c */ /* 0x000fe4000bf26270 */
[----:B------:R-:W-:-:S06]  /*106d0*/  PRMT R174, RZ, 0x7610, R174 ;  /* 0x00007610ffae7816 */ /* 0x000fcc00000000ae */
[----:B------:R-:W2:Y:S01]  /*106e0*/  @!P0 LDG.E.U8 R174, desc[UR26][R64.64] ;  /* 0x0000001a40ae8981 */ /* 0x000ea2000c1e1100 */
[----:B0-----:R-:W-:-:S04]  /*106f0*/  SHF.R.U32.HI R127, RZ, 0x6, R126 ;  /* 0x00000006ff7f7819 */ /* 0x001fc8000001167e */
        /* <DEDUP_REMOVED lines=31> */
[----:B------:R-:W2:Y:S01]  /*108f0*/  @!P1 LDG.E.U8 R177, desc[UR26][R74.64] ;  /* 0x0000001a4ab19981 */ /* 0x000ea2000c1e1100 */
[----:B------:R-:W-:Y:S02]  /*10900*/  SHF.R.U32.HI R126, RZ, 0x6, R126 ;  /* 0x00000006ff7e7819 */ /* 0x000fe4000001167e */
[----:B------:R-:W-:Y:S02]  /*10910*/  ISETP.GE.AND P1, PT, R127, UR31, PT ;  /* 0x0000001f7f007c0c */ /* 0x000fe4000bf26270 */
[----:B------:R-:W-:Y:S02]  /*10920*/  SGXT.U32 R126, R126, 0x1 ;  /* 0x000000017e7e781a */ /* 0x000fe40000000000 */
[----:B------:R-:W-:Y:S02]  /*10930*/  PRMT R168, RZ, 0x7610, R168 ;  /* 0x00007610ffa87816 */ /* 0x000fe400000000a8 */
[----:B------:R-:W-:-:S02]  /*10940*/  LOP3.LUT R126, R126, 0x1c, RZ, 0xfc, !PT ;  /* 0x0000001c7e7e7812 */ /* 0x000fc400078efcff */
[----:B------:R-:W-:Y:S02]  /*10950*/  PRMT R167, RZ, 0x7610, R167 ;  /* 0x00007610ffa77816 */ /* 0x000fe400000000a7 */
[----:B------:R-:W2:Y:S01]  /*10960*/  @!P0 LDG.E.U8 R168, desc[UR26][R78.64] ;  /* 0x0000001a4ea88981 */ /* 0x000ea2000c1e1100 */
[----:B------:R-:W-:Y:S02]  /*10970*/  ISETP.GE.AND P0, PT, R126, UR31, PT ;  /* 0x0000001f7e007c0c */ /* 0x000fe4000bf06270 */
[----:B------:R-:W-:Y:S02]  /*10980*/  @!P1 IMAD.MOV.U32 R126, RZ, RZ, R80 ;  /* 0x000000ffff7e9224 */ /* 0x000fe400078e0050 */
[----:B------:R-:W-:-:S05]  /*10990*/  @!P1 IMAD.MOV.U32 R127, RZ, RZ, R82 ;  /* 0x000000ffff7f9224 */ /* 0x000fca00078e0052 */
[----:B------:R0:W2:Y:S02]  /*109a0*/  @!P1 LDG.E.U8 R167, desc[UR26][R126.64] ;  /* 0x0000001a7ea79981 */ /* 0x0000a4000c1e1100 */
[----:B0-----:R-:W0:Y:S01]  /*109b0*/  S2R R127, SR_TID.X ;  /* 0x00000000007f7919 */ /* 0x001e220000002100 */
[----:B------:R-:W-:Y:S01]  /*109c0*/  PRMT R166, RZ, 0x7610, R166 ;  /* 0x00007610ffa67816 */ /* 0x000fe200000000a6 */
[----:B------:R-:W-:Y:S01]  /*109d0*/  @!P0 IMAD.MOV.U32 R126, RZ, RZ, R81 ;  /* 0x000000ffff7e8224 */ /* 0x000fe200078e0051 */
[----:B0-----:R-:W-:-:S04]  /*109e0*/  SHF.R.U32.HI R127, RZ, 0x6, R127 ;  /* 0x00000006ff7f7819 */ /* 0x001fc8000001167f */
[----:B------:R-:W-:-:S04]  /*109f0*/  SGXT.U32 R127, R127, 0x1 ;  /* 0x000000017f7f781a */ /* 0x000fc80000000000 */
[----:B------:R-:W-:-:S04]  /*10a00*/  LOP3.LUT R127, R127, 0x24, RZ, 0xfc, !PT ;  /* 0x000000247f7f7812 */ /* 0x000fc800078efcff */
[----:B------:R-:W-:Y:S01]  /*10a10*/  ISETP.GE.AND P1, PT, R127, UR31, PT ;  /* 0x0000001f7f007c0c */ /* 0x000fe2000bf26270 */
[----:B------:R-:W-:-:S05]  /*10a20*/  @!P0 IMAD.MOV.U32 R127, RZ, RZ, R83 ;  /* 0x000000ffff7f8224 */ /* 0x000fca00078e0053 */
[----:B------:R0:W2:Y:S02]  /*10a30*/  @!P0 LDG.E.U8 R166, desc[UR26][R126.64] ;  /* 0x0000001a7ea68981 */ /* 0x0000a4000c1e1100 */
[----:B0-----:R-:W0:Y:S01]  /*10a40*/  S2R R127, SR_TID.X ;  /* 0x00000000007f7919 */ /* 0x001e220000002100 */
[----:B------:R-:W-:Y:S02]  /*10a50*/  PRMT R165, RZ, 0x7610, R165 ;  /* 0x00007610ffa57816 */ /* 0x000fe400000000a5 */
[----:B------:R-:W-:-:S04]  /*10a60*/  PRMT R164, RZ, 0x7610, R164 ;  /* 0x00007610ffa47816 */ /* 0x000fc800000000a4 */
[----:B------:R-:W3:Y:S01]  /*10a70*/  @!P1 LDG.E.U8 R165, desc[UR26][R84.64] ;  /* 0x0000001a54a59981 */ /* 0x000ee2000c1e1100 */
[----:B0-----:R-:W-:-:S04]  /*10a80*/  SHF.R.U32.HI R126, RZ, 0x6, R127 ;  /* 0x00000006ff7e7819 */ /* 0x001fc8000001167f */
[----:B------:R-:W-:-:S04]  /*10a90*/  SGXT.U32 R126, R126, 0x1 ;  /* 0x000000017e7e781a */ /* 0x000fc80000000000 */
[----:B------:R-:W-:Y:S02]  /*10aa0*/  LOP3.LUT R126, R126, 0x2c, RZ, 0xfc, !PT ;  /* 0x0000002c7e7e7812 */ /* 0x000fe400078efcff */
[----:B------:R-:W-:Y:S02]  /*10ab0*/  SHF.R.U32.HI R127, RZ, 0x6, R127 ;  /* 0x00000006ff7f7819 */ /* 0x000fe4000001167f */
[----:B------:R-:W-:Y:S02]  /*10ac0*/  ISETP.GE.AND P0, PT, R126, UR31, PT ;  /* 0x0000001f7e007c0c */ /* 0x000fe4000bf06270 */
[----:B------:R-:W-:-:S04]  /*10ad0*/  SGXT.U32 R127, R127, 0x1 ;  /* 0x000000017f7f781a */ /* 0x000fc80000000000 */
[----:B------:R-:W-:-:S04]  /*10ae0*/  LOP3.LUT R127, R127, 0x34, RZ, 0xfc, !PT ;  /* 0x000000347f7f7812 */ /* 0x000fc800078efcff */
[----:B------:R-:W-:-:S03]  /*10af0*/  ISETP.GE.AND P1, PT, R127, UR31, PT ;  /* 0x0000001f7f007c0c */ /* 0x000fc6000bf26270 */
[----:B------:R-:W-:Y:S02]  /*10b00*/  @!P0 IMAD.MOV.U32 R126, RZ, RZ, R86 ;  /* 0x000000ffff7e8224 */ /* 0x000fe400078e0056 */
[----:B------:R-:W-:-:S05]  /*10b10*/  @!P0 IMAD.MOV.U32 R127, RZ, RZ, R88 ;  /* 0x000000ffff7f8224 */ /* 0x000fca00078e0058 */
[----:B------:R0:W3:Y:S02]  /*10b20*/  @!P0 LDG.E.U8 R164, desc[UR26][R126.64] ;  /* 0x0000001a7ea48981 */ /* 0x0000e4000c1e1100 */
        /* <DEDUP_REMOVED lines=8> */
[----:B------:R0:W4:Y:S02]  /*10bb0*/  @!P1 LDG.E.U8 R163, desc[UR26][R126.64] ;  /* 0x0000001a7ea39981 */ /* 0x000124000c1e1100 */
[----:B0-----:R-:W0:Y:S01]  /*10bc0*/  S2R R127, SR_TID.X ;  /* 0x00000000007f7919 */ /* 0x001e220000002100 */
[----:B------:R-:W-:Y:S02]  /*10bd0*/  PRMT R161, RZ, 0x7610, R161 ;  /* 0x00007610ffa17816 */ /* 0x000fe400000000a1 */
[----:B------:R-:W-:Y:S02]  /*10be0*/  PRMT R160, RZ, 0x7610, R160 ;  /* 0x00007610ffa07816 */ /* 0x000fe400000000a0 */
[----:B0-----:R-:W-:-:S04]  /*10bf0*/  SHF.R.U32.HI R126, RZ, 0x6, R127 ;  /* 0x00000006ff7e7819 */ /* 0x001fc8000001167f */
[----:B------:R-:W-:-:S04]  /*10c00*/  SGXT.U32 R126, R126, 0x1 ;  /* 0x000000017e7e781a */ /* 0x000fc80000000000 */
[----:B------:R-:W-:-:S04]  /*10c10*/  LOP3.LUT R126, R126, 0x6, RZ, 0xfc, !PT ;  /* 0x000000067e7e7812 */ /* 0x000fc800078efcff */
[----:B------:R-:W-:Y:S02]  /*10c20*/  ISETP.GE.AND P0, PT, R126, UR31, PT ;  /* 0x0000001f7e007c0c */ /* 0x000fe4000bf06270 */
[----:B------:R-:W-:-:S04]  /*10c30*/  LEA.HI R126, R127, 0xe, RZ, 0x1a ;  /* 0x0000000e7f7e7811 */ /* 0x000fc800078fd0ff */
[----:B------:R-:W-:Y:S02]  /*10c40*/  ISETP.GE.AND P1, PT, R126, UR31, PT ;  /* 0x0000001f7e007c0c */ /* 0x000fe4000bf26270 */
[----:B------:R-:W-:-:S04]  /*10c50*/  SHF.R.U32.HI R126, RZ, 0x6, R127 ;  /* 0x00000006ff7e7819 */ /* 0x000fc8000001167f */
[----:B------:R-:W-:Y:S01]  /*10c60*/  SGXT.U32 R126, R126, 0x1 ;  /* 0x000000017e7e781a */ /* 0x000fe20000000000 */
[----:B------:R-:W5:Y:S03]  /*10c70*/  @!P0 LDG.E.U8 R161, desc[UR26][R92.64] ;  /* 0x0000001a5ca18981 */ /* 0x000f66000c1e1100 */
[----:B------:R-:W-:-:S03]  /*10c80*/  LOP3.LUT R126, R126, 0x16, RZ, 0xfc, !PT ;  /* 0x000000167e7e7812 */ /* 0x000fc600078efcff */
[----:B------:R-:W5:Y:S01]  /*10c90*/  @!P1 LDG.E.U8 R160, desc[UR26][R100.64] ;  /* 0x0000001a64a09981 */ /* 0x000f62000c1e1100 */
[----:B------:R-:W-:Y:S02]  /*10ca0*/  ISETP.GE.AND P0, PT, R126, UR31, PT ;  /* 0x0000001f7e007c0c */ /* 0x000fe4000bf06270 */
[----:B------:R-:W-:-:S04]  /*10cb0*/  LEA.HI R126, R127, 0x1e, RZ, 0x1a ;  /* 0x0000001e7f7e7811 */ /* 0x000fc800078fd0ff */
[----:B------:R-:W-:Y:S02]  /*10cc0*/  ISETP.GE.AND P1, PT, R126, UR31, PT ;  /* 0x0000001f7e007c0c */ /* 0x000fe4000bf26270 */
[----:B------:R-:W-:Y:S02]  /*10cd0*/  SHF.R.U32.HI R126, RZ, 0x6, R127 ;  /* 0x00000006ff7e7819 */ /* 0x000fe4000001167f */
[----:B------:R-:W-:Y:S02]  /*10ce0*/  PRMT R159, RZ, 0x7610, R159 ;  /* 0x00007610ff9f7816 */ /* 0x000fe4000000009f */
[----:B------:R-:W-:-:S04]  /*10cf0*/  SGXT.U32 R126, R126, 0x1 ;  /* 0x000000017e7e781a */ /* 0x000fc80000000000 */
[----:B------:R-:W-:Y:S01]  /*10d00*/  LOP3.LUT R126, R126, 0x26, RZ, 0xfc, !PT ;  /* 0x000000267e7e7812 */ /* 0x000fe200078efcff */
[----:B------:R-:W5:Y:S03]  /*10d10*/  @!P0 LDG.E.U8 R159, desc[UR26][R94.64] ;  /* 0x0000001a5e9f8981 */ /* 0x000f66000c1e1100 */
[----:B------:R-:W-:Y:S02]  /*10d20*/  ISETP.GE.AND P0, PT, R126, UR31, PT ;  /* 0x0000001f7e007c0c */ /* 0x000fe4000bf06270 */
[----:B------:R-:W0:Y:S01]  /*10d30*/  S2R R126, SR_TID.X ;  /* 0x00000000007e7919 */ /* 0x000e220000002100 */
[----:B------:R-:W-:Y:S02]  /*10d40*/  PRMT R158, RZ, 0x7610, R158 ;  /* 0x00007610ff9e7816 */ /* 0x000fe4000000009e */
[----:B------:R-:W-:-:S04]  /*10d50*/  LEA.HI R127, R127, 0x2e, RZ, 0x1a ;  /* 0x0000002e7f7f7811 */ /* 0x000fc800078fd0ff */
[----:B------:R-:W5:Y:S01]  /*10d60*/  @!P1 LDG.E.U8 R158, desc[UR26][R102.64] ;  /* 0x0000001a669e9981 */ /* 0x000f62000c1e1100 */
[----:B------:R-:W-:Y:S02]  /*10d70*/  ISETP.GE.AND P1, PT, R127, UR31, PT ;  /* 0x0000001f7f007c0c */ /* 0x000fe4000bf26270 */
[----:B------:R-:W1:Y:S01]  /*10d80*/  S2R R127, SR_TID.X ;  /* 0x00000000007f7919 */ /* 0x000e620000002100 */
[----:B------:R-:W-:Y:S02]  /*10d90*/  PRMT R157, RZ, 0x7610, R157 ;  /* 0x00007610ff9d7816 */ /* 0x000fe4000000009d */
[----:B------:R-:W-:-:S04]  /*10da0*/  PRMT R156, RZ, 0x7610, R156 ;  /* 0x00007610ff9c7816 */ /* 0x000fc8000000009c */
[----:B------:R-:W5:Y:S04]  /*10db0*/  @!P0 LDG.E.U8 R157, desc[UR26][R96.64] ;  /* 0x0000001a609d8981 */ /* 0x000f68000c1e1100 */
[----:B------:R-:W5:Y:S01]  /*10dc0*/  @!P1 LDG.E.U8 R156, desc[UR26][R104.64] ;  /* 0x0000001a689c9981 */ /* 0x000f62000c1e1100 */
[----:B0-----:R-:W-:-:S04]  /*10dd0*/  SHF.R.U32.HI R126, RZ, 0x6, R126 ;  /* 0x00000006ff7e7819 */ /* 0x001fc8000001167e */
[----:B------:R-:W-:-:S04]  /*10de0*/  SGXT.U32 R126, R126, 0x1 ;  /* 0x000000017e7e781a */ /* 0x000fc80000000000 */
[----:B------:R-:W-:-:S04]  /*10df0*/  LOP3.LUT R126, R126, 0x36, RZ, 0xfc, !PT ;  /* 0x000000367e7e7812 */ /* 0x000fc800078efcff */
[----:B------:R-:W-:Y:S02]  /*10e00*/  ISETP.GE.AND P0, PT, R126, UR31, PT ;  /* 0x0000001f7e007c0c */ /* 0x000fe4000bf06270 */
[----:B-1----:R-:W-:-:S04]  /*10e10*/  LEA.HI R126, R127, 0x3e, RZ, 0x1a ;  /* 0x0000003e7f7e7811 */ /* 0x002fc800078fd0ff */
[----:B------:R-:W-:Y:S02]  /*10e20*/  ISETP.GE.AND P1, PT, R126, UR31, PT ;  /* 0x0000001f7e007c0c */ /* 0x000fe4000bf26270 */
[----:B------:R-:W-:Y:S02]  /*10e30*/  PRMT R162, RZ, 0x7610, R162 ;  /* 0x00007610ffa27816 */ /* 0x000fe400000000a2 */
[----:B------:R-:W-:Y:S02]  /*10e40*/  PRMT R155, RZ, 0x7610, R155 ;  /* 0x00007610ff9b7816 */ /* 0x000fe4000000009b */
[----:B------:R-:W-:Y:S02]  /*10e50*/  PRMT R154, RZ, 0x7610, R154 ;  /* 0x00007610ff9a7816 */ /* 0x000fe4000000009a */
[----:B------:R-:W5:Y:S04]  /*10e60*/  @!P2 LDG.E.U8 R162, desc[UR26][R90.64] ;  /* 0x0000001a5aa2a981 */ /* 0x000f68000c1e1100 */
[----:B------:R-:W5:Y:S04]  /*10e70*/  @!P0 LDG.E.U8 R155, desc[UR26][R98.64] ;  /* 0x0000001a629b8981 */ /* 0x000f68000c1e1100 */
[----:B------:R-:W5:Y:S01]  /*10e80*/  @!P1 LDG.E.U8 R154, desc[UR26][R106.64] ;  /* 0x0000001a6a9a9981 */ /* 0x000f62000c1e1100 */
[----:B------:R-:W-:-:S04]  /*10e90*/  LOP3.LUT R126, R127, 0x3f, RZ, 0xc0, !PT ;  /* 0x0000003f7f7e7812 */ /* 0x000fc800078ec0ff */
[----:B------:R-:W-:Y:S02]  /*10ea0*/  ISETP.GE.AND P0, PT, R126, UR31, PT ;  /* 0x0000001f7e007c0c */ /* 0x000fe4000bf06270 */
[----:B------:R-:W-:Y:S01]  /*10eb0*/  LOP3.LUT R126, R127, 0x7f, RZ, 0xc0, !PT ;  /* 0x0000007f7f7e7812 */ /* 0x000fe200078ec0ff */
[----:B------:R-:W-:Y:S01]  /*10ec0*/  BAR.SYNC.DEFER_BLOCKING 0x0 ;  /* 0x0000000000007b1d */ /* 0x000fe20000010000 */
[----:B------:R-:W-:-:S09]  /*10ed0*/  PRMT R146, RZ, 0x7610, R146 ;  /* 0x00007610ff927816 */ /* 0x000fd20000000092 */
[----:B------:R-:W-:Y:S01]  /*10ee0*/  @!P0 IMAD.MOV.U32 R127, RZ, RZ, R125 ;  /* 0x000000ffff7f8224 */ /* 0x000fe200078e007d */
[----:B--2---:R0:W-:Y:S02]  /*10ef0*/  STS.U8 [R126+UR12+0x9000], R144 ;  /* 0x009000907e007988 */ /* 0x0041e4000800000c */
[----:B0-----:R-:W-:-:S05]  /*10f00*/  @!P0 IMAD.MOV.U32 R126, RZ, RZ, R128 ;  /* 0x000000ffff7e8224 */ /* 0x001fca00078e0080 */
[----:B------:R0:W2:Y:S02]  /*10f10*/  @!P0 LDG.E.U8 R146, desc[UR26][R126.64] ;  /* 0x0000001a7e928981 */ /* 0x0000a4000c1e1100 */
[----:B0-----:R-:W0:Y:S01]  /*10f20*/  S2R R127, SR_TID.X ;  /* 0x00000000007f7919 */ /* 0x001e220000002100 */
[----:B------:R-:W-:Y:S01]  /*10f30*/  PRMT R145, RZ, 0x7610, R145 ;  /* 0x00007610ff917816 */ /* 0x000fe20000000091 */
[----:B------:R-:W-:Y:S01]  /*10f40*/  @!P0 IMAD.MOV.U32 R126, RZ, RZ, R136 ;  /* 0x000000ffff7e8224 */ /* 0x000fe200078e0088 */
[----:B0-----:R-:W-:-:S05]  /*10f50*/  LOP3.LUT R127, R127, 0x7f, RZ, 0xc0, !PT ;  /* 0x0000007f7f7f7812 */ /* 0x001fca00078ec0ff */
[----:B---3--:R0:W-:Y:S02]  /*10f60*/  STS.U8 [R127+UR12+0x9200], R143 ;  /* 0x0092008f7f007988 */ /* 0x0081e4000800000c */
[----:B0-----:R-:W-:-:S05]  /*10f70*/  @!P0 IMAD.MOV.U32 R127, RZ, RZ, R135 ;  /* 0x000000ffff7f8224 */ /* 0x001fca00078e0087 */
[----:B------:R0:W3:Y:S02]  /*10f80*/  @!P0 LDG.E.U8 R145, desc[UR26][R126.64] ;  /* 0x0000001a7e918981 */ /* 0x0000e4000c1e1100 */
[----:B0-----:R-:W0:Y:S01]  /*10f90*/  S2R R127, SR_TID.X ;  /* 0x00000000007f7919 */ /* 0x001e220000002100 */
[----:B------:R-:W-:Y:S01]  /*10fa0*/  PRMT R144, RZ, 0x7610, R144 ;  /* 0x00007610ff907816 */ /* 0x000fe20000000090 */
[----:B------:R-:W-:Y:S01]  /*10fb0*/  @!P0 IMAD.MOV.U32 R126, RZ, RZ, R185 ;  /* 0x000000ffff7e8224 */ /* 0x000fe200078e00b9 */
[----:B0-----:R-:W-:-:S05]  /*10fc0*/  LOP3.LUT R127, R127, 0x7f, RZ, 0xc0, !PT ;  /* 0x0000007f7f7f7812 */ /* 0x001fca00078ec0ff */
[----:B----4-:R0:W-:Y:S02]  /*10fd0*/  STS.U8 [R127+UR12+0x9400], R142 ;  /* 0x0094008e7f007988 */ /* 0x0101e4000800000c */
[----:B0-----:R-:W-:-:S05]  /*10fe0*/  @!P0 IMAD.MOV.U32 R127, RZ, RZ, R184 ;  /* 0x000000ffff7f8224 */ /* 0x001fca00078e00b8 */
[----:B------:R0:W4:Y:S02]  /*10ff0*/  @!P0 LDG.E.U8 R144, desc[UR26][R126.64] ;  /* 0x0000001a7e908981 */ /* 0x000124000c1e1100 */
[----:B0-----:R-:W0:Y:S01]  /*11000*/  S2R R127, SR_TID.X ;  /* 0x00000000007f7919 */ /* 0x001e220000002100 */
[----:B------:R-:W-:Y:S01]  /*11010*/  PRMT R143, RZ, 0x7610, R143 ;  /* 0x00007610ff8f7816 */ /* 0x000fe2000000008f */
[----:B------:R-:W-:Y:S01]  /*11020*/  @!P0 IMAD.MOV.U32 R126, RZ, RZ, R193 ;  /* 0x000000ffff7e8224 */ /* 0x000fe200078e00c1 */
[----:B0-----:R-:W-:-:S05]  /*11030*/  LOP3.LUT R127, R127, 0x7f, RZ, 0xc0, !PT ;  /* 0x0000007f7f7f7812 */ /* 0x001fca00078ec0ff */
[----:B-----5:R0:W-:Y:S02]  /*11040*/  STS.U8 [R127+UR12+0x9600], R141 ;  /* 0x0096008d7f007988 */ /* 0x0201e4000800000c */
[----:B0-----:R-:W-:-:S05]  /*11050*/  @!P0 IMAD.MOV.U32 R127, RZ, RZ, R192 ;  /* 0x000000ffff7f8224 */ /* 0x001fca00078e00c0 */
[----:B------:R0:W5:Y:S02]  /*11060*/  @!P0 LDG.E.U8 R143, desc[UR26][R126.64] ;  /* 0x0000001a7e8f8981 */ /* 0x000164000c1e1100 */
[----:B0-----:R-:W0:Y:S01]  /*11070*/  S2R R127, SR_TID.X ;  /* 0x00000000007f7919 */ /* 0x001e220000002100 */
[----:B------:R-:W1:Y:S01]  /*11080*/  S2R R108, SR_TID.X ;  /* 0x00000000006c7919 */ /* 0x000e620000002100 */
[----:B------:R-:W-:Y:S02]  /*11090*/  PRMT R142, RZ, 0x7610, R142 ;  /* 0x00007610ff8e7816 */ /* 0x000fe4000000008e */
[----:B------:R-:W-:Y:S02]  /*110a0*/  PRMT R141, RZ, 0x7610, R141 ;  /* 0x00007610ff8d7816 */ /* 0x000fe4000000008d */
[----:B0-----:R-:W-:-:S05]  /*110b0*/  LOP3.LUT R126, R127, 0x7f, RZ, 0xc0, !PT ;  /* 0x0000007f7f7e7812 */ /* 0x001fca00078ec0ff */
[----:B------:R0:W-:Y:S02]  /*110c0*/  STS.U8 [R126+UR12+0x9800], R178 ;  /* 0x009800b27e007988 */ /* 0x0001e4000800000c */
[----:B0-----:R-:W-:Y:S01]  /*110d0*/  LOP3.LUT R178, R127, 0x7f, RZ, 0xc0, !PT ;  /* 0x0000007f7fb27812 */ /* 0x001fe200078ec0ff */
[----:B------:R-:W-:Y:S02]  /*110e0*/  @!P0 IMAD.MOV.U32 R126, RZ, RZ, R201 ;  /* 0x000000ffff7e8224 */ /* 0x000fe400078e00c9 */
[----:B------:R-:W-:-:S05]  /*110f0*/  @!P0 IMAD.MOV.U32 R127, RZ, RZ, R200 ;  /* 0x000000ffff7f8224 */ /* 0x000fca00078e00c8 */
[----:B------:R0:W2:Y:S04]  /*11100*/  @!P0 LDG.E.U8 R142, desc[UR26][R126.64] ;  /* 0x0000001a7e8e8981 */ /* 0x0000a8000c1e1100 */
[----:B------:R1:W-:Y:S01]  /*11110*/  STS.U8 [R178+UR12+0x9a00], R140 ;  /* 0x009a008cb2007988 */ /* 0x0003e2000800000c */
[----:B0-----:R-:W-:Y:S02]  /*11120*/  @!P0 IMAD.MOV.U32 R126, RZ, RZ, R209 ;  /* 0x000000ffff7e8224 */ /* 0x001fe400078e00d1 */
[----:B------:R-:W-:Y:S01]  /*11130*/  @!P0 IMAD.MOV.U32 R127, RZ, RZ, R208 ;  /* 0x000000ffff7f8224 */ /* 0x000fe200078e00d0 */
[----:B-1----:R-:W-:-:S04]  /*11140*/  PRMT R140, RZ, 0x7610, R140 ;  /* 0x00007610ff8c7816 */ /* 0x002fc8000000008c */
[----:B------:R0:W2:Y:S04]  /*11150*/  @!P0 LDG.E.U8 R141, desc[UR26][R126.64] ;  /* 0x0000001a7e8d8981 */ /* 0x0000a8000c1e1100 */
[----:B------:R-:W-:Y:S01]  /*11160*/  STS.U8 [R178+UR12+0x9c00], R176 ;  /* 0x009c00b0b2007988 */ /* 0x000fe2000800000c */
[----:B0-----:R-:W-:Y:S02]  /*11170*/  @!P0 IMAD.MOV.U32 R126, RZ, RZ, R217 ;  /* 0x000000ffff7e8224 */ /* 0x001fe400078e00d9 */
[----:B------:R-:W-:Y:S01]  /*11180*/  @!P0 IMAD.MOV.U32 R127, RZ, RZ, R216 ;  /* 0x000000ffff7f8224 */ /* 0x000fe200078e00d8 */
[----:B------:R0:W-:Y:S01]  /*11190*/  STS.U8 [R178+UR12+0x9e00], R169 ;  /* 0x009e00a9b2007988 */ /* 0x0001e2000800000c */
[----:B------:R-:W-:-:S03]  /*111a0*/  LOP3.LUT R108, R108, 0x7f, RZ, 0xc0, !PT ;  /* 0x0000007f6c6c7812 */ /* 0x000fc600078ec0ff */
[----:B------:R1:W2:Y:S01]  /*111b0*/  @!P0 LDG.E.U8 R140, desc[UR26][R126.64] ;  /* 0x0000001a7e8c8981 */ /* 0x0002a2000c1e1100 */
[----:B0-----:R-:W-:Y:S01]  /*111c0*/  PRMT R169, RZ, 0x7610, R169 ;  /* 0x00007610ffa97816 */ /* 0x001fe200000000a9 */
[----:B-1----:R-:W-:Y:S02]  /*111d0*/  @!P0 IMAD.MOV.U32 R126, RZ, RZ, R225 ;  /* 0x000000ffff7e8224 */ /* 0x002fe400078e00e1 */
[----:B------:R-:W-:Y:S01]  /*111e0*/  @!P0 IMAD.MOV.U32 R127, RZ, RZ, R224 ;  /* 0x000000ffff7f8224 */ /* 0x000fe200078e00e0 */
[----:B------:R-:W-:Y:S02]  /*111f0*/  LOP3.LUT R108, R108, 0x10, RZ, 0x3c, !PT ;  /* 0x000000106c6c7812 */ /* 0x000fe400078e3cff */
[----:B------:R-:W-:Y:S02]  /*11200*/  PRMT R176, RZ, 0x7610, R176 ;  /* 0x00007610ffb07816 */ /* 0x000fe400000000b0 */
[----:B------:R0:W2:Y:S04]  /*11210*/  @!P0 LDG.E.U8 R169, desc[UR26][R126.64] ;  /* 0x0000001a7ea98981 */ /* 0x0000a8000c1e1100 */
[----:B------:R1:W-:Y:S01]  /*11220*/  STS.U8 [R108+UR12+0x9280], R175 ;  /* 0x009280af6c007988 */ /* 0x0003e2000800000c */
[----:B0-----:R-:W-:-:S02]  /*11230*/  @!P0 IMAD.MOV.U32 R126, RZ, RZ, R233 ;  /* 0x000000ffff7e8224 */ /* 0x001fc400078e00e9 */
[----:B------:R-:W-:Y:S01]  /*11240*/  @!P0 IMAD.MOV.U32 R127, RZ, RZ, R232 ;  /* 0x000000ffff7f8224 */ /* 0x000fe200078e00e8 */
[----:B-1----:R-:W-:-:S04]  /*11250*/  PRMT R175, RZ, 0x7610, R175 ;  /* 0x00007610ffaf7816 */ /* 0x002fc800000000af */
[----:B------:R0:W2:Y:S04]  /*11260*/  @!P0 LDG.E.U8 R176, desc[UR26][R126.64] ;  /* 0x0000001a7eb08981 */ /* 0x0000a8000c1e1100 */
[----:B------:R1:W-:Y:S01]  /*11270*/  STS.U8 [R108+UR12+0x9480], R174 ;  /* 0x009480ae6c007988 */ /* 0x0003e2000800000c */
[----:B0-----:R-:W-:Y:S02]  /*11280*/  @!P0 IMAD.MOV.U32 R126, RZ, RZ, R241 ;  /* 0x000000ffff7e8224 */ /* 0x001fe400078e00f1 */
[----:B------:R-:W-:Y:S01]  /*11290*/  @!P0 IMAD.MOV.U32 R127, RZ, RZ, R240 ;  /* 0x000000ffff7f8224 */ /* 0x000fe200078e00f0 */
[----:B-1----:R-:W-:-:S04]  /*112a0*/  PRMT R174, RZ, 0x7610, R174 ;  /* 0x00007610ffae7816 */ /* 0x002fc800000000ae */
[----:B------:R0:W2:Y:S02]  /*112b0*/  @!P0 LDG.E.U8 R175, desc[UR26][R126.64] ;  /* 0x0000001a7eaf8981 */ /* 0x0000a4000c1e1100 */
[----:B0-----:R-:W-:Y:S02]  /*112c0*/  @!P0 IMAD.MOV.U32 R126, RZ, RZ, R249 ;  /* 0x000000ffff7e8224 */ /* 0x001fe400078e00f9 */
[----:B------:R-:W-:-:S05]  /*112d0*/  @!P0 IMAD.MOV.U32 R127, RZ, RZ, R248 ;  /* 0x000000ffff7f8224 */ /* 0x000fca00078e00f8 */
[----:B------:R0:W2:Y:S04]  /*112e0*/  @!P0 LDG.E.U8 R174, desc[UR26][R126.64] ;  /* 0x0000001a7eae8981 */ /* 0x0000a8000c1e1100 */
[----:B------:R-:W0:Y:S04]  /*112f0*/  LDL R126, [R1+0xc] ;  /* 0x00000c00017e7983 */ /* 0x000e280000100800 */
[----:B------:R-:W0:Y:S04]  /*11300*/  LDL R127, [R1+0x10] ;  /* 0x00001000017f7983 */ /* 0x000e280000100800 */
[----:B------:R1:W-:Y:S02]  /*11310*/  STS.U8 [R108+UR12+0x9680], R173 ;  /* 0x009680ad6c007988 */ /* 0x0003e4000800000c */
[----:B-1----:R-:W-:-:S02]  /*11320*/  PRMT R173, RZ, 0x7610, R173 ;  /* 0x00007610ffad7816 */ /* 0x002fc400000000ad */
[----:B0-----:R-:W-:-:S04]  /*11330*/  @!P0 LOP3.LUT R127, R127, R126, RZ, 0x3c, !PT ;  /* 0x0000007e7f7f8212 */ /* 0x001fc800078e3cff */
[----:B------:R-:W-:-:S04]  /*11340*/  @!P0 LOP3.LUT R126, R127, R126, RZ, 0x3c, !PT ;  /* 0x0000007e7f7e8212 */ /* 0x000fc800078e3cff */
[----:B------:R-:W-:-:S05]  /*11350*/  @!P0 LOP3.LUT R127, R127, R126, RZ, 0x3c, !PT ;  /* 0x0000007e7f7f8212 */ /* 0x000fca00078e3cff */
        /* <DEDUP_REMOVED lines=35> */
[----:B------:R1:W-:Y:S04]  /*11590*/  STS.U8 [R108+UR12+0x9e80], R177 ;  /* 0x009e80b16c007988 */ /* 0x0003e8000800000c */
[----:B------:R3:W-:Y:S04]  /*115a0*/  STS.U8 [R109+UR12+0x9100], R138 ;  /* 0x0091008a6d007988 */ /* 0x0007e8000800000c */
[----:B-1----:R-:W2:Y:S01]  /*115b0*/  LDL R177, [R1+0x118] ;  /* 0x0001180001b17983 */ /* 0x002ea20000100800 */
[----:B---3--:R-:W-:-:S02]  /*115c0*/  PRMT R138, RZ, 0x7610, R138 ;  /* 0x00007610ff8a7816 */ /* 0x008fc4000000008a */
[----:B0-----:R-:W-:-:S04]  /*115d0*/  @!P0 LOP3.LUT R127, R127, R126, RZ, 0x3c, !PT ;  /* 0x0000007e7f7f8212 */ /* 0x001fc800078e3cff */
[----:B------:R-:W-:-:S04]  /*115e0*/  @!P0 LOP3.LUT R126, R127, R126, RZ, 0x3c, !PT ;  /* 0x0000007e7f7e8212 */ /* 0x000fc800078e3cff */
[----:B------:R-:W-:-:S05]  /*115f0*/  @!P0 LOP3.LUT R127, R127, R126, RZ, 0x3c, !PT ;  /* 0x0000007e7f7f8212 */ /* 0x000fca00078e3cff */
[----:B------:R0:W3:Y:S04]  /*11600*/  @!P0 LDG.E.U8 R138, desc[UR26][R126.64] ;  /* 0x0000001a7e8a8981 */ /* 0x0000e8000c1e1100 */
        /* <DEDUP_REMOVED lines=15> */
[----:B------:R2:W3:Y:S04]  /*11700*/  @!P0 LDG.E.U8 R167, desc[UR26][R126.64] ;  /* 0x0000001a7ea78981 */ /* 0x0004e8000c1e1100 */
[----:B------:R-:W3:Y:S01]  /*11710*/  LDL R127, [R1+0x114] ;  /* 0x00011400017f7983 */ /* 0x000ee20000100800 */
[----:B--2---:R-:W-:-:S03]  /*11720*/  @!P0 IMAD.MOV.U32 R126, RZ, RZ, R177 ;  /* 0x000000ffff7e8224 */ /* 0x004fc600078e00b1 */
[----:B------:R0:W-:Y:S04]  /*11730*/  STS.U8 [R109+UR12+0x9700], R166 ;  /* 0x009700a66d007988 */ /* 0x0001e8000800000c */
[----:B------:R1:W-:Y:S04]  /*11740*/  STS.U8 [R109+UR12+0x9900], R165 ;  /* 0x009900a56d007988 */ /* 0x0003e8000800000c */
[----:B------:R2:W-:Y:S01]  /*11750*/  STS.U8 [R109+UR12+0x9b00], R164 ;  /* 0x009b00a46d007988 */ /* 0x0005e2000800000c */
[----:B0-----:R-:W-:-:S03]  /*11760*/  PRMT R166, RZ, 0x7610, R166 ;  /* 0x00007610ffa67816 */ /* 0x001fc600000000a6 */
[----:B------:R0:W-:Y:S04]  /*11770*/  STS.U8 [R109+UR12+0x9d00], R163 ;  /* 0x009d00a36d007988 */ /* 0x0001e8000800000c */
[----:B------:R0:W-:Y:S04]  /*11780*/  STS.U8 [R109+UR12+0x9f00], R162 ;  /* 0x009f00a26d007988 */ /* 0x0001e8000800000c */
[----:B------:R-:W2:Y:S04]  /*11790*/  LDL R177, [R1+0x1b0] ;  /* 0x0001b00001b17983 */ /* 0x000ea80000100800 */
[----:B---3--:R3:W2:Y:S04]  /*117a0*/  @!P0 LDG.E.U8 R166, desc[UR26][R126.64] ;  /* 0x0000001a7ea68981 */ /* 0x0086a8000c1e1100 */
[----:B------:R-:W3:Y:S04]  /*117b0*/  LDL R126, [R1+0x134] ;  /* 0x00013400017e7983 */ /* 0x000ee80000100800 */
[----:B------:R-:W3:Y:S01]  /*117c0*/  LDL R127, [R1+0x138] ;  /* 0x00013800017f7983 */ /* 0x000ee20000100800 */
[----:B-1----:R-:W-:-:S02]  /*117d0*/  PRMT R165, RZ, 0x7610, R165 ;  /* 0x00007610ffa57816 */ /* 0x002fc400000000a5 */
[----:B---3--:R-:W-:-:S04]  /*117e0*/  @!P0 LOP3.LUT R127, R127, R126, RZ, 0x3c, !PT ;  /* 0x0000007e7f7f8212 */ /* 0x008fc800078e3cff */
[----:B------:R-:W-:-:S04]  /*117f0*/  @!P0 LOP3.LUT R126, R127, R126, RZ, 0x3c, !PT ;  /* 0x0000007e7f7e8212 */ /* 0x000fc800078e3cff */
[----:B------:R-:W-:-:S05]  /*11800*/  @!P0 LOP3.LUT R127, R127, R126, RZ, 0x3c, !PT ;  /* 0x0000007e7f7f8212 */ /* 0x000fca00078e3cff */
[----:B------:R1:W3:Y:S04]  /*11810*/  @!P0 LDG.E.U8 R165, desc[UR26][R126.64] ;  /* 0x0000001a7ea58981 */ /* 0x0002e8000c1e1100 */
[----:B------:R-:W1:Y:S04]  /*11820*/  LDL R126, [R1+0x154] ;  /* 0x00015400017e7983 */ /* 0x000e680000100800 */
[----:B------:R-:W1:Y:S01]  /*11830*/  LDL R127, [R1+0x158] ;  /* 0x00015800017f7983 */ /* 0x000e620000100800 */
[----:B--2---:R-:W-:Y:S02]  /*11840*/  PRMT R164, RZ, 0x7610, R164 ;  /* 0x00007610ffa47816 */ /* 0x004fe400000000a4 */
[----:B-1----:R-:W-:-:S04]  /*11850*/  @!P0 LOP3.LUT R127, R127, R126, RZ, 0x3c, !PT ;  /* 0x0000007e7f7f8212 */ /* 0x002fc800078e3cff */
[----:B------:R-:W-:-:S04]  /*11860*/  @!P0 LOP3.LUT R126, R127, R126, RZ, 0x3c, !PT ;  /* 0x0000007e7f7e8212 */ /* 0x000fc800078e3cff */
[----:B------:R-:W-:-:S05]  /*11870*/  @!P0 LOP3.LUT R127, R127, R126, RZ, 0x3c, !PT ;  /* 0x0000007e7f7f8212 */ /* 0x000fca00078e3cff */
[----:B------:R1:W2:Y:S04]  /*11880*/  @!P0 LDG.E.U8 R164, desc[UR26][R126.64] ;  /* 0x0000001a7ea48981 */ /* 0x0002a8000c1e1100 */
[----:B------:R-:W1:Y:S04]  /*11890*/  LDL R126, [R1+0x174] ;  /* 0x00017400017e7983 */ /* 0x000e680000100800 */
[----:B------:R-:W1:Y:S01]  /*118a0*/  LDL R127, [R1+0x178] ;  /* 0x00017800017f7983 */ /* 0x000e620000100800 */
[----:B0-----:R-:W-:Y:S02]  /*118b0*/  PRMT R163, RZ, 0x7610, R163 ;  /* 0x00007610ffa37816 */ /* 0x001fe400000000a3 */
[----:B-1----:R-:W-:-:S04]  /*118c0*/  @!P0 LOP3.LUT R127, R127, R126, RZ, 0x3c, !PT ;  /* 0x0000007e7f7f8212 */ /* 0x002fc800078e3cff */
[----:B------:R-:W-:-:S04]  /*118d0*/  @!P0 LOP3.LUT R126, R127, R126, RZ, 0x3c, !PT ;  /* 0x0000007e7f7e8212 */ /* 0x000fc800078e3cff */
[----:B------:R-:W-:-:S05]  /*118e0*/  @!P0 LOP3.LUT R127, R127, R126, RZ, 0x3c, !PT ;  /* 0x0000007e7f7f8212 */ /* 0x000fca00078e3cff */
[----:B------:R0:W2:Y:S04]  /*118f0*/  @!P0 LDG.E.U8 R163, desc[UR26][R126.64] ;  /* 0x0000001a7ea38981 */ /* 0x0000a8000c1e1100 */
[----:B------:R-:W0:Y:S04]  /*11900*/  LDL R126, [R1+0x194] ;  /* 0x00019400017e7983 */ /* 0x000e280000100800 */
[----:B------:R-:W0:Y:S01]  /*11910*/  LDL R127, [R1+0x198] ;  /* 0x00019800017f7983 */ /* 0x000e220000100800 */
[----:B------:R-:W-:Y:S02]  /*11920*/  PRMT R162, RZ, 0x7610, R162 ;  /* 0x00007610ffa27816 */ /* 0x000fe400000000a2 */
[----:B------:R-:W-:-:S02]  /*11930*/  PRMT R153, RZ, 0x7610, R153 ;  /* 0x00007610ff997816 */ /* 0x000fc40000000099 */
[----:B------:R-:W-:-:S04]  /*11940*/  PRMT R152, RZ, 0x7610, R152 ;  /* 0x00007610ff987816 */ /* 0x000fc80000000098 */
[----:B------:R-:W2:Y:S01]  /*11950*/  @!P0 LDG.E.U8 R153, desc[UR26][R18.64] ;  /* 0x0000001a12998981 */ /* 0x000ea2000c1e1100 */
[----:B------:R-:W-:-:S03]  /*11960*/  PRMT R151, RZ, 0x7610, R151 ;  /* 0x00007610ff977816 */ /* 0x000fc60000000097 */
        /* <DEDUP_REMOVED lines=8> */
[----:B------:R-:W2:Y:S04]  /*119f0*/  @!P0 LDG.E.U8 R148, desc[UR26][R28.64] ;  /* 0x0000001a1c948981 */ /* 0x000ea8000c1e1100 */
[----:B------:R-:W2:Y:S01]  /*11a00*/  @!P0 LDG.E.U8 R147, desc[UR26][R30.64] ;  /* 0x0000001a1e938981 */ /* 0x000ea2000c1e1100 */
[----:B0-----:R-:W-:-:S04]  /*11a10*/  @!P0 LOP3.LUT R127, R127, R126, RZ, 0x3c, !PT ;  /* 0x0000007e7f7f8212 */ /* 0x001fc800078e3cff */
[----:B------:R-:W-:-:S04]  /*11a20*/  @!P0 LOP3.LUT R126, R127, R126, RZ, 0x3c, !PT ;  /* 0x0000007e7f7e8212 */ /* 0x000fc800078e3cff */
[----:B------:R-:W-:-:S05]  /*11a30*/  @!P0 LOP3.LUT R127, R127, R126, RZ, 0x3c, !PT ;  /* 0x0000007e7f7f8212 */ /* 0x000fca00078e3cff */
[----:B------:R0:W3:Y:S04]  /*11a40*/  @!P0 LDG.E.U8 R162, desc[UR26][R126.64] ;  /* 0x0000001a7ea28981 */ /* 0x0000e8000c1e1100 */
[----:B------:R-:W3:Y:S01]  /*11a50*/  LDL R127, [R1+0x1ac] ;  /* 0x0001ac00017f7983 */ /* 0x000ee20000100800 */
[----:B0-----:R-:W-:-:S03]  /*11a60*/  @!P0 IMAD.MOV.U32 R126, RZ, RZ, R177 ;  /* 0x000000ffff7e8224 */ /* 0x001fc600078e00b1 */
[----:B------:R0:W-:Y:S04]  /*11a70*/  STS.U8 [R110+UR12+0x9180], R161 ;  /* 0x009180a16e007988 */ /* 0x0001e8000800000c */
[----:B------:R1:W-:Y:S04]  /*11a80*/  STS.U8 [R110+UR12+0x9780], R158 ;  /* 0x0097809e6e007988 */ /* 0x0003e8000800000c */
[----:B------:R2:W-:Y:S01]  /*11a90*/  STS.U8 [R110+UR12+0x9980], R157 ;  /* 0x0099809d6e007988 */ /* 0x0005e2000800000c */
[----:B0-----:R-:W-:-:S03]  /*11aa0*/  PRMT R161, RZ, 0x7610, R161 ;  /* 0x00007610ffa17816 */ /* 0x001fc600000000a1 */
[----:B------:R-:W-:Y:S01]  /*11ab0*/  STS.U8 [R110+UR12+0x9380], R160 ;  /* 0x009380a06e007988 */ /* 0x000fe2000800000c */
[----:B-1----:R-:W-:-:S03]  /*11ac0*/  PRMT R158, RZ, 0x7610, R158 ;  /* 0x00007610ff9e7816 */ /* 0x002fc6000000009e */
[----:B------:R-:W-:Y:S01]  /*11ad0*/  STS.U8 [R110+UR12+0x9580], R159 ;  /* 0x0095809f6e007988 */ /* 0x000fe2000800000c */
[----:B--2---:R-:W-:-:S03]  /*11ae0*/  PRMT R157, RZ, 0x7610, R157 ;  /* 0x00007610ff9d7816 */ /* 0x004fc6000000009d */
[----:B------:R-:W-:Y:S04]  /*11af0*/  STS.U8 [R110+UR12+0x9b80], R156 ;  /* 0x009b809c6e007988 */ /* 0x000fe8000800000c */
[----:B------:R-:W-:Y:S04]  /*11b00*/  STS.U8 [R110+UR12+0x9d80], R155 ;  /* 0x009d809b6e007988 */ /* 0x000fe8000800000c */
[----:B------:R-:W-:Y:S04]  /*11b10*/  STS.U8 [R110+UR12+0x9f80], R154 ;  /* 0x009f809a6e007988 */ /* 0x000fe8000800000c */
[----:B------:R0:W-:Y:S04]  /*11b20*/  STS.U8 [R178+UR12+0x4000], R153 ;  /* 0x00400099b2007988 */ /* 0x0001e8000800000c */
[----:B------:R1:W-:Y:S04]  /*11b30*/  STS.U8 [R178+UR12+0x4200], R152 ;  /* 0x00420098b2007988 */ /* 0x0003e8000800000c */
[----:B------:R-:W2:Y:S01]  /*11b40*/  LDL R177, [R1+0x78] ;  /* 0x0000780001b17983 */ /* 0x000ea20000100800 */
[----:B0-----:R-:W-:-:S02]  /*11b50*/  PRMT R153, RZ, 0x7610, R153 ;  /* 0x00007610ff997816 */ /* 0x001fc40000000099 */
[----:B-1----:R-:W-:Y:S01]  /*11b60*/  PRMT R152, RZ, 0x7610, R152 ;  /* 0x00007610ff987816 */ /* 0x002fe20000000098 */
[----:B------:R0:W-:Y:S04]  /*11b70*/  STS.U8 [R178+UR12+0x4400], R151 ;  /* 0x00440097b2007988 */ /* 0x0001e8000800000c */
[----:B------:R1:W-:Y:S01]  /*11b80*/  STS.U8 [R178+UR12+0x4600], R150 ;  /* 0x00460096b2007988 */ /* 0x0003e2000800000c */
[----:B0-----:R-:W-:Y:S02]  /*11b90*/  PRMT R151, RZ, 0x7610, R151 ;  /* 0x00007610ff977816 */ /* 0x001fe40000000097 */
[----:B-1----:R-:W-:Y:S01]  /*11ba0*/  PRMT R150, RZ, 0x7610, R150 ;  /* 0x00007610ff967816 */ /* 0x002fe20000000096 */
[----:B------:R0:W-:Y:S04]  /*11bb0*/  STS.U8 [R178+UR12+0x4800], R149 ;  /* 0x00480095b2007988 */ /* 0x0001e8000800000c */
[----:B------:R1:W-:Y:S01]  /*11bc0*/  STS.U8 [R178+UR12+0x4a00], R148 ;  /* 0x004a0094b2007988 */ /* 0x0003e2000800000c */
[----:B0-----:R-:W-:-:S02]  /*11bd0*/  PRMT R149, RZ, 0x7610, R149 ;  /* 0x00007610ff957816 */ /* 0x001fc40000000095 */
[----:B-1----:R-:W-:Y:S01]  /*11be0*/  PRMT R148, RZ, 0x7610, R148 ;  /* 0x00007610ff947816 */ /* 0x002fe20000000094 */
[----:B------:R0:W-:Y:S04]  /*11bf0*/  STS.U8 [R178+UR12+0x4c00], R147 ;  /* 0x004c0093b2007988 */ /* 0x0001e8000800000c */
[----:B------:R1:W-:Y:S01]  /*11c00*/  STS.U8 [R178+UR12+0x4e00], R146 ;  /* 0x004e0092b2007988 */ /* 0x0003e2000800000c */
[----:B0-----:R-:W-:Y:S02]  /*11c10*/  PRMT R147, RZ, 0x7610, R147 ;  /* 0x00007610ff937816 */ /* 0x001fe40000000093 */
[----:B-1----:R-:W-:Y:S01]  /*11c20*/  PRMT R146, RZ, 0x7610, R146 ;  /* 0x00007610ff927816 */ /* 0x002fe20000000092 */
[----:B------:R0:W-:Y:S04]  /*11c30*/  STS.U8 [R178+UR12+0x5000], R145 ;  /* 0x00500091b2007988 */ /* 0x0001e8000800000c */
[----:B----4-:R1:W-:Y:S01]  /*11c40*/  STS.U8 [R178+UR12+0x5200], R144 ;  /* 0x00520090b2007988 */ /* 0x0103e2000800000c */
[----:B0-----:R-:W-:-:S02]  /*11c50*/  PRMT R145, RZ, 0x7610, R145 ;  /* 0x00007610ff917816 */ /* 0x001fc40000000091 */
[----:B-1----:R-:W-:Y:S01]  /*11c60*/  PRMT R144, RZ, 0x7610, R144 ;  /* 0x00007610ff907816 */ /* 0x002fe20000000090 */
[----:B-----5:R0:W-:Y:S02]  /*11c70*/  STS.U8 [R178+UR12+0x5400], R143 ;  /* 0x0054008fb2007988 */ /* 0x0201e4000800000c */
[----:B0-----:R-:W-:Y:S02]  /*11c80*/  PRMT R143, RZ, 0x7610, R143 ;  /* 0x00007610ff8f7816 */ /* 0x001fe4000000008f */
[----:B---3--:R0:W3:Y:S02]  /*11c90*/  @!P0 LDG.E.U8 R161, desc[UR26][R126.64] ;  /* 0x0000001a7ea18981 */ /* 0x0080e4000c1e1100 */
[----:B0-----:R-:W-:Y:S02]  /*11ca0*/  @!P0 IMAD.MOV.U32 R126, RZ, RZ, R36 ;  /* 0x000000ffff7e8224 */ /* 0x001fe400078e0024 */
[----:B------:R-:W-:-:S05]  /*11cb0*/  @!P0 IMAD.MOV.U32 R127, RZ, RZ, R38 ;  /* 0x000000ffff7f8224 */ /* 0x000fca00078e0026 */
[----:B------:R0:W4:Y:S02]  /*11cc0*/  @!P0 LDG.E.U8 R158, desc[UR26][R126.64] ;  /* 0x0000001a7e9e8981 */ /* 0x000124000c1e1100 */
[----:B0-----:R-:W-:Y:S02]  /*11cd0*/  @!P0 IMAD.MOV.U32 R126, RZ, RZ, R37 ;  /* 0x000000ffff7e8224 */ /* 0x001fe400078e0025 */
[----:B------:R-:W-:-:S05]  /*11ce0*/  @!P0 IMAD.MOV.U32 R127, RZ, RZ, R39 ;  /* 0x000000ffff7f8224 */ /* 0x000fca00078e0027 */
[----:B------:R0:W5:Y:S02]  /*11cf0*/  @!P0 LDG.E.U8 R157, desc[UR26][R126.64] ;  /* 0x0000001a7e9d8981 */ /* 0x000164000c1e1100 */
[----:B0-----:R-:W-:Y:S02]  /*11d00*/  @!P0 IMAD.MOV.U32 R126, RZ, RZ, R130 ;  /* 0x000000ffff7e8224 */ /* 0x001fe400078e0082 */
[----:B------:R-:W-:-:S05]  /*11d10*/  @!P0 IMAD.MOV.U32 R127, RZ, RZ, R129 ;  /* 0x000000ffff7f8224 */ /* 0x000fca00078e0081 */
[----:B------:R0:W2:Y:S02]  /*11d20*/  @!P0 LDG.E.U8 R153, desc[UR26][R126.64] ;  /* 0x0000001a7e998981 */ /* 0x0000a4000c1e1100 */
        /* <DEDUP_REMOVED lines=57> */
[----:B------:R-:W2:Y:S01]  /*120c0*/  LDL R177, [R1+0x120] ;  /* 0x0001200001b17983 */ /* 0x000ea20000100800 */
[----:B0-----:R-:W-:-:S06]  /*120d0*/  PRMT R169, RZ, 0x7610, R169 ;  /* 0x00007610ffa97816 */ /* 0x001fcc00000000a9 */
[----:B---3--:R0:W3:Y:S04]  /*120e0*/  @!P0 LDG.E.U8 R169, desc[UR26][R126.64] ;  /* 0x0000001a7ea98981 */ /* 0x0080e8000c1e1100 */
        /* <DEDUP_REMOVED lines=66> */
[----:B------:R-:W-:Y:S02]  /*12510*/  PRMT R160, RZ, 0x7610, R160 ;  /* 0x00007610ffa07816 */ /* 0x000fe400000000a0 */
[----:B------:R-:W-:-:S04]  /*12520*/  PRMT R159, RZ, 0x7610, R159 ;  /* 0x00007610ff9f7816 */ /* 0x000fc8000000009f */
[----:B------:R-:W2:Y:S04]  /*12530*/  @!P0 LDG.E.U8 R160, desc[UR26][R32.64] ;  /* 0x0000001a20a08981 */ /* 0x000ea8000c1e1100 */
[----:B------:R-:W3:Y:S01]  /*12540*/  @!P0 LDG.E.U8 R159, desc[UR26][R34.64] ;  /* 0x0000001a229f8981 */ /* 0x000ee2000c1e1100 */
[----:B------:R-:W-:Y:S02]  /*12550*/  PRMT R156, RZ, 0x7610, R156 ;  /* 0x00007610ff9c7816 */ /* 0x000fe4000000009c */
[----:B------:R-:W-:-:S04]  /*12560*/  PRMT R155, RZ, 0x7610, R155 ;  /* 0x00007610ff9b7816 */ /* 0x000fc8000000009b */
[----:B------:R-:W3:Y:S01]  /*12570*/  @!P0 LDG.E.U8 R156, desc[UR26][R40.64] ;  /* 0x0000001a289c8981 */ /* 0x000ee2000c1e1100 */
[----:B------:R-:W-:-:S03]  /*12580*/  PRMT R154, RZ, 0x7610, R154 ;  /* 0x00007610ff9a7816 */ /* 0x000fc6000000009a */
[----:B------:R-:W3:Y:S04]  /*12590*/  @!P0 LDG.E.U8 R155, desc[UR26][R42.64] ;  /* 0x0000001a2a9b8981 */ /* 0x000ee8000c1e1100 */
[----:B------:R-:W3:Y:S01]  /*125a0*/  @!P0 LDG.E.U8 R154, desc[UR26][R44.64] ;  /* 0x0000001a2c9a8981 */ /* 0x000ee2000c1e1100 */
[----:B0-----:R-:W-:-:S04]  /*125b0*/  @!P0 LOP3.LUT R127, R127, R126, RZ, 0x3c, !PT ;  /* 0x0000007e7f7f8212 */ /* 0x001fc800078e3cff */
[----:B------:R-:W-:-:S04]  /*125c0*/  @!P0 LOP3.LUT R126, R127, R126, RZ, 0x3c, !PT ;  /* 0x0000007e7f7e8212 */ /* 0x000fc800078e3cff */
[----:B------:R-:W-:-:S05]  /*125d0*/  @!P0 LOP3.LUT R127, R127, R126, RZ, 0x3c, !PT ;  /* 0x0000007e7f7f8212 */ /* 0x000fca00078e3cff */
[----:B------:R2:W5:Y:S04]  /*125e0*/  @!P0 LDG.E.U8 R138, desc[UR26][R126.64] ;  /* 0x0000001a7e8a8981 */ /* 0x000568000c1e1100 */
[----:B------:R-:W5:Y:S01]  /*125f0*/  LDL R127, [R1+0x1b4] ;  /* 0x0001b400017f7983 */ /* 0x000f620000100800 */
[----:B--2---:R-:W-:-:S03]  /*12600*/  @!P0 IMAD.MOV.U32 R126, RZ, RZ, R177 ;  /* 0x000000ffff7e8224 */ /* 0x004fc600078e00b1 */
[----:B------:R0:W-:Y:S04]  /*12610*/  STS.U8 [R178+UR12+0x7000], R168 ;  /* 0x007000a8b2007988 */ /* 0x0001e8000800000c */
[----:B------:R-:W-:Y:S04]  /*12620*/  STS.U8 [R178+UR12+0x7200], R167 ;  /* 0x007200a7b2007988 */ /* 0x000fe8000800000c */
[----:B------:R-:W2:Y:S01]  /*12630*/  LDL R177, [R1+0x80] ;  /* 0x0000800001b17983 */ /* 0x000ea20000100800 */
[----:B0-----:R-:W-:-:S03]  /*12640*/  PRMT R168, RZ, 0x7610, R168 ;  /* 0x00007610ffa87816 */ /* 0x001fc600000000a8 */
[----:B------:R0:W-:Y:S04]  /*12650*/  STS.U8 [R178+UR12+0x7400], R166 ;  /* 0x007400a6b2007988 */ /* 0x0001e8000800000c */
[----:B------:R1:W-:Y:S01]  /*12660*/  STS.U8 [R178+UR12+0x7600], R165 ;  /* 0x007600a5b2007988 */ /* 0x0003e2000800000c */
[----:B0-----:R-:W-:-:S03]  /*12670*/  PRMT R166, RZ, 0x7610, R166 ;  /* 0x00007610ffa67816 */ /* 0x001fc600000000a6 */
[----:B------:R-:W-:Y:S01]  /*12680*/  STS.U8 [R178+UR12+0x7800], R164 ;  /* 0x007800a4b2007988 */ /* 0x000fe2000800000c */
[----:B-1----:R-:W-:-:S03]  /*12690*/  PRMT R165, RZ, 0x7610, R165 ;  /* 0x00007610ffa57816 */ /* 0x002fc600000000a5 */
[----:B------:R-:W-:Y:S04]  /*126a0*/  STS.U8 [R178+UR12+0x7a00], R163 ;  /* 0x007a00a3b2007988 */ /* 0x000fe8000800000c */
[----:B------:R-:W-:Y:S04]  /*126b0*/  STS.U8 [R178+UR12+0x7c00], R162 ;  /* 0x007c00a2b2007988 */ /* 0x000fe8000800000c */
[----:B------:R0:W-:Y:S04]  /*126c0*/  STS.U8 [R178+UR12+0x7e00], R161 ;  /* 0x007e00a1b2007988 */ /* 0x0001e8000800000c */
[----:B------:R1:W-:Y:S04]  /*126d0*/  STS.U8 [R108+UR12+0x4080], R160 ;  /* 0x004080a06c007988 */ /* 0x0003e8000800000c */
[----:B---3--:R3:W-:Y:S04]  /*126e0*/  STS.U8 [R108+UR12+0x4280], R159 ;  /* 0x0042809f6c007988 */ /* 0x0087e8000800000c */
[----:B0-----:R-:W2:Y:S01]  /*126f0*/  LDL R178, [R1+0x7c] ;  /* 0x00007c0001b27983 */ /* 0x001ea20000100800 */
[----:B-1----:R-:W-:-:S02]  /*12700*/  PRMT R160, RZ, 0x7610, R160 ;  /* 0x00007610ffa07816 */ /* 0x002fc400000000a0 */
[----:B---3--:R-:W-:Y:S01]  /*12710*/  PRMT R159, RZ, 0x7610, R159 ;  /* 0x00007610ff9f7816 */ /* 0x008fe2000000009f */
[----:B----4-:R0:W-:Y:S04]  /*12720*/  STS.U8 [R108+UR12+0x4480], R158 ;  /* 0x0044809e6c007988 */ /* 0x0101e8000800000c */
[----:B-----5:R1:W-:Y:S01]  /*12730*/  STS.U8 [R108+UR12+0x4680], R157 ;  /* 0x0046809d6c007988 */ /* 0x0203e2000800000c */
        /* <DEDUP_REMOVED lines=14> */
[----:B------:R0:W3:Y:S02]  /*12820*/  @!P0 LDG.E.U8 R168, desc[UR26][R126.64] ;  /* 0x0000001a7ea88981 */ /* 0x0000e4000c1e1100 */
        /* <DEDUP_REMOVED lines=36> */
[----:B------:R-:W0:Y:S04]  /*12a70*/  LDL R127, [R1] ;  /* 0x00000000017f7983 */ /* 0x000e280000100800 */
[----:B------:R1:W-:Y:S02]  /*12a80*/  STS.U8 [R108+UR12+0x5480], R150 ;  /* 0x005480966c007988 */ /* 0x0003e4000800000c */
[----:B-1----:R-:W-:Y:S01]  /*12a90*/  PRMT R150, RZ, 0x7610, R150 ;  /* 0x00007610ff967816 */ /* 0x002fe20000000096 */
[----:B0-----:R-:W-:-:S02]  /*12aa0*/  @!P0 IMAD.MOV.U32 R126, RZ, RZ, R127 ;  /* 0x000000ffff7e8224 */ /* 0x001fc400078e007f */
        /* <DEDUP_REMOVED lines=21> */
[----:B------:R3:W-:Y:S01]  /*12c00*/  STS.U8 [R108+UR12+0x5c80], R146 ;  /* 0x005c80926c007988 */ /* 0x0007e2000800000c */
[----:B-1----:R-:W-:-:S02]  /*12c10*/  PRMT R147, RZ, 0x7610, R147 ;  /* 0x00007610ff937816 */ /* 0x002fc40000000093 */
[----:B---3--:R-:W-:Y:S02]  /*12c20*/  PRMT R146, RZ, 0x7610, R146 ;  /* 0x00007610ff927816 */ /* 0x008fe40000000092 */
[----:B0-----:R-:W-:-:S04]  /*12c30*/  @!P0 LOP3.LUT R127, R127, R126, RZ, 0x3c, !PT ;  /* 0x0000007e7f7f8212 */ /* 0x001fc800078e3cff */
[----:B------:R-:W-:-:S04]  /*12c40*/  @!P0 LOP3.LUT R126, R127, R126, RZ, 0x3c, !PT ;  /* 0x0000007e7f7e8212 */ /* 0x000fc800078e3cff */
[----:B------:R-:W-:-:S05]  /*12c50*/  @!P0 LOP3.LUT R127, R127, R126, RZ, 0x3c, !PT ;  /* 0x0000007e7f7f8212 */ /* 0x000fca00078e3cff */
[----:B------:R2:W3:Y:S02]  /*12c60*/  @!P0 LDG.E.U8 R147, desc[UR26][R126.64] ;  /* 0x0000001a7e938981 */ /* 0x0004e4000c1e1100 */
[----:B--2---:R-:W-:Y:S02]  /*12c70*/  @!P0 IMAD.MOV.U32 R126, RZ, RZ, R177 ;  /* 0x000000ffff7e8224 */ /* 0x004fe400078e00b1 */
[----:B------:R-:W-:Y:S01]  /*12c80*/  @!P0 IMAD.MOV.U32 R127, RZ, RZ, R178 ;  /* 0x000000ffff7f8224 */ /* 0x000fe200078e00b2 */
[----:B------:R0:W-:Y:S04]  /*12c90*/  STS.U8 [R108+UR12+0x5e80], R145 ;  /* 0x005e80916c007988 */ /* 0x0001e8000800000c */
[----:B------:R1:W2:Y:S04]  /*12ca0*/  @!P0 LDG.E.U8 R146, desc[UR26][R126.64] ;  /* 0x0000001a7e928981 */ /* 0x0002a8000c1e1100 */
[----:B------:R0:W-:Y:S04]  /*12cb0*/  STS.U8 [R108+UR12+0x6080], R144 ;  /* 0x006080906c007988 */ /* 0x0001e8000800000c */
[----:B------:R1:W-:Y:S04]  /*12cc0*/  STS.U8 [R108+UR12+0x6280], R143 ;  /* 0x0062808f6c007988 */ /* 0x0003e8000800000c */
[----:B------:R-:W1:Y:S04]  /*12cd0*/  LDL R126, [R1+0xa4] ;  /* 0x0000a400017e7983 */ /* 0x000e680000100800 */
[----:B------:R-:W1:Y:S01]  /*12ce0*/  LDL R127, [R1+0xa8] ;  /* 0x0000a800017f7983 */ /* 0x000e620000100800 */
[----:B0-----:R-:W-:-:S03]  /*12cf0*/  PRMT R145, RZ, 0x7610, R145 ;  /* 0x00007610ff917816 */ /* 0x001fc60000000091 */
[----:B------:R-:W2:Y:S04]  /*12d00*/  LDL R178, [R1+0x124] ;  /* 0x0001240001b27983 */ /* 0x000ea80000100800 */
[----:B------:R-:W2:Y:S01]  /*12d10*/  LDL R177, [R1+0x128] ;  /* 0x0001280001b17983 */ /* 0x000ea20000100800 */
[----:B-1----:R-:W-:-:S04]  /*12d20*/  @!P0 LOP3.LUT R127, R127, R126, RZ, 0x3c, !PT ;  /* 0x0000007e7f7f8212 */ /* 0x002fc800078e3cff */
[----:B------:R-:W-:-:S04]  /*12d30*/  @!P0 LOP3.LUT R126, R127, R126, RZ, 0x3c, !PT ;  /* 0x0000007e7f7e8212 */ /* 0x000fc800078e3cff */
[----:B------:R-:W-:-:S05]  /*12d40*/  @!P0 LOP3.LUT R127, R127, R126, RZ, 0x3c, !PT ;  /* 0x0000007e7f7f8212 */ /* 0x000fca00078e3cff */
[----:B------:R0:W2:Y:S04]  /*12d50*/  @!P0 LDG.E.U8 R145, desc[UR26][R126.64] ;  /* 0x0000001a7e918981 */ /* 0x0000a8000c1e1100 */
[----:B------:R-:W0:Y:S04]  /*12d60*/  LDL R126, [R1+0xc4] ;  /* 0x0000c400017e7983 */ /* 0x000e280000100800 */
[----:B------:R-:W0:Y:S01]  /*12d70*/  LDL R127, [R1+0xc8] ;  /* 0x0000c800017f7983 */ /* 0x000e220000100800 */
[----:B------:R-:W-:Y:S02]  /*12d80*/  PRMT R144, RZ, 0x7610, R144 ;  /* 0x00007610ff907816 */ /* 0x000fe40000000090 */
[----:B0-----:R-:W-:-:S04]  /*12d90*/  @!P0 LOP3.LUT R127, R127, R126, RZ, 0x3c, !PT ;  /* 0x0000007e7f7f8212 */ /* 0x001fc800078e3cff */
        /* <DEDUP_REMOVED lines=45> */
[----:B------:R-:W-:-:S06]  /*13070*/  PRMT R167, RZ, 0x7610, R167 ;  /* 0x00007610ffa77816 */ /* 0x000fcc00000000a7 */
[----:B------:R-:W2:Y:S01]  /*13080*/  @!P0 LDG.E.U8 R167, desc[UR26][R46.64] ;  /* 0x0000001a2ea78981 */ /* 0x000ea2000c1e1100 */
[----:B------:R-:W-:Y:S02]  /*13090*/  PRMT R164, RZ, 0x7610, R164 ;  /* 0x00007610ffa47816 */ /* 0x000fe400000000a4 */
[----:B------:R-:W-:-:S04]  /*130a0*/  PRMT R163, RZ, 0x7610, R163 ;  /* 0x00007610ffa37816 */ /* 0x000fc800000000a3 */
        /* <DEDUP_REMOVED lines=10> */
[----:B------:R-:W0:Y:S04]  /*13150*/  LDL R126, [R1+0x1a4] ;  /* 0x0001a400017e7983 */ /* 0x000e280000100800 */
[----:B------:R-:W0:Y:S04]  /*13160*/  LDL R127, [R1+0x1a8] ;  /* 0x0001a800017f7983 */ /* 0x000e280000100800 */
[----:B------:R1:W-:Y:S04]  /*13170*/  STS.U8 [R108+UR12+0x6e80], R175 ;  /* 0x006e80af6c007988 */ /* 0x0003e8000800000c */
[----:B------:R2:W-:Y:S01]  /*13180*/  STS.U8 [R108+UR12+0x7080], R174 ;  /* 0x007080ae6c007988 */ /* 0x0005e2000800000c */
[----:B-1----:R-:W-:-:S02]  /*13190*/  PRMT R175, RZ, 0x7610, R175 ;  /* 0x00007610ffaf7816 */ /* 0x002fc400000000af */
[----:B--2---:R-:W-:Y:S01]  /*131a0*/  PRMT R174, RZ, 0x7610, R174 ;  /* 0x00007610ffae7816 */ /* 0x004fe200000000ae */
[----:B------:R1:W-:Y:S04]  /*131b0*/  STS.U8 [R108+UR12+0x7280], R173 ;  /* 0x007280ad6c007988 */ /* 0x0003e8000800000c */
[----:B------:R2:W-:Y:S01]  /*131c0*/  STS.U8 [R108+UR12+0x7480], R172 ;  /* 0x007480ac6c007988 */ /* 0x0005e2000800000c */
[----:B-1----:R-:W-:Y:S02]  /*131d0*/  PRMT R173, RZ, 0x7610, R173 ;  /* 0x00007610ffad7816 */ /* 0x002fe400000000ad */
[----:B--2---:R-:W-:Y:S01]  /*131e0*/  PRMT R172, RZ, 0x7610, R172 ;  /* 0x00007610ffac7816 */ /* 0x004fe200000000ac */
        /* <DEDUP_REMOVED lines=12> */
[----:B----4-:R1:W-:Y:S04]  /*132b0*/  STS.U8 [R109+UR12+0x4300], R166 ;  /* 0x004300a66d007988 */ /* 0x0103e8000800000c */
[----:B-----5:R2:W-:Y:S01]  /*132c0*/  STS.U8 [R109+UR12+0x4500], R165 ;  /* 0x004500a56d007988 */ /* 0x0205e2000800000c */
        /* <DEDUP_REMOVED lines=14> */
[----:B------:R1:W-:Y:S02]  /*133b0*/  STS.U8 [R109+UR12+0x5300], R158 ;  /* 0x0053009e6d007988 */ /* 0x0003e4000800000c */
[----:B-1----:R-:W-:Y:S02]  /*133c0*/  PRMT R158, RZ, 0x7610, R158 ;  /* 0x00007610ff9e7816 */ /* 0x002fe4000000009e */
[----:B0-----:R-:W-:-:S04]  /*133d0*/  @!P0 LOP3.LUT R127, R127, R126, RZ, 0x3c, !PT ;  /* 0x0000007e7f7f8212 */ /* 0x001fc800078e3cff */
[----:B------:R-:W-:-:S04]  /*133e0*/  @!P0 LOP3.LUT R126, R127, R126, RZ, 0x3c, !PT ;  /* 0x0000007e7f7e8212 */ /* 0x000fc800078e3cff */
[----:B------:R-:W-:-:S05]  /*133f0*/  @!P0 LOP3.LUT R127, R127, R126, RZ, 0x3c, !PT ;  /* 0x0000007e7f7f8212 */ /* 0x000fca00078e3cff */
[----:B------:R0:W2:Y:S02]  /*13400*/  @!P0 LDG.E.U8 R175, desc[UR26][R126.64] ;  /* 0x0000001a7eaf8981 */ /* 0x0000a4000c1e1100 */
[----:B0-----:R-:W-:Y:S02]  /*13410*/  @!P0 IMAD.MOV.U32 R126, RZ, RZ, R177 ;  /* 0x000000ffff7e8224 */ /* 0x001fe400078e00b1 */
[----:B------:R-:W-:Y:S01]  /*13420*/  @!P0 IMAD.MOV.U32 R127, RZ, RZ, R178 ;  /* 0x000000ffff7f8224 */ /* 0x000fe200078e00b2 */
[----:B------:R0:W-:Y:S04]  /*13430*/  STS.U8 [R109+UR12+0x5500], R157 ;  /* 0x0055009d6d007988 */ /* 0x0001e8000800000c */
[----:B------:R1:W4:Y:S04]  /*13440*/  @!P0 LDG.E.U8 R174, desc[UR26][R126.64] ;  /* 0x0000001a7eae8981 */ /* 0x000328000c1e1100 */
[----:B------:R5:W-:Y:S04]  /*13450*/  STS.U8 [R109+UR12+0x5700], R156 ;  /* 0x0057009c6d007988 */ /* 0x000be8000800000c */
[----:B------:R0:W-:Y:S01]  /*13460*/  STS.U8 [R109+UR12+0x5900], R155 ;  /* 0x0059009b6d007988 */ /* 0x0001e2000800000c */
[----:B-1----:R-:W-:-:S02]  /*13470*/  @!P0 IMAD.MOV.U32 R126, RZ, RZ, R111 ;  /* 0x000000ffff7e8224 */ /* 0x002fc400078e006f */
[----:B------:R-:W-:Y:S01]  /*13480*/  @!P0 IMAD.MOV.U32 R127, RZ, RZ, R112 ;  /* 0x000000ffff7f8224 */ /* 0x000fe200078e0070 */
[----:B------:R-:W2:Y:S04]  /*13490*/  LDL R178, [R1+0x84] ;  /* 0x0000840001b27983 */ /* 0x000ea80000100800 */
[----:B------:R1:W2:Y:S04]  /*134a0*/  @!P0 LDG.E.U8 R173, desc[UR26][R126.64] ;  /* 0x0000001a7ead8981 */ /* 0x0002a8000c1e1100 */
[----:B------:R-:W2:Y:S01]  /*134b0*/  LDL R177, [R1+0x88] ;  /* 0x0000880001b17983 */ /* 0x000ea20000100800 */
[----:B-1----:R-:W-:-:S02]  /*134c0*/  @!P0 IMAD.MOV.U32 R126, RZ, RZ, R113 ;  /* 0x000000ffff7e8224 */ /* 0x002fc400078e0071 */
[----:B------:R-:W-:-:S05]  /*134d0*/  @!P0 IMAD.MOV.U32 R127, RZ, RZ, R114 ;  /* 0x000000ffff7f8224 */ /* 0x000fca00078e0072 */
[----:B------:R1:W2:Y:S02]  /*134e0*/  @!P0 LDG.E.U8 R172, desc[UR26][R126.64] ;  /* 0x0000001a7eac8981 */ /* 0x0002a4000c1e1100 */
[----:B-1----:R-:W-:Y:S02]  /*134f0*/  @!P0 IMAD.MOV.U32 R126, RZ, RZ, R115 ;  /* 0x000000ffff7e8224 */ /* 0x002fe400078e0073 */
        /* <DEDUP_REMOVED lines=53> */
[----:B-----5:R-:W-:Y:S02]  /*13850*/  PRMT R156, RZ, 0x7610, R156 ;  /* 0x00007610ff9c7816 */ /* 0x020fe4000000009c */
[----:B0-----:R-:W-:-:S04]  /*13860*/  @!P0 LOP3.LUT R127, R127, R126, RZ, 0x3c, !PT ;  /* 0x0000007e7f7f8212 */ /* 0x001fc800078e3cff */
[----:B------:R-:W-:-:S04]  /*13870*/  @!P0 LOP3.LUT R126, R127, R126, RZ, 0x3c, !PT ;  /* 0x0000007e7f7e8212 */ /* 0x000fc800078e3cff */
[----:B------:R-:W-:-:S05]  /*13880*/  @!P0 LOP3.LUT R127, R127, R126, RZ, 0x3c, !PT ;  /* 0x0000007e7f7f8212 */ /* 0x000fca00078e3cff */
[----:B------:R0:W5:Y:S04]  /*13890*/  @!P0 LDG.E.U8 R156, desc[UR26][R126.64] ;  /* 0x0000001a7e9c8981 */ /* 0x000168000c1e1100 */
        /* <DEDUP_REMOVED lines=96> */
[----:B------:R-:W-:-:S05]  /*13ea0*/  @!P0 IMAD.MOV.U32 R127, RZ, RZ, R178 ;  /* 0x000000ffff7f8224 */ /* 0x000fca00078e00b2 */
[----:B------:R-:W2:Y:S04]  /*13eb0*/  @!P0 LDG.E.U8 R143, desc[UR26][R126.64] ;  /* 0x0000001a7e8f8981 */ /* 0x000ea8000c1e1100 */
[----:B------:R0:W-:Y:S04]  /*13ec0*/  STS.U8 [R109+UR12+0x7300], R142 ;  /* 0x0073008e6d007988 */ /* 0x0001e8000800000c */
[----:B------:R0:W-:Y:S04]  /*13ed0*/  STS.U8 [R109+UR12+0x7500], R141 ;  /* 0x0075008d6d007988 */ /* 0x0001e8000800000c */
[----:B------:R0:W-:Y:S04]  /*13ee0*/  STS.U8 [R109+UR12+0x7700], R140 ;  /* 0x0077008c6d007988 */ /* 0x0001e8000800000c */
[----:B------:R0:W-:Y:S04]  /*13ef0*/  STS.U8 [R109+UR12+0x7900], R169 ;  /* 0x007900a96d007988 */ /* 0x0001e8000800000c */
[----:B------:R0:W-:Y:S04]  /*13f00*/  STS.U8 [R109+UR12+0x7b00], R176 ;  /* 0x007b00b06d007988 */ /* 0x0001e8000800000c */
[----:B------:R0:W-:Y:S04]  /*13f10*/  STS.U8 [R109+UR12+0x7d00], R175 ;  /* 0x007d00af6d007988 */ /* 0x0001e8000800000c */
[----:B----4-:R0:W-:Y:S04]  /*13f20*/  STS.U8 [R109+UR12+0x7f00], R174 ;  /* 0x007f00ae6d007988 */ /* 0x0101e8000800000c */
[----:B------:R0:W-:Y:S04]  /*13f30*/  STS.U8 [R110+UR12+0x4180], R173 ;  /* 0x004180ad6e007988 */ /* 0x0001e8000800000c */
        /* <DEDUP_REMOVED lines=17> */
[----:B-----5:R0:W-:Y:S04]  /*14050*/  STS.U8 [R110+UR12+0x6580], R156 ;  /* 0x0065809c6e007988 */ /* 0x0201e8000800000c */
        /* <DEDUP_REMOVED lines=10> */
[----:B------:R0:W-:Y:S01]  /*14100*/  STS.U8 [R110+UR12+0x7b80], R145 ;  /* 0x007b80916e007988 */ /* 0x0001e2000800000c */
[----:B------:R-:W-:Y:S01]  /*14110*/  ULEA UR15, UR32, UR12, 0x3 ;  /* 0x0000000c200f7291 */ /* 0x000fe2000f8e18ff */
[----:B------:R-:W-:-:S03]  /*14120*/  UMOV UR4, UR5 ;  /* 0x0000000500047c82 */ /* 0x000fc60008000000 */
[----:B------:R-:W-:Y:S01]  /*14130*/  UIADD3 UR15, UPT, UPT, UR15, 0xa000, URZ ;  /* 0x0000a0000f0f7890 */ /* 0x000fe2000fffe0ff */
[----:B---3--:R0:W-:Y:S04]  /*14140*/  STS.U8 [R110+UR12+0x7d80], R144 ;  /* 0x007d80906e007988 */ /* 0x0081e8000800000c */
[----:B--2---:R0:W-:Y:S01]  /*14150*/  STS.U8 [R110+UR12+0x7f80], R143 ;  /* 0x007f808f6e007988 */ /* 0x0041e2000800000c */
[----:B------:R1:W-:Y:S06]  /*14160*/  MEMBAR.ALL.CTA ;  /* 0x0000000000007992 */ /* 0x0003ec0000008000 */
[----:B-1----:R-:W1:Y:S02]  /*14170*/  FENCE.VIEW.ASYNC.S ;  /* 0x00000000000073c6 */ /* 0x002e640000000000 */
[----:B-1----:R-:W-:Y:S06]  /*14180*/  BAR.SYNC.DEFER_BLOCKING 0x0 ;  /* 0x0000000000007b1d */ /* 0x002fec0000010000 */
[----:B------:R-:W-:Y:S05]  /*14190*/  BRA.U UP1, `(.L_x_9) ;  /* 0x00000001013c7547 */ /* 0x000fea000b800000 */
[----:B------:R-:W-:Y:S01]  /*141a0*/  UMOV UR20, UR6 ;  /* 0x0000000600147c82 */ /* 0x000fe20008000000 */
[----:B------:R-:W-:Y:S01]  /*141b0*/  UMOV UR21, 0x80004020 ;  /* 0x8000402000157882 */ /* 0x000fe20000000000 */
[----:B------:R-:W-:Y:S01]  /*141c0*/  UMOV UR22, UR8 ;  /* 0x0000000800167c82 */ /* 0x000fe20008000000 */
[----:B------:R-:W-:Y:S01]  /*141d0*/  UMOV UR23, 0x80004020 ;  /* 0x8000402000177882 */ /* 0x000fe20000000000 */
[----:B------:R-:W-:Y:S01]  /*141e0*/  UMOV UR24, 0x0 ;  /* 0x0000000000187882 */ /* 0x000fe20000000000 */
[----:B------:R-:W-:Y:S01]  /*141f0*/  UMOV UR25, 0x4408010 ;  /* 0x0440801000197882 */ /* 0x000fe20000000000 */
[----:B------:R-:W-:Y:S01]  /*14200*/  UMOV UR10, UR15 ;  /* 0x0000000f000a7c82 */ /* 0x000fe20008000000 */
[----:B------:R-:W-:Y:S01]  /*14210*/  UMOV UR11, URZ ;  /* 0x000000ff000b7c82 */ /* 0x000fe20008000000 */
[----:B------:R-:W-:Y:S01]  /*14220*/  UMOV UR36, 0x0 ;  /* 0x0000000000247882 */ /* 0x000fe20000000000 */
[----:B------:R-:W-:Y:S01]  /*14230*/  UMOV UR37, 0x4408010 ;  /* 0x0440801000257882 */ /* 0x000fe20000000000 */
[----:B------:R1:W-:Y:S01]  /*14240*/  UTCQMMA gdesc[UR20], gdesc[UR22], tmem[UR13], tmem[UR24], idesc[UR25], UPT ;  /* 0x00ff1816140075ea */ /* 0x0003e2000b80030d */
[----:B------:R-:W-:Y:S01]  /*14250*/  UMOV UR5, UR10 ;  /* 0x0000000a00057c82 */ /* 0x000fe20008000000 */
[----:B------:R1:W-:Y:S01]  /*14260*/  UTCQMMA gdesc[UR16], gdesc[UR18], tmem[UR13], tmem[UR36], idesc[UR37], UPT ;  /* 0x00ff2412100075ea */ /* 0x0003e2000b80030d */
[----:B------:R1:W-:Y:S01]  /*14270*/  UTCBAR [UR5], URZ ;  /* 0x000000ff050073e9 */ /* 0x0003e200080000ff */
[----:B------:R-:W-:-:S02]  /*14280*/  NOP ;  /* 0x0000000000007918 */ /* 0x000fc40000000000 */
.L_x_9:
[----:B------:R-:W-:Y:S01]  /*14290*/  UIADD3 UR32, UPT, UPT, UR32, 0x1, URZ ;  /* 0x0000000120207890 */ /* 0x000fe2000fffe0ff */
[----:B------:R-:W-:Y:S01]  /*142a0*/  IMAD.U32 R126, RZ, RZ, UR4 ;  /* 0x00000004ff7e7e24 */ /* 0x000fe2000f8e00ff */
[----:B------:R-:W-:Y:S02]  /*142b0*/  UIADD3 UR30, UPT, UPT, UR30, -0x1, URZ ;  /* 0xffffffff1e1e7890 */ /* 0x000fe4000fffe0ff */
[----:B------:R-:W-:Y:S02]  /*142c0*/  UISETP.GT.AND UP2, UPT, UR32, 0x1, UPT ;  /* 0x000000012000788c */ /* 0x000fe4000bf44270 */
[----:B------:R-:W-:Y:S02]  /*142d0*/  UIADD3 UR31, UPT, UPT, UR31, -0x40, URZ ;  /* 0xffffffc01f1f7890 */ /* 0x000fe4000fffe0ff */
[----:B-1----:R-:W-:Y:S02]  /*142e0*/  USEL UR5, URZ, 0x1, !UP2 ;  /* 0x00000001ff057887 */ /* 0x002fe4000d000000 */
[----:B------:R-:W-:-:S02]  /*142f0*/  USEL UR32, UR32, URZ, !UP2 ;  /* 0x000000ff20207287 */ /* 0x000fc4000d000000 */
[----:B------:R-:W-:Y:S02]  /*14300*/  UISETP.NE.U32.AND UP2, UPT, UR30, URZ, UPT ;  /* 0x000000ff1e00728c */ /* 0x000fe4000bf45070 */
[----:B------:R-:W-:-:S07]  /*14310*/  ULOP3.LUT UR5, UR4, UR5, URZ, 0x3c, !UPT ;  /* 0x0000000504057292 */ /* 0x000fce000f8e3cff */
[----:B------:R-:W-:Y:S05]  /*14320*/  BRA.U UP2, `(.L_x_10) ;  /* 0xffffff9902e47547 */ /* 0x000fea000b83ffff */
.L_x_7:
[----:B0-----:R-:W2:Y:S01]  /*14330*/  LDL.LU R142, [R1+0x280] ;  /* 0x00028000018e7983 */ /* 0x001ea20000300800 */
[----:B------:R-:W0:Y:S03]  /*14340*/  LDCU UR5, c[0x0][0x3b4] ;  /* 0x00007680ff0577ac */ /* 0x000e260008000800 */
[----:B------:R-:W3:Y:S01]  /*14350*/  LDL.LU R141, [R1+0x27c] ;  /* 0x00027c00018d7983 */ /* 0x000ee20000300800 */
[----:B------:R-:W1:Y:S03]  /*14360*/  LDCU.128 UR8, c[0x0][0x390] ;  /* 0x00007200ff0877ac */ /* 0x000e660008000c00 */
[----:B------:R-:W4:Y:S04]  /*14370*/  LDL.LU R140, [R1+0x220] ;  /* 0x00022000018c7983 */ /* 0x000f280000300800 */
[----:B------:R-:W0:Y:S04]  /*14380*/  LDL.LU R139, [R1+0x254] ;  /* 0x00025400018b7983 */ /* 0x000e280000300800 */
[----:B------:R-:W2:Y:S01]  /*14390*/  LDL.LU R138, [R1+0x278] ;  /* 0x00027800018a7983 */ /* 0x000ea20000300800 */
[----:B------:R-:W-:Y:S01]  /*143a0*/  UISETP.GE.AND UP1, UPT, UR33, 0x40, UPT ;  /* 0x000000402100788c */ /* 0x000fe2000bf26270 */
[----:B------:R-:W1:Y:S02]  /*143b0*/  S2R R127, SR_TID.X ;  /* 0x00000000007f7919 */ /* 0x000e640000002100 */
[----:B-1---5:R-:W-:-:S02]  /*143c0*/  IMAD.SHL.U32 R3, R127, 0x80, RZ ;  /* 0x000000807f037824 */ /* 0x022fc400078e00ff */
[----:B------:R-:W-:-:S03]  /*143d0*/  IMAD.SHL.U32 R2, R127, 0x10, RZ ;  /* 0x000000107f027824 */ /* 0x000fc600078e00ff */
[----:B------:R-:W-:Y:S01]  /*143e0*/  LOP3.LUT R5, R3, 0x800, RZ, 0xc0, !PT ;  /* 0x0000080003057812 */ /* 0x000fe200078ec0ff */
[----:B------:R-:W-:Y:S01]  /*143f0*/  IMAD.SHL.U32 R3, R127, 0x8, RZ ;  /* 0x000000087f037824 */ /* 0x000fe200078e00ff */
[----:B------:R-:W-:-:S04]  /*14400*/  LOP3.LUT R2, R2, 0xf0, RZ, 0xc0, !PT ;  /* 0x000000f002027812 */ /* 0x000fc800078ec0ff */
[----:B------:R-:W-:Y:S02]  /*14410*/  IADD3 R2, PT, PT, R2, UR12, R5 ;  /* 0x0000000c02027c10 */ /* 0x000fe4000fffe005 */
[----:B------:R-:W-:Y:S01]  /*14420*/  LOP3.LUT R3, R3, 0x300, RZ, 0xc0, !PT ;  /* 0x0000030003037812 */ /* 0x000fe200078ec0ff */
[C---:B0-----:R-:W-:Y:S01]  /*14430*/  IMAD R133, R139.reuse, UR5, RZ ;  /* 0x000000058b857c24 */ /* 0x041fe2000f8e02ff */
[----:B------:R-:W-:-:S04]  /*14440*/  ISETP.GE.AND P0, PT, R139, UR10, PT ;  /* 0x0000000a8b007c0c */ /* 0x000fc8000bf06270 */
[----:B------:R-:W-:Y:S02]  /*14450*/  IADD3 R132, P2, PT, R133, UR8, RZ ;  /* 0x0000000885847c10 */ /* 0x000fe4000ff5e0ff */
[----:B--2---:R-:W-:Y:S02]  /*14460*/  ISETP.LT.AND P3, PT, R142, UR11, !P0 ;  /* 0x0000000b8e007c0c */ /* 0x004fe4000c761270 */
[----:B---3--:R-:W-:Y:S02]  /*14470*/  ISETP.LT.AND P4, PT, R141, UR11, !P0 ;  /* 0x0000000b8d007c0c */ /* 0x008fe4000c781270 */
[----:B----4-:R-:W-:Y:S02]  /*14480*/  ISETP.LT.AND P1, PT, R140, UR11, !P0 ;  /* 0x0000000b8c007c0c */ /* 0x010fe4000c721270 */
[----:B------:R-:W-:Y:S02]  /*14490*/  ISETP.LT.AND P5, PT, R138, UR11, !P0 ;  /* 0x0000000b8a007c0c */ /* 0x000fe4000c7a1270 */
[----:B------:R-:W-:Y:S01]  /*144a0*/  LEA.HI.X.SX32 R133, R133, UR9, 0x1, P2 ;  /* 0x0000000985857c11 */ /* 0x000fe200090f0eff */
[----:B------:R-:W-:Y:S10]  /*144b0*/  BRA.U !UP1, `(.L_x_11) ;  /* 0x0000000109107547 */ /* 0x000ff4000b800000 */
[----:B------:R-:W-:-:S06]  /*144c0*/  USHF.L.U32 UR4, UR4, 0x1f, URZ ;  /* 0x0000001f04047899 */ /* 0x000fcc00080006ff */
[----:B------:R-:W-:-:S04]  /*144d0*/  IMAD.U32 R4, RZ, RZ, UR4 ;  /* 0x00000004ff047e24 */ /* 0x000fc8000f8e00ff */
[----:B------:R-:W0:Y:S02]  /*144e0*/  SYNCS.PHASECHK.TRANS64.TRYWAIT P2, [UR15], R4 ;  /* 0x00000004ff0075a7 */ /* 0x000e24000804110f */
[----:B0-----:R-:W-:Y:S05]  /*144f0*/  @!P2 BRA `(.L_x_12) ;  /* 0x000000580064a947 */ /* 0x001fea0003800000 */
.L_x_11:
[----:B------:R-:W2:Y:S01]  /*14500*/  LDL.LU R5, [R1+0x274] ;  /* 0x0002740001057983 */ /* 0x000ea20000300800 */
[----:B------:R-:W-:Y:S01]  /*14510*/  IMAD.IADD R134, R3, 0x1, R2 ;  /* 0x0000000103867824 */ /* 0x000fe200078e0202 */
[----:B------:R-:W0:Y:S01]  /*14520*/  LDCU UR4, c[0x0][0x39c] ;  /* 0x00007380ff0477ac */ /* 0x000e220008000800 */
[----:B------:R-:W-:Y:S06]  /*14530*/  BAR.SYNC.DEFER_BLOCKING 0x0 ;  /* 0x0000000000007b1d */ /* 0x000fec0000010000 */
[----:B------:R-:W1:Y:S01]  /*14540*/  LDCU UR5, c[0x0][0x39c] ;  /* 0x00007380ff0577ac */ /* 0x000e620008000800 */
[----:B------:R-:W3:Y:S01]  /*14550*/  S2R R135, SR_TID.X ;  /* 0x0000000000877919 */ /* 0x000ee20000002100 */
[----:B------:R-:W4:Y:S01]  /*14560*/  LDCU UR6, c[0x0][0x39c] ;  /* 0x00007380ff0677ac */ /* 0x000f220008000800 */
[----:B------:R-:W5:Y:S02]  /*14570*/  @!P6 SYNCS.CCTL.IV [UR12+0xa000] ;  /* 0x00a00000ff00e9b1 */ /* 0x000f64000800000c */
[----:B-----5:R-:W-:Y:S01]  /*14580*/  BAR.SYNC.DEFER_BLOCKING 0x0 ;  /* 0x0000000000007b1d */ /* 0x020fe20000010000 */
[----:B---3--:R-:W-:-:S05]  /*14590*/  LOP3.LUT R135, R135, 0x7f, RZ, 0xc0, !PT ;  /* 0x0000007f87877812 */ /* 0x008fca00078ec0ff */
[----:B------:R-:W3:Y:S01]  /*145a0*/  @!P6 SYNCS.CCTL.IV [UR12+0xa008] ;  /* 0x00a00800ff00e9b1 */ /* 0x000ee2000800000c */
[----:B------:R-:W-:Y:S02]  /*145b0*/  ISETP.LT.AND P6, PT, R0, UR11, !P0 ;  /* 0x0000000b00007c0c */ /* 0x000fe4000c7c1270 */
[----:B--2---:R-:W-:Y:S02]  /*145c0*/  ISETP.LT.AND P2, PT, R5, UR11, !P0 ;  /* 0x0000000b05007c0c */ /* 0x004fe4000c741270 */
[----:B------:R-:W-:Y:S01]  /*145d0*/  LDTM.16dp32bit_t0_t15.x128 R4, tmem[UR14] ;  /* 0x0000000e000479ee */ /* 0x000fe20008b80000 */
[----:B------:R-:W2:Y:S01]  /*145e0*/  LDTM.16dp32bit_t16_t31.x128 R4, tmem[UR14+0x80] ;  /* 0x0000800e000479ee */ /* 0x000ea20008ba0000 */
[----:B------:R-:W-:Y:S01]  /*145f0*/  NOP ;  /* 0x0000000000007918 */ /* 0x000fe20000000000 */
[----:B--2---:R-:W-:Y:S02]  /*14600*/  F2FP.SATFINITE.E4M3.F32.PACK_AB_MERGE_C R37, R37, R36, RZ ;  /* 0x000000242525723e */ /* 0x004fe400048070ff */
[----:B------:R-:W2:Y:S01]  /*14610*/  LDC R36, c[0x0][0x3b8] ;  /* 0x0000ee00ff247b82 */ /* 0x000ea20000000800 */
[----:B------:R-:W-:-:S02]  /*14620*/  F2FP.SATFINITE.E4M3.F32.PACK_AB_MERGE_C R4, R5, R4, RZ ;  /* 0x000000040504723e */ /* 0x000fc400048070ff */
[----:B------:R-:W-:Y:S02]  /*14630*/  P2R R5, PR, RZ, 0x40 ;  /* 0x00000040ff057803 */ /* 0x000fe40000000000 */
[----:B------:R-:W-:Y:S02]  /*14640*/  F2FP.SATFINITE.E4M3.F32.PACK_AB_MERGE_C R6, R7, R6, RZ ;  /* 0x000000060706723e */ /* 0x000fe400048070ff */
[----:B------:R-:W-:Y:S02]  /*14650*/  F2FP.SATFINITE.E4M3.F32.PACK_AB_MERGE_C R8, R9, R8, RZ ;  /* 0x000000080908723e */ /* 0x000fe400048070ff */
[----:B------:R-:W-:Y:S02]  /*14660*/  LOP3.LUT R4, R4, 0xffff, RZ, 0xc0, !PT ;  /* 0x0000ffff04047812 */ /* 0x000fe400078ec0ff */
[----:B------:R-:W-:Y:S02]  /*14670*/  LOP3.LUT R8, R8, 0xffff, RZ, 0xc0, !PT ;  /* 0x0000ffff08087812 */ /* 0x000fe400078ec0ff */
[----:B------:R-:W-:-:S02]  /*14680*/  F2FP.SATFINITE.E4M3.F32.PACK_AB_MERGE_C R12, R13, R12, RZ ;  /* 0x0000000c0d0c723e */ /* 0x000fc400048070ff */
[----:B------:R-:W-:Y:S02]  /*14690*/  F2FP.SATFINITE.E4M3.F32.PACK_AB_MERGE_C R14, R15, R14, RZ ;  /* 0x0000000e0f0e723e */ /* 0x000fe400048070ff */
[----:B------:R-:W-:Y:S02]  /*146a0*/  F2FP.SATFINITE.E4M3.F32.PACK_AB_MERGE_C R16, R17, R16, RZ ;  /* 0x000000101110723e */ /* 0x000fe400048070ff */
[----:B------:R-:W-:Y:S02]  /*146b0*/  F2FP.SATFINITE.E4M3.F32.PACK_AB_MERGE_C R20, R21, R20, RZ ;  /* 0x000000141514723e */ /* 0x000fe400048070ff */
[----:B------:R-:W-:Y:S02]  /*146c0*/  F2FP.SATFINITE.E4M3.F32.PACK_AB_MERGE_C R22, R23, R22, RZ ;  /* 0x000000161716723e */ /* 0x000fe400048070ff */
[----:B------:R-:W-:Y:S01]  /*146d0*/  F2FP.SATFINITE.E4M3.F32.PACK_AB_MERGE_C R24, R25, R24, RZ ;  /* 0x000000181918723e */ /* 0x000fe200048070ff */
[----:B--2---:R-:W-:Y:S01]  /*146e0*/  IMAD R0, R0, R36, RZ ;  /* 0x0000002400007224 */ /* 0x004fe200078e02ff */
[----:B------:R-:W-:-:S02]  /*146f0*/  F2FP.SATFINITE.E4M3.F32.PACK_AB_MERGE_C R28, R29, R28, RZ ;  /* 0x0000001c1d1c723e */ /* 0x000fc400048070ff */
[----:B------:R-:W-:Y:S02]  /*14700*/  F2FP.SATFINITE.E4M3.F32.PACK_AB_MERGE_C R30, R31, R30, RZ ;  /* 0x0000001e1f1e723e */ /* 0x000fe400048070ff */
[C---:B------:R-:W-:Y:S02]  /*14710*/  IADD3 R2, P6, PT, R0.reuse, R132, RZ ;  /* 0x0000008400027210 */ /* 0x040fe40007fde0ff */
[----:B------:R-:W-:Y:S02]  /*14720*/  F2FP.SATFINITE.E4M3.F32.PACK_AB_MERGE_C R32, R33, R32, RZ ;  /* 0x000000202120723e */ /* 0x000fe400048070ff */
[----:B------:R-:W-:Y:S02]  /*14730*/  LEA.HI.X.SX32 R3, R0, R133, 0x1, P6 ;  /* 0x0000008500037211 */ /* 0x000fe400030f0eff */
[----:B------:R-:W-:Y:S02]  /*14740*/  ISETP.NE.AND P6, PT, R5, RZ, PT ;  /* 0x000000ff0500720c */ /* 0x000fe40003fc5270 */
[----:B------:R-:W-:-:S02]  /*14750*/  LOP3.LUT R5, R6, 0xffff, RZ, 0xc0, !PT ;  /* 0x0000ffff06057812 */ /* 0x000fc400078ec0ff */
[----:B------:R-:W-:Y:S02]  /*14760*/  PRMT R6, R8, 0x3340, R1 ;  /* 0x0000334008067816 */ /* 0x000fe40000000001 */
[----:B------:R-:W-:Y:S02]  /*14770*/  PRMT R7, R4, 0x3340, R5 ;  /* 0x0000334004077816 */ /* 0x000fe40000000005 */
[----:B------:R-:W-:Y:S02]  /*14780*/  F2FP.SATFINITE.E4M3.F32.PACK_AB_MERGE_C R10, R11, R10, RZ ;  /* 0x0000000a0b0a723e */ /* 0x000fe400048070ff */
[----:B------:R-:W-:Y:S02]  /*14790*/  PRMT R6, R7, 0x5410, R6 ;  /* 0x0000541007067816 */ /* 0x000fe40000000006 */
[----:B------:R-:W-:Y:S02]  /*147a0*/  LOP3.LUT R12, R12, 0xffff, RZ, 0xc0, !PT ;  /* 0x0000ffff0c0c7812 */ /* 0x000fe400078ec0ff */
[----:B------:R-:W-:-:S02]  /*147b0*/  LOP3.LUT R7, R14, 0xffff, RZ, 0xc0, !PT ;  /* 0x0000ffff0e077812 */ /* 0x000fc400078ec0ff */
[----:B------:R-:W-:Y:S02]  /*147c0*/  LOP3.LUT R16, R16, 0xffff, RZ, 0xc0, !PT ;  /* 0x0000ffff10107812 */ /* 0x000fe400078ec0ff */
[----:B------:R-:W-:Y:S02]  /*147d0*/  F2FP.SATFINITE.E4M3.F32.PACK_AB_MERGE_C R44, R45, R44, RZ ;  /* 0x0000002c2d2c723e */ /* 0x000fe400048070ff */
[----:B------:R-:W-:Y:S02]  /*147e0*/  F2FP.SATFINITE.E4M3.F32.PACK_AB_MERGE_C R46, R47, R46, RZ ;  /* 0x0000002e2f2e723e */ /* 0x000fe400048070ff */
[----:B------:R-:W-:Y:S02]  /*147f0*/  F2FP.SATFINITE.E4M3.F32.PACK_AB_MERGE_C R48, R49, R48, RZ ;  /* 0x000000303130723e */ /* 0x000fe400048070ff */
[----:B------:R-:W-:Y:S02]  /*14800*/  LOP3.LUT R11, R20, 0xffff, RZ, 0xc0, !PT ;  /* 0x0000ffff140b7812 */ /* 0x000fe400078ec0ff */
[----:B------:R-:W-:-:S02]  /*14810*/  LOP3.LUT R22, R22, 0xffff, RZ, 0xc0, !PT ;  /* 0x0000ffff16167812 */ /* 0x000fc400078ec0ff */
[----:B------:R-:W-:Y:S02]  /*14820*/  LOP3.LUT R24, R24, 0xffff, RZ, 0xc0, !PT ;  /* 0x0000ffff18187812 */ /* 0x000fe400078ec0ff */
[----:B------:R-:W-:Y:S02]  /*14830*/  LOP3.LUT R13, R28, 0xffff, RZ, 0xc0, !PT ;  /* 0x0000ffff1c0d7812 */ /* 0x000fe400078ec0ff */
[----:B------:R-:W-:Y:S02]  /*14840*/  LOP3.LUT R14, R30, 0xffff, RZ, 0xc0, !PT ;  /* 0x0000ffff1e0e7812 */ /* 0x000fe400078ec0ff */
[----:B------:R-:W-:Y:S02]  /*14850*/  LOP3.LUT R32, R32, 0xffff, RZ, 0xc0, !PT ;  /* 0x0000ffff20207812 */ /* 0x000fe400078ec0ff */
[----:B------:R-:W-:Y:S02]  /*14860*/  F2FP.SATFINITE.E4M3.F32.PACK_AB_MERGE_C R52, R53, R52, RZ ;  /* 0x000000343534723e */ /* 0x000fe400048070ff */
[----:B------:R-:W-:-:S02]  /*14870*/  F2FP.SATFINITE.E4M3.F32.PACK_AB_MERGE_C R54, R55, R54, RZ ;  /* 0x000000363736723e */ /* 0x000fc400048070ff */
[----:B------:R-:W-:Y:S02]  /*14880*/  F2FP.SATFINITE.E4M3.F32.PACK_AB_MERGE_C R56, R57, R56, RZ ;  /* 0x000000383938723e */ /* 0x000fe400048070ff */
[----:B------:R-:W-:Y:S02]  /*14890*/  F2FP.SATFINITE.E4M3.F32.PACK_AB_MERGE_C R60, R61, R60, RZ ;  /* 0x0000003c3d3c723e */ /* 0x000fe400048070ff */
[----:B------:R-:W-:Y:S02]  /*148a0*/  F2FP.SATFINITE.E4M3.F32.PACK_AB_MERGE_C R62, R63, R62, RZ ;  /* 0x0000003e3f3e723e */ /* 0x000fe400048070ff */
[----:B------:R-:W-:Y:S02]  /*148b0*/  F2FP.SATFINITE.E4M3.F32.PACK_AB_MERGE_C R64, R65, R64, RZ ;  /* 0x000000404140723e */ /* 0x000fe400048070ff */
[----:B------:R-:W-:Y:S02]  /*148c0*/  F2FP.SATFINITE.E4M3.F32.PACK_AB_MERGE_C R68, R69, R68, RZ ;  /* 0x000000444544723e */ /* 0x000fe400048070ff */
[----:B------:R-:W-:-:S02]  /*148d0*/  F2FP.SATFINITE.E4M3.F32.PACK_AB_MERGE_C R70, R71, R70, RZ ;  /* 0x000000464746723e */ /* 0x000fc400048070ff */
[----:B------:R-:W-:Y:S02]  /*148e0*/  F2FP.SATFINITE.E4M3.F32.PACK_AB_MERGE_C R72, R73, R72, RZ ;  /* 0x000000484948723e */ /* 0x000fe400048070ff */
[----:B------:R-:W-:Y:S02]  /*148f0*/  F2FP.SATFINITE.E4M3.F32.PACK_AB_MERGE_C R38, R39, R38, RZ ;  /* 0x000000262726723e */ /* 0x000fe400048070ff */
[----:B------:R-:W-:Y:S02]  /*14900*/  PRMT R25, R16, 0x3340, R1 ;  /* 0x0000334010197816 */ /* 0x000fe40000000001 */
[----:B------:R-:W-:Y:S02]  /*14910*/  PRMT R20, R12, 0x3340, R7 ;  /* 0x000033400c147816 */ /* 0x000fe40000000007 */
[----:B------:R-:W-:Y:S02]  /*14920*/  F2FP.SATFINITE.E4M3.F32.PACK_AB_MERGE_C R40, R41, R40, RZ ;  /* 0x000000282928723e */ /* 0x000fe400048070ff */
[----:B------:R-:W-:-:S02]  /*14930*/  F2FP.SATFINITE.E4M3.F32.PACK_AB_MERGE_C R42, R43, R42, RZ ;  /* 0x0000002a2b2a723e */ /* 0x000fc400048070ff */
[--C-:B------:R-:W-:Y:S02]  /*14940*/  PRMT R17, R24, 0x3340, R1.reuse ;  /* 0x0000334018117816 */ /* 0x100fe40000000001 */
[----:B------:R-:W-:Y:S02]  /*14950*/  PRMT R15, R32, 0x3340, R1 ;  /* 0x00003340200f7816 */ /* 0x000fe40000000001 */
[----:B------:R-:W-:Y:S02]  /*14960*/  PRMT R28, R11, 0x3340, R22 ;  /* 0x000033400b1c7816 */ /* 0x000fe40000000016 */
[----:B------:R-:W-:Y:S02]  /*14970*/  PRMT R30, R13, 0x3340, R14 ;  /* 0x000033400d1e7816 */ /* 0x000fe4000000000e */
[----:B------:R-:W-:Y:S02]  /*14980*/  LOP3.LUT R44, R44, 0xffff, RZ, 0xc0, !PT ;  /* 0x0000ffff2c2c7812 */ /* 0x000fe400078ec0ff */
[----:B------:R-:W-:-:S02]  /*14990*/  LOP3.LUT R39, R46, 0xffff, RZ, 0xc0, !PT ;  /* 0x0000ffff2e277812 */ /* 0x000fc400078ec0ff */
[----:B------:R-:W-:Y:S02]  /*149a0*/  LOP3.LUT R48, R48, 0xffff, RZ, 0xc0, !PT ;  /* 0x0000ffff30307812 */ /* 0x000fe400078ec0ff */
[----:B------:R-:W-:Y:S02]  /*149b0*/  LOP3.LUT R52, R52, 0xffff, RZ, 0xc0, !PT ;  /* 0x0000ffff34347812 */ /* 0x000fe400078ec0ff */
[----:B------:R-:W-:Y:S02]  /*149c0*/  LOP3.LUT R41, R54, 0xffff, RZ, 0xc0, !PT ;  /* 0x0000ffff36297812 */ /* 0x000fe400078ec0ff */
[----:B------:R-:W-:Y:S02]  /*149d0*/  LOP3.LUT R56, R56, 0xffff, RZ, 0xc0, !PT ;  /* 0x0000ffff38387812 */ /* 0x000fe400078ec0ff */
        /* <DEDUP_REMOVED lines=16> */
[----:B------:R-:W-:Y:S02]  /*14ae0*/  F2FP.SATFINITE.E4M3.F32.PACK_AB_MERGE_C R100, R101, R100, RZ ;  /* 0x000000646564723e */ /* 0x000fe400048070ff */
[----:B------:R-:W-:Y:S02]  /*14af0*/  F2FP.SATFINITE.E4M3.F32.PACK_AB_MERGE_C R102, R103, R102, RZ ;  /* 0x000000666766723e */ /* 0x000fe400048070ff */
[----:B------:R-:W-:Y:S02]  /*14b00*/  F2FP.SATFINITE.E4M3.F32.PACK_AB_MERGE_C R104, R105, R104, RZ ;  /* 0x000000686968723e */ /* 0x000fe400048070ff */
[----:B------:R-:W-:-:S02]  /*14b10*/  PRMT R25, R20, 0x5410, R25 ;  /* 0x0000541014197816 */ /* 0x000fc40000000019 */
[----:B------:R-:W-:Y:S02]  /*14b20*/  F2FP.SATFINITE.E4M3.F32.PACK_AB_MERGE_C R18, R19, R18, RZ ;  /* 0x000000121312723e */ /* 0x000fe400048070ff */
[----:B------:R-:W-:Y:S02]  /*14b30*/  PRMT R17, R28, 0x5410, R17 ;  /* 0x000054101c117816 */ /* 0x000fe40000000011 */
[----:B------:R-:W-:Y:S02]  /*14b40*/  PRMT R15, R30, 0x5410, R15 ;  /* 0x000054101e0f7816 */ /* 0x000fe4000000000f */
[----:B------:R-:W-:Y:S02]  /*14b50*/  PRMT R35, R48, 0x3340, R1 ;  /* 0x0000334030237816 */ /* 0x000fe40000000001 */
[----:B------:R-:W-:Y:S02]  /*14b60*/  PRMT R20, R44, 0x3340, R39 ;  /* 0x000033402c147816 */ /* 0x000fe40000000027 */
[----:B------:R-:W-:-:S02]  /*14b70*/  PRMT R33, R56, 0x3340, R1 ;  /* 0x0000334038217816 */ /* 0x000fc40000000001 */
[--C-:B------:R-:W-:Y:S02]  /*14b80*/  PRMT R19, R64, 0x3340, R1.reuse ;  /* 0x0000334040137816 */ /* 0x100fe40000000001 */
[----:B------:R-:W-:Y:S02]  /*14b90*/  PRMT R21, R72, 0x3340, R1 ;  /* 0x0000334048157816 */ /* 0x000fe40000000001 */
[----:B------:R-:W-:Y:S02]  /*14ba0*/  PRMT R28, R52, 0x3340, R41 ;  /* 0x00003340341c7816 */ /* 0x000fe40000000029 */
[----:B------:R-:W-:Y:S02]  /*14bb0*/  PRMT R30, R60, 0x3340, R43 ;  /* 0x000033403c1e7816 */ /* 0x000fe4000000002b */
[----:B------:R-:W-:Y:S02]  /*14bc0*/  PRMT R46, R68, 0x3340, R45 ;  /* 0x00003340442e7816 */ /* 0x000fe4000000002d */
[----:B------:R-:W-:-:S02]  /*14bd0*/  F2FP.SATFINITE.E4M3.F32.PACK_AB_MERGE_C R50, R51, R50, RZ ;  /* 0x000000323332723e */ /* 0x000fc400048070ff */
[----:B------:R-:W-:Y:S02]  /*14be0*/  LOP3.LUT R76, R76, 0xffff, RZ, 0xc0, !PT ;  /* 0x0000ffff4c4c7812 */ /* 0x000fe400078ec0ff */
[----:B------:R-:W-:Y:S02]  /*14bf0*/  LOP3.LUT R47, R78, 0xffff, RZ, 0xc0, !PT ;  /* 0x0000ffff4e2f7812 */ /* 0x000fe400078ec0ff */
[----:B------:R-:W-:Y:S02]  /*14c00*/  LOP3.LUT R80, R80, 0xffff, RZ, 0xc0, !PT ;  /* 0x0000ffff50507812 */ /* 0x000fe400078ec0ff */
[----:B------:R-:W-:Y:S02]  /*14c10*/  LOP3.LUT R84, R84, 0xffff, RZ, 0xc0, !PT ;  /* 0x0000ffff54547812 */ /* 0x000fe400078ec0ff */
[----:B------:R-:W-:Y:S02]  /*14c20*/  LOP3.LUT R49, R86, 0xffff, RZ, 0xc0, !PT ;  /* 0x0000ffff56317812 */ /* 0x000fe400078ec0ff */
[----:B------:R-:W-:-:S02]  /*14c30*/  LOP3.LUT R88, R88, 0xffff, RZ, 0xc0, !PT ;  /* 0x0000ffff58587812 */ /* 0x000fc400078ec0ff */
[----:B------:R-:W-:Y:S02]  /*14c40*/  F2FP.SATFINITE.E4M3.F32.PACK_AB_MERGE_C R108, R109, R108, RZ ;  /* 0x0000006c6d6c723e */ /* 0x000fe400048070ff */
[----:B------:R-:W-:Y:S02]  /*14c50*/  F2FP.SATFINITE.E4M3.F32.PACK_AB_MERGE_C R110, R111, R110, RZ ;  /* 0x0000006e6f6e723e */ /* 0x000fe400048070ff */
[----:B------:R-:W-:Y:S02]  /*14c60*/  F2FP.SATFINITE.E4M3.F32.PACK_AB_MERGE_C R112, R113, R112, RZ ;  /* 0x000000707170723e */ /* 0x000fe400048070ff */
[----:B------:R-:W-:Y:S02]  /*14c70*/  LOP3.LUT R92, R92, 0xffff, RZ, 0xc0, !PT ;  /* 0x0000ffff5c5c7812 */ /* 0x000fe400078ec0ff */
[----:B------:R-:W-:Y:S02]  /*14c80*/  LOP3.LUT R51, R94, 0xffff, RZ, 0xc0, !PT ;  /* 0x0000ffff5e337812 */ /* 0x000fe400078ec0ff */
[----:B------:R-:W-:-:S02]  /*14c90*/  LOP3.LUT R96, R96, 0xffff, RZ, 0xc0, !PT ;  /* 0x0000ffff60607812 */ /* 0x000fc400078ec0ff */
[----:B------:R-:W-:Y:S02]  /*14ca0*/  LOP3.LUT R100, R100, 0xffff, RZ, 0xc0, !PT ;  /* 0x0000ffff64647812 */ /* 0x000fe400078ec0ff */
[----:B------:R-:W-:Y:S02]  /*14cb0*/  LOP3.LUT R53, R102, 0xffff, RZ, 0xc0, !PT ;  /* 0x0000ffff66357812 */ /* 0x000fe400078ec0ff */
[----:B------:R-:W-:Y:S02]  /*14cc0*/  LOP3.LUT R104, R104, 0xffff, RZ, 0xc0, !PT ;  /* 0x0000ffff68687812 */ /* 0x000fe400078ec0ff */
[----:B------:R-:W-:Y:S02]  /*14cd0*/  F2FP.SATFINITE.E4M3.F32.PACK_AB_MERGE_C R116, R117, R116, RZ ;  /* 0x000000747574723e */ /* 0x000fe400048070ff */
[----:B------:R-:W-:Y:S02]  /*14ce0*/  F2FP.SATFINITE.E4M3.F32.PACK_AB_MERGE_C R118, R119, R118, RZ ;  /* 0x000000767776723e */ /* 0x000fe400048070ff */
[----:B------:R-:W-:-:S02]  /*14cf0*/  F2FP.SATFINITE.E4M3.F32.PACK_AB_MERGE_C R120, R121, R120, RZ ;  /* 0x000000787978723e */ /* 0x000fc400048070ff */
[----:B------:R-:W-:Y:S02]  /*14d00*/  PRMT R35, R20, 0x5410, R35 ;  /* 0x0000541014237816 */ /* 0x000fe40000000023 */
[----:B------:R-:W-:Y:S02]  /*14d10*/  F2FP.SATFINITE.E4M3.F32.PACK_AB_MERGE_C R26, R27, R26, RZ ;  /* 0x0000001a1b1a723e */ /* 0x000fe400048070ff */
[----:B------:R-:W-:Y:S02]  /*14d20*/  PRMT R33, R28, 0x5410, R33 ;  /* 0x000054101c217816 */ /* 0x000fe40000000021 */
[----:B------:R-:W-:Y:S02]  /*14d30*/  PRMT R19, R30, 0x5410, R19 ;  /* 0x000054101e137816 */ /* 0x000fe40000000013 */
[----:B------:R-:W-:Y:S02]  /*14d40*/  PRMT R20, R46, 0x5410, R21 ;  /* 0x000054102e147816 */ /* 0x000fe40000000015 */
[----:B------:R-:W-:-:S02]  /*14d50*/  PRMT R21, R80, 0x3340, R1 ;  /* 0x0000334050157816 */ /* 0x000fc40000000001 */
[----:B------:R-:W-:Y:S02]  /*14d60*/  PRMT R27, R88, 0x3340, R1 ;  /* 0x00003340581b7816 */ /* 0x000fe40000000001 */
[----:B------:R-:W-:Y:S02]  /*14d70*/  PRMT R28, R76, 0x3340, R47 ;  /* 0x000033404c1c7816 */ /* 0x000fe4000000002f */
[----:B------:R-:W-:Y:S02]  /*14d80*/  PRMT R30, R84, 0x3340, R49 ;  /* 0x00003340541e7816 */ /* 0x000fe40000000031 */
[--C-:B------:R-:W-:Y:S02]  /*14d90*/  PRMT R23, R96, 0x3340, R1.reuse ;  /* 0x0000334060177816 */ /* 0x100fe40000000001 */
[----:B------:R-:W-:Y:S02]  /*14da0*/  PRMT R29, R104, 0x3340, R1 ;  /* 0x00003340681d7816 */ /* 0x000fe40000000001 */
[----:B------:R-:W-:-:S02]  /*14db0*/  PRMT R46, R92, 0x3340, R51 ;  /* 0x000033405c2e7816 */ /* 0x000fc40000000033 */
[----:B------:R-:W-:Y:S02]  /*14dc0*/  PRMT R54, R100, 0x3340, R53 ;  /* 0x0000334064367816 */ /* 0x000fe40000000035 */
[----:B------:R-:W-:Y:S02]  /*14dd0*/  LOP3.LUT R108, R108, 0xffff, RZ, 0xc0, !PT ;  /* 0x0000ffff6c6c7812 */ /* 0x000fe400078ec0ff */
[----:B------:R-:W-:Y:S02]  /*14de0*/  LOP3.LUT R55, R110, 0xffff, RZ, 0xc0, !PT ;  /* 0x0000ffff6e377812 */ /* 0x000fe400078ec0ff */
[----:B------:R-:W-:Y:S02]  /*14df0*/  LOP3.LUT R112, R112, 0xffff, RZ, 0xc0, !PT ;  /* 0x0000ffff70707812 */ /* 0x000fe400078ec0ff */
[----:B------:R-:W-:Y:S02]  /*14e00*/  LOP3.LUT R116, R116, 0xffff, RZ, 0xc0, !PT ;  /* 0x0000ffff74747812 */ /* 0x000fe400078ec0ff */
[----:B------:R-:W-:-:S02]  /*14e10*/  LOP3.LUT R57, R118, 0xffff, RZ, 0xc0, !PT ;  /* 0x0000ffff76397812 */ /* 0x000fc400078ec0ff */
[----:B------:R-:W-:Y:S02]  /*14e20*/  LOP3.LUT R120, R120, 0xffff, RZ, 0xc0, !PT ;  /* 0x0000ffff78787812 */ /* 0x000fe400078ec0ff */
[----:B------:R-:W-:Y:S02]  /*14e30*/  SHF.R.U32.HI R4, RZ, 0x8, R4 ;  /* 0x00000008ff047819 */ /* 0x000fe40000011604 */
[----:B------:R-:W-:Y:S02]  /*14e40*/  SHF.R.U32.HI R5, RZ, 0x8, R5 ;  /* 0x00000008ff057819 */ /* 0x000fe40000011605 */
[----:B------:R-:W-:Y:S02]  /*14e50*/  PRMT R21, R28, 0x5410, R21 ;  /* 0x000054101c157816 */ /* 0x000fe40000000015 */
[----:B------:R-:W-:Y:S02]  /*14e60*/  PRMT R27, R30, 0x5410, R27 ;  /* 0x000054101e1b7816 */ /* 0x000fe4000000001b */
[----:B------:R-:W-:-:S02]  /*14e70*/  PRMT R23, R46, 0x5410, R23 ;  /* 0x000054102e177816 */ /* 0x000fc40000000017 */
[----:B------:R-:W-:Y:S02]  /*14e80*/  PRMT R28, R54, 0x5410, R29 ;  /* 0x00005410361c7816 */ /* 0x000fe4000000001d */
[----:B------:R-:W-:Y:S02]  /*14e90*/  PRMT R31, R112, 0x3340, R1 ;  /* 0x00003340701f7816 */ /* 0x000fe40000000001 */
[----:B------:R-:W-:Y:S02]  /*14ea0*/  PRMT R30, R108, 0x3340, R55 ;  /* 0x000033406c1e7816 */ /* 0x000fe40000000037 */
[----:B------:R-:W-:Y:S02]  /*14eb0*/  PRMT R29, R120, 0x3340, R1 ;  /* 0x00003340781d7816 */ /* 0x000fe40000000001 */
[----:B------:R-:W-:Y:S02]  /*14ec0*/  PRMT R46, R116, 0x3340, R57 ;  /* 0x00003340742e7816 */ /* 0x000fe40000000039 */
[----:B------:R-:W-:-:S02]  /*14ed0*/  SHF.R.U32.HI R8, RZ, 0x8, R8 ;  /* 0x00000008ff087819 */ /* 0x000fc40000011608 */
[----:B------:R-:W-:Y:S02]  /*14ee0*/  LOP3.LUT R4, R4, 0xffff, RZ, 0xc0, !PT ;  /* 0x0000ffff04047812 */ /* 0x000fe400078ec0ff */
[----:B------:R-:W-:Y:S02]  /*14ef0*/  LOP3.LUT R5, R5, 0xffff, RZ, 0xc0, !PT ;  /* 0x0000ffff05057812 */ /* 0x000fe400078ec0ff */
[----:B------:R-:W-:Y:S02]  /*14f00*/  SHF.R.U32.HI R12, RZ, 0x8, R12 ;  /* 0x00000008ff0c7819 */ /* 0x000fe4000001160c */
[----:B------:R-:W-:Y:S02]  /*14f10*/  SHF.R.U32.HI R7, RZ, 0x8, R7 ;  /* 0x00000008ff077819 */ /* 0x000fe40000011607 */
[----:B------:R-:W-:Y:S02]  /*14f20*/  SHF.R.U32.HI R11, RZ, 0x8, R11 ;  /* 0x00000008ff0b7819 */ /* 0x000fe4000001160b */
[----:B------:R-:W-:-:S02]  /*14f30*/  SHF.R.U32.HI R22, RZ, 0x8, R22 ;  /* 0x00000008ff167819 */ /* 0x000fc40000011616 */
[----:B------:R-:W-:Y:S02]  /*14f40*/  F2FP.SATFINITE.E4M3.F32.PACK_AB_MERGE_C R124, R125, R124, RZ ;  /* 0x0000007c7d7c723e */ /* 0x000fe400048070ff */
[----:B------:R-:W-:Y:S02]  /*14f50*/  F2FP.SATFINITE.E4M3.F32.PACK_AB_MERGE_C R126, R127, R126, RZ ;  /* 0x0000007e7f7e723e */ /* 0x000fe400048070ff */
[----:B------:R-:W-:Y:S02]  /*14f60*/  F2FP.SATFINITE.E4M3.F32.PACK_AB_MERGE_C R128, R129, R128, RZ ;  /* 0x000000808180723e */ /* 0x000fe400048070ff */
[----:B------:R-:W-:Y:S02]  /*14f70*/  PRMT R31, R30, 0x5410, R31 ;  /* 0x000054101e1f7816 */ /* 0x000fe4000000001f */
[----:B------:R-:W-:Y:S02]  /*14f80*/  PRMT R30, R46, 0x5410, R29 ;  /* 0x000054102e1e7816 */ /* 0x000fe4000000001d */
[----:B------:R-:W-:-:S02]  /*14f90*/  LOP3.LUT R8, R8, 0xffff, RZ, 0xc0, !PT ;  /* 0x0000ffff08087812 */ /* 0x000fc400078ec0ff */
[----:B------:R-:W-:Y:S02]  /*14fa0*/  PRMT R46, R4, 0x3340, R5 ;  /* 0x00003340042e7816 */ /* 0x000fe40000000005 */
[----:B------:R-:W-:Y:S02]  /*14fb0*/  LOP3.LUT R12, R12, 0xffff, RZ, 0xc0, !PT ;  /* 0x0000ffff0c0c7812 */ /* 0x000fe400078ec0ff */
[----:B------:R-:W-:Y:S02]  /*14fc0*/  LOP3.LUT R7, R7, 0xffff, RZ, 0xc0, !PT ;  /* 0x0000ffff07077812 */ /* 0x000fe400078ec0ff */
[----:B------:R-:W-:Y:S02]  /*14fd0*/  F2FP.SATFINITE.E4M3.F32.PACK_AB_MERGE_C R58, R59, R58, RZ ;  /* 0x0000003a3b3a723e */ /* 0x000fe400048070ff */
[----:B------:R-:W-:Y:S02]  /*14fe0*/  LOP3.LUT R5, R11, 0xffff, RZ, 0xc0, !PT ;  /* 0x0000ffff0b057812 */ /* 0x000fe400078ec0ff */
[----:B------:R-:W-:-:S02]  /*14ff0*/  LOP3.LUT R22, R22, 0xffff, RZ, 0xc0, !PT ;  /* 0x0000ffff16167812 */ /* 0x000fc400078ec0ff */
[----:B------:R-:W-:Y:S02]  /*15000*/  LOP3.LUT R124, R124, 0xffff, RZ, 0xc0, !PT ;  /* 0x0000ffff7c7c7812 */ /* 0x000fe400078ec0ff */
[----:B------:R-:W-:Y:S02]  /*15010*/  LOP3.LUT R59, R126, 0xffff, RZ, 0xc0, !PT ;  /* 0x0000ffff7e3b7812 */ /* 0x000fe400078ec0ff */
[----:B------:R-:W-:Y:S02]  /*15020*/  LOP3.LUT R128, R128, 0xffff, RZ, 0xc0, !PT ;  /* 0x0000ffff80807812 */ /* 0x000fe400078ec0ff */
[----:B------:R-:W-:Y:S02]  /*15030*/  SHF.R.U32.HI R13, RZ, 0x8, R13 ;  /* 0x00000008ff0d7819 */ /* 0x000fe4000001160d */
[----:B------:R-:W-:Y:S02]  /*15040*/  SHF.R.U32.HI R14, RZ, 0x8, R14 ;  /* 0x00000008ff0e7819 */ /* 0x000fe4000001160e */
[----:B------:R-:W-:-:S02]  /*15050*/  LOP3.LUT R37, R37, 0xffff, RZ, 0xc0, !PT ;  /* 0x0000ffff25257812 */ /* 0x000fc400078ec0ff */
[----:B------:R-:W-:Y:S02]  /*15060*/  LOP3.LUT R38, R38, 0xffff, RZ, 0xc0, !PT ;  /* 0x0000ffff26267812 */ /* 0x000fe400078ec0ff */
[----:B------:R-:W-:Y:S02]  /*15070*/  SHF.R.U32.HI R16, RZ, 0x8, R16 ;  /* 0x00000008ff107819 */ /* 0x000fe40000011610 */
[----:B------:R-:W-:Y:S02]  /*15080*/  PRMT R11, R8, 0x3340, R1 ;  /* 0x00003340080b7816 */ /* 0x000fe40000000001 */
[----:B------:R-:W-:Y:S02]  /*15090*/  PRMT R8, R12, 0x3340, R7 ;  /* 0x000033400c087816 */ /* 0x000fe40000000007 */
[----:B------:R-:W-:Y:S02]  /*150a0*/  PRMT R12, R5, 0x3340, R22 ;  /* 0x00003340050c7816 */ /* 0x000fe40000000016 */
[----:B------:R-:W-:-:S02]  /*150b0*/  PRMT R54, R128, 0x3340, R1 ;  /* 0x0000334080367816 */ /* 0x000fc40000000001 */
[----:B------:R-:W-:Y:S02]  /*150c0*/  PRMT R61, R124, 0x3340, R59 ;  /* 0x000033407c3d7816 */ /* 0x000fe4000000003b */
[----:B------:R-:W-:Y:S02]  /*150d0*/  LOP3.LUT R5, R13, 0xffff, RZ, 0xc0, !PT ;  /* 0x0000ffff0d057812 */ /* 0x000fe400078ec0ff */
[----:B------:R-:W-:Y:S02]  /*150e0*/  LOP3.LUT R14, R14, 0xffff, RZ, 0xc0, !PT ;  /* 0x0000ffff0e0e7812 */ /* 0x000fe400078ec0ff */
[----:B------:R-:W-:Y:S02]  /*150f0*/  LOP3.LUT R40, R40, 0xffff, RZ, 0xc0, !PT ;  /* 0x0000ffff28287812 */ /* 0x000fe400078ec0ff */
[----:B------:R-:W-:Y:S02]  /*15100*/  PRMT R136, R37, 0x3340, R38 ;  /* 0x0000334025887816 */ /* 0x000fe40000000026 */
[----:B------:R-:W-:-:S02]  /*15110*/  LOP3.LUT R16, R16, 0xffff, RZ, 0xc0, !PT ;  /* 0x0000ffff10107812 */ /* 0x000fc400078ec0ff */
[----:B------:R-:W-:Y:S02]  /*15120*/  SHF.R.U32.HI R32, RZ, 0x8, R32 ;  /* 0x00000008ff207819 */ /* 0x000fe40000011620 */
[----:B------:R-:W-:Y:S02]  /*15130*/  SHF.R.U32.HI R44, RZ, 0x8, R44 ;  /* 0x00000008ff2c7819 */ /* 0x000fe4000001162c */
[----:B------:R-:W-:Y:S02]  /*15140*/  SHF.R.U32.HI R39, RZ, 0x8, R39 ;  /* 0x00000008ff277819 */ /* 0x000fe40000011627 */
[----:B------:R-:W-:Y:S02]  /*15150*/  SHF.R.U32.HI R24, RZ, 0x8, R24 ;  /* 0x00000008ff187819 */ /* 0x000fe40000011618 */
[----:B------:R-:W-:Y:S02]  /*15160*/  SHF.R.U32.HI R37, RZ, 0x8, R37 ;  /* 0x00000008ff257819 */ /* 0x000fe40000011625 */
[----:B------:R-:W-:-:S02]  /*15170*/  SHF.R.U32.HI R38, RZ, 0x8, R38 ;  /* 0x00000008ff267819 */ /* 0x000fc40000011626 */
[----:B------:R-:W-:Y:S02]  /*15180*/  PRMT R29, R61, 0x5410, R54 ;  /* 0x000054103d1d7816 */ /* 0x000fe40000000036 */
[----:B------:R-:W-:Y:S02]  /*15190*/  PRMT R14, R5, 0x3340, R14 ;  /* 0x00003340050e7816 */ /* 0x000fe4000000000e */
[--C-:B------:R-:W-:Y:S02]  /*151a0*/  PRMT R9, R40, 0x3340, R1.reuse ;  /* 0x0000334028097816 */ /* 0x100fe40000000001 */
[----:B------:R-:W-:Y:S02]  /*151b0*/  PRMT R61, R16, 0x3340, R1 ;  /* 0x00003340103d7816 */ /* 0x000fe40000000001 */
[----:B------:R-:W-:Y:S02]  /*151c0*/  LOP3.LUT R32, R32, 0xffff, RZ, 0xc0, !PT ;  /* 0x0000ffff20207812 */ /* 0x000fe400078ec0ff */
[----:B------:R-:W-:-:S02]  /*151d0*/  LOP3.LUT R5, R44, 0xffff, RZ, 0xc0, !PT ;  /* 0x0000ffff2c057812 */ /* 0x000fc400078ec0ff */
[----:B------:R-:W-:Y:S02]  /*151e0*/  LOP3.LUT R22, R39, 0xffff, RZ, 0xc0, !PT ;  /* 0x0000ffff27167812 */ /* 0x000fe400078ec0ff */
[----:B------:R-:W-:Y:S02]  /*151f0*/  LOP3.LUT R24, R24, 0xffff, RZ, 0xc0, !PT ;  /* 0x0000ffff18187812 */ /* 0x000fe400078ec0ff */
[----:B------:R-:W-:Y:S02]  /*15200*/  LOP3.LUT R7, R37, 0xffff, RZ, 0xc0, !PT ;  /* 0x0000ffff25077812 */ /* 0x000fe400078ec0ff */
[----:B------:R-:W-:Y:S02]  /*15210*/  LOP3.LUT R16, R38, 0xffff, RZ, 0xc0, !PT ;  /* 0x0000ffff26107812 */ /* 0x000fe400078ec0ff */
[----:B------:R-:W-:Y:S02]  /*15220*/  SHF.R.U32.HI R40, RZ, 0x8, R40 ;  /* 0x00000008ff287819 */ /* 0x000fe40000011628 */
[----:B------:R-:W-:-:S02]  /*15230*/  SHF.R.U32.HI R60, RZ, 0x8, R60 ;  /* 0x00000008ff3c7819 */ /* 0x000fc4000001163c */
[----:B------:R-:W-:Y:S02]  /*15240*/  SHF.R.U32.HI R43, RZ, 0x8, R43 ;  /* 0x00000008ff2b7819 */ /* 0x000fe4000001162b */
[----:B------:R-:W-:Y:S02]  /*15250*/  SHF.R.U32.HI R52, RZ, 0x8, R52 ;  /* 0x00000008ff347819 */ /* 0x000fe40000011634 */
[----:B------:R-:W-:Y:S02]  /*15260*/  SHF.R.U32.HI R41, RZ, 0x8, R41 ;  /* 0x00000008ff297819 */ /* 0x000fe40000011629 */
        /* <DEDUP_REMOVED lines=17> */
[----:B------:R-:W-:Y:S02]  /*15380*/  PRMT R24, R7, 0x3340, R24 ;  /* 0x0000334007187816 */ /* 0x000fe40000000018 */
[----:B------:R-:W-:Y:S02]  /*15390*/  LOP3.LUT R5, R76, 0xffff, RZ, 0xc0, !PT ;  /* 0x0000ffff4c057812 */ /* 0x000fe400078ec0ff */
[----:B------:R-:W-:Y:S02]  /*153a0*/  LOP3.LUT R40, R47, 0xffff, RZ, 0xc0, !PT ;  /* 0x0000ffff2f287812 */ /* 0x000fe400078ec0ff */
[----:B------:R-:W-:-:S02]  /*153b0*/  LOP3.LUT R7, R68, 0xffff, RZ, 0xc0, !PT ;  /* 0x0000ffff44077812 */ /* 0x000fc400078ec0ff */
[----:B------:R-:W-:Y:S02]  /*153c0*/  LOP3.LUT R38, R45, 0xffff, RZ, 0xc0, !PT ;  /* 0x0000ffff2d267812 */ /* 0x000fe400078ec0ff */
[----:B------:R-:W-:Y:S02]  /*153d0*/  SHF.R.U32.HI R100, RZ, 0x8, R100 ;  /* 0x00000008ff647819 */ /* 0x000fe40000011664 */
[----:B------:R-:W-:Y:S02]  /*153e0*/  SHF.R.U32.HI R53, RZ, 0x8, R53 ;  /* 0x00000008ff357819 */ /* 0x000fe40000011635 */
[----:B------:R-:W-:Y:S02]  /*153f0*/  LOP3.LUT R92, R92, 0xffff, RZ, 0xc0, !PT ;  /* 0x0000ffff5c5c7812 */ /* 0x000fe400078ec0ff */
[----:B------:R-:W-:Y:S02]  /*15400*/  LOP3.LUT R51, R51, 0xffff, RZ, 0xc0, !PT ;  /* 0x0000ffff33337812 */ /* 0x000fe400078ec0ff */
[----:B------:R-:W-:-:S02]  /*15410*/  SHF.R.U32.HI R84, RZ, 0x8, R84 ;  /* 0x00000008ff547819 */ /* 0x000fc40000011654 */
[----:B------:R-:W-:Y:S02]  /*15420*/  SHF.R.U32.HI R49, RZ, 0x8, R49 ;  /* 0x00000008ff317819 */ /* 0x000fe40000011631 */
[----:B------:R-:W-:Y:S02]  /*15430*/  PRMT R40, R5, 0x3340, R40 ;  /* 0x0000334005287816 */ /* 0x000fe40000000028 */
[----:B------:R-:W-:Y:S02]  /*15440*/  PRMT R38, R7, 0x3340, R38 ;  /* 0x0000334007267816 */ /* 0x000fe40000000026 */
[----:B------:R-:W-:Y:S02]  /*15450*/  LOP3.LUT R5, R100, 0xffff, RZ, 0xc0, !PT ;  /* 0x0000ffff64057812 */ /* 0x000fe400078ec0ff */
[----:B------:R-:W-:Y:S02]  /*15460*/  LOP3.LUT R4, R53, 0xffff, RZ, 0xc0, !PT ;  /* 0x0000ffff35047812 */ /* 0x000fe400078ec0ff */
[----:B------:R-:W-:-:S02]  /*15470*/  PRMT R63, R92, 0x3340, R51 ;  /* 0x000033405c3f7816 */ /* 0x000fc40000000033 */
[----:B------:R-:W-:Y:S02]  /*15480*/  LOP3.LUT R7, R84, 0xffff, RZ, 0xc0, !PT ;  /* 0x0000ffff54077812 */ /* 0x000fe400078ec0ff */
[----:B------:R-:W-:Y:S02]  /*15490*/  LOP3.LUT R44, R49, 0xffff, RZ, 0xc0, !PT ;  /* 0x0000ffff312c7812 */ /* 0x000fe400078ec0ff */
[----:B------:R-:W-:Y:S02]  /*154a0*/  LOP3.LUT R51, R10, 0xffff, RZ, 0xc0, !PT ;  /* 0x0000ffff0a337812 */ /* 0x000fe400078ec0ff */
[----:B------:R-:W-:Y:S02]  /*154b0*/  LOP3.LUT R18, R18, 0xffff, RZ, 0xc0, !PT ;  /* 0x0000ffff12127812 */ /* 0x000fe400078ec0ff */
[----:B------:R-:W-:Y:S02]  /*154c0*/  LOP3.LUT R26, R26, 0xffff, RZ, 0xc0, !PT ;  /* 0x0000ffff1a1a7812 */ /* 0x000fe400078ec0ff */
[----:B------:R-:W-:-:S02]  /*154d0*/  LOP3.LUT R34, R34, 0xffff, RZ, 0xc0, !PT ;  /* 0x0000ffff22227812 */ /* 0x000fc400078ec0ff */
[----:B------:R-:W-:Y:S02]  /*154e0*/  PRMT R65, R5, 0x3340, R4 ;  /* 0x0000334005417816 */ /* 0x000fe40000000004 */
[----:B------:R-:W-:Y:S02]  /*154f0*/  PRMT R44, R7, 0x3340, R44 ;  /* 0x00003340072c7816 */ /* 0x000fe4000000002c */
[----:B------:R-:W-:Y:S02]  /*15500*/  PRMT R4, R6, 0x4210, R51 ;  /* 0x0000421006047816 */ /* 0x000fe40000000033 */
[----:B------:R-:W-:Y:S02]  /*15510*/  PRMT R5, R25, 0x4210, R18 ;  /* 0x0000421019057816 */ /* 0x000fe40000000012 */
[----:B------:R-:W-:Y:S02]  /*15520*/  PRMT R6, R17, 0x4210, R26 ;  /* 0x0000421011067816 */ /* 0x000fe4000000001a */
[----:B------:R-:W-:-:S02]  /*15530*/  PRMT R7, R15, 0x4210, R34 ;  /* 0x000042100f077816 */ /* 0x000fc40000000022 */
[----:B------:R-:W-:Y:S02]  /*15540*/  PRMT R46, R46, 0x5410, R11 ;  /* 0x000054102e2e7816 */ /* 0x000fe4000000000b */
[----:B------:R-:W-:Y:S01]  /*15550*/  PRMT R61, R8, 0x5410, R61 ;  /* 0x00005410083d7816 */ /* 0x000fe2000000003d */
[----:B---3--:R2:W-:Y:S01]  /*15560*/  STS.128 [R134], R4 ;  /* 0x0000000486007388 */ /* 0x0085e20000000c00 */
[----:B------:R-:W-:Y:S02]  /*15570*/  PRMT R13, R12, 0x5410, R13 ;  /* 0x000054100c0d7816 */ /* 0x000fe4000000000d */
[----:B------:R-:W-:Y:S02]  /*15580*/  PRMT R37, R14, 0x5410, R37 ;  /* 0x000054100e257816 */ /* 0x000fe40000000025 */
[----:B------:R-:W-:Y:S02]  /*15590*/  PRMT R9, R136, 0x5410, R9 ;  /* 0x0000541088097816 */ /* 0x000fe40000000009 */
[----:B------:R-:W-:-:S02]  /*155a0*/  LOP3.LUT R42, R42, 0xffff, RZ, 0xc0, !PT ;  /* 0x0000ffff2a2a7812 */ /* 0x000fc400078ec0ff */
[----:B------:R-:W-:Y:S02]  /*155b0*/  SHF.R.U32.HI R48, RZ, 0x8, R48 ;  /* 0x00000008ff307819 */ /* 0x000fe40000011630 */
[----:B------:R-:W-:Y:S02]  /*155c0*/  PRMT R12, R9, 0x4210, R42 ;  /* 0x00004210090c7816 */ /* 0x000fe4000000002a */
[----:B------:R-:W-:Y:S02]  /*155d0*/  SHF.R.U32.HI R56, RZ, 0x8, R56 ;  /* 0x00000008ff387819 */ /* 0x000fe40000011638 */
[----:B------:R-:W-:Y:S02]  /*155e0*/  SHF.R.U32.HI R64, RZ, 0x8, R64 ;  /* 0x00000008ff407819 */ /* 0x000fe40000011640 */
[----:B--2---:R-:W-:Y:S02]  /*155f0*/  PRMT R4, R46, 0x5210, R51 ;  /* 0x000052102e047816 */ /* 0x004fe40000000033 */
[----:B------:R-:W-:-:S02]  /*15600*/  PRMT R5, R61, 0x5210, R18 ;  /* 0x000052103d057816 */ /* 0x000fc40000000012 */
[----:B------:R-:W-:Y:S02]  /*15610*/  PRMT R6, R13, 0x5210, R26 ;  /* 0x000052100d067816 */ /* 0x000fe4000000001a */
[----:B------:R-:W-:Y:S02]  /*15620*/  PRMT R7, R37, 0x5210, R34 ;  /* 0x0000521025077816 */ /* 0x000fe40000000022 */
[----:B------:R-:W-:Y:S02]  /*15630*/  LEA R37, R135, UR12, 0x4 ;  /* 0x0000000c87257c11 */ /* 0x000fe4000f8e20ff */
[----:B------:R-:W-:Y:S01]  /*15640*/  LOP3.LUT R48, R48, 0xffff, RZ, 0xc0, !PT ;  /* 0x0000ffff30307812 */ /* 0x000fe200078ec0ff */
[----:B------:R-:W-:Y:S01]  /*15650*/  STS.128 [R134+0x400], R4 ;  /* 0x0004000486007388 */ /* 0x000fe20000000c00 */
[----:B------:R-:W-:Y:S02]  /*15660*/  LOP3.LUT R56, R56, 0xffff, RZ, 0xc0, !PT ;  /* 0x0000ffff38387812 */ /* 0x000fe400078ec0ff */
[----:B------:R-:W-:Y:S01]  /*15670*/  LOP3.LUT R64, R64, 0xffff, RZ, 0xc0, !PT ;  /* 0x0000ffff40407812 */ /* 0x000fe200078ec0ff */
[----:B------:R-:W-:Y:S01]  /*15680*/  BAR.SYNC.DEFER_BLOCKING 0x0 ;  /* 0x0000000000007b1d */ /* 0x000fe20000010000 */
[----:B------:R-:W-:-:S02]  /*15690*/  F2FP.SATFINITE.E4M3.F32.PACK_AB_MERGE_C R66, R67, R66, RZ ;  /* 0x000000424342723e */ /* 0x000fc400048070ff */
[--C-:B------:R-:W-:Y:S02]  /*156a0*/  PRMT R41, R48, 0x3340, R1.reuse ;  /* 0x0000334030297816 */ /* 0x100fe40000000001 */
[--C-:B------:R-:W-:Y:S02]  /*156b0*/  PRMT R43, R56, 0x3340, R1.reuse ;  /* 0x00003340382b7816 */ /* 0x100fe40000000001 */
[----:B------:R-:W-:Y:S02]  /*156c0*/  PRMT R45, R64, 0x3340, R1 ;  /* 0x00003340402d7816 */ /* 0x000fe40000000001 */
[----:B------:R-:W-:Y:S02]  /*156d0*/  LOP3.LUT R66, R66, 0xffff, RZ, 0xc0, !PT ;  /* 0x0000ffff42427812 */ /* 0x000fe400078ec0ff */
[----:B------:R-:W-:Y:S02]  /*156e0*/  PRMT R39, R16, 0x5410, R39 ;  /* 0x0000541010277816 */ /* 0x000fe40000000027 */
[----:B------:R-:W-:-:S02]  /*156f0*/  PRMT R17, R22, 0x5410, R41 ;  /* 0x0000541016117816 */ /* 0x000fc40000000029 */
[----:B------:R-:W-:Y:S01]  /*15700*/  PRMT R43, R24, 0x5410, R43 ;  /* 0x00005410182b7816 */ /* 0x000fe2000000002b */
[----:B------:R-:W2:Y:S01]  /*15710*/  LDL.LU R41, [R1+0x360] ;  /* 0x0003600001297983 */ /* 0x000ea20000300800 */
[----:B------:R-:W-:Y:S02]  /*15720*/  PRMT R45, R32, 0x5410, R45 ;  /* 0x00005410202d7816 */ /* 0x000fe4000000002d */
[----:B------:R-:W-:Y:S02]  /*15730*/  LOP3.LUT R50, R50, 0xffff, RZ, 0xc0, !PT ;  /* 0x0000ffff32327812 */ /* 0x000fe400078ec0ff */
[----:B------:R-:W-:Y:S02]  /*15740*/  LOP3.LUT R58, R58, 0xffff, RZ, 0xc0, !PT ;  /* 0x0000ffff3a3a7812 */ /* 0x000fe400078ec0ff */
[----:B------:R-:W-:Y:S01]  /*15750*/  SHF.R.U32.HI R72, RZ, 0x8, R72 ;  /* 0x00000008ff487819 */ /* 0x000fe20000011648 */
[----:B------:R-:W3:Y:S01]  /*15760*/  LDS.128 R4, [R37] ;  /* 0x0000000025047984 */ /* 0x000ee20000000c00 */
[----:B------:R-:W-:-:S02]  /*15770*/  SHF.R.U32.HI R80, RZ, 0x8, R80 ;  /* 0x00000008ff507819 */ /* 0x000fc40000011650 */
[----:B------:R-:W-:Y:S01]  /*15780*/  SHF.R.U32.HI R88, RZ, 0x8, R88 ;  /* 0x00000008ff587819 */ /* 0x000fe20000011658 */
[----:B------:R-:W-:Y:S01]  /*15790*/  LDS.128 R8, [R37+0x800] ;  /* 0x0008000025087984 */ /* 0x000fe20000000c00 */
[----:B------:R-:W-:Y:S02]  /*157a0*/  PRMT R15, R19, 0x4210, R66 ;  /* 0x00004210130f7816 */ /* 0x000fe40000000042 */
[----:B------:R-:W-:Y:S02]  /*157b0*/  PRMT R16, R39, 0x5210, R42 ;  /* 0x0000521027107816 */ /* 0x000fe4000000002a */
[--C-:B------:R-:W-:Y:S02]  /*157c0*/  PRMT R13, R35, 0x4210, R50.reuse ;  /* 0x00004210230d7816 */ /* 0x100fe40000000032 */
[----:B------:R-:W-:Y:S02]  /*157d0*/  PRMT R17, R17, 0x5210, R50 ;  /* 0x0000521011117816 */ /* 0x000fe40000000032 */
[--C-:B------:R-:W-:Y:S01]  /*157e0*/  PRMT R14, R33, 0x4210, R58.reuse ;  /* 0x00004210210e7816 */ /* 0x100fe2000000003a */
[----:B------:R-:W-:Y:S01]  /*157f0*/  BAR.SYNC.DEFER_BLOCKING 0x0 ;  /* 0x0000000000007b1d */ /* 0x000fe20000010000 */
[----:B------:R-:W-:-:S02]  /*15800*/  PRMT R18, R43, 0x5210, R58 ;  /* 0x000052102b127816 */ /* 0x000fc4000000003a */
[----:B------:R-:W-:Y:S02]  /*15810*/  PRMT R19, R45, 0x5210, R66 ;  /* 0x000052102d137816 */ /* 0x000fe40000000042 */
[----:B------:R-:W-:Y:S02]  /*15820*/  SHF.R.U32.HI R96, RZ, 0x8, R96 ;  /* 0x00000008ff607819 */ /* 0x000fe40000011660 */
[----:B------:R-:W-:Y:S02]  /*15830*/  LOP3.LUT R72, R72, 0xffff, RZ, 0xc0, !PT ;  /* 0x0000ffff48487812 */ /* 0x000fe400078ec0ff */
[----:B------:R-:W-:Y:S02]  /*15840*/  LOP3.LUT R80, R80, 0xffff, RZ, 0xc0, !PT ;  /* 0x0000ffff50507812 */ /* 0x000fe400078ec0ff */
[----:B------:R-:W-:Y:S02]  /*15850*/  LOP3.LUT R88, R88, 0xffff, RZ, 0xc0, !PT ;  /* 0x0000ffff58587812 */ /* 0x000fe400078ec0ff */
[----:B------:R-:W-:-:S02]  /*15860*/  LOP3.LUT R96, R96, 0xffff, RZ, 0xc0, !PT ;  /* 0x0000ffff60607812 */ /* 0x000fc400078ec0ff */
[----:B------:R-:W-:Y:S02]  /*15870*/  F2FP.SATFINITE.E4M3.F32.PACK_AB_MERGE_C R74, R75, R74, RZ ;  /* 0x0000004a4b4a723e */ /* 0x000fe400048070ff */
[----:B------:R-:W-:Y:S02]  /*15880*/  F2FP.SATFINITE.E4M3.F32.PACK_AB_MERGE_C R90, R91, R90, RZ ;  /* 0x0000005a5b5a723e */ /* 0x000fe400048070ff */
[--C-:B------:R-:W-:Y:S02]  /*15890*/  PRMT R47, R72, 0x3340, R1.reuse ;  /* 0x00003340482f7816 */ /* 0x100fe40000000001 */
[----:B------:R-:W-:Y:S02]  /*158a0*/  F2FP.SATFINITE.E4M3.F32.PACK_AB_MERGE_C R82, R83, R82, RZ ;  /* 0x000000525352723e */ /* 0x000fe400048070ff */
[----:B------:R-:W-:Y:S01]  /*158b0*/  F2FP.SATFINITE.E4M3.F32.PACK_AB_MERGE_C R98, R99, R98, RZ ;  /* 0x000000626362723e */ /* 0x000fe200048070ff */
[----:B------:R-:W-:Y:S01]  /*158c0*/  STS.128 [R134], R12 ;  /* 0x0000000c86007388 */ /* 0x000fe20000000c00 */
[----:B------:R-:W-:-:S02]  /*158d0*/  PRMT R49, R80, 0x3340, R1 ;  /* 0x0000334050317816 */ /* 0x000fc40000000001 */
[--C-:B------:R-:W-:Y:S01]  /*158e0*/  PRMT R53, R88, 0x3340, R1.reuse ;  /* 0x0000334058357816 */ /* 0x100fe20000000001 */
[----:B------:R-:W-:Y:S01]  /*158f0*/  STS.128 [R134+0x400], R16 ;  /* 0x0004001086007388 */ /* 0x000fe20000000c00 */
[----:B------:R-:W-:Y:S02]  /*15900*/  PRMT R96, R96, 0x3340, R1 ;  /* 0x0000334060607816 */ /* 0x000fe40000000001 */
[----:B------:R-:W-:Y:S01]  /*15910*/  PRMT R24, R38, 0x5410, R47 ;  /* 0x0000541026187816 */ /* 0x000fe2000000002f */
[----:B------:R-:W-:Y:S01]  /*15920*/  BAR.SYNC.DEFER_BLOCKING 0x0 ;  /* 0x0000000000007b1d */ /* 0x000fe20000010000 */
[----:B------:R-:W-:Y:S02]  /*15930*/  LOP3.LUT R25, R74, 0xffff, RZ, 0xc0, !PT ;  /* 0x0000ffff4a197812 */ /* 0x000fe400078ec0ff */
[----:B------:R-:W-:Y:S02]  /*15940*/  LOP3.LUT R90, R90, 0xffff, RZ, 0xc0, !PT ;  /* 0x0000ffff5a5a7812 */ /* 0x000fe400078ec0ff */
[----:B------:R-:W-:-:S02]  /*15950*/  PRMT R49, R40, 0x5410, R49 ;  /* 0x0000541028317816 */ /* 0x000fc40000000031 */
[----:B------:R-:W-:Y:S02]  /*15960*/  PRMT R53, R44, 0x5410, R53 ;  /* 0x000054102c357816 */ /* 0x000fe40000000035 */
[----:B------:R-:W-:Y:S01]  /*15970*/  PRMT R63, R63, 0x5410, R96 ;  /* 0x000054103f3f7816 */ /* 0x000fe20000000060 */
[----:B------:R-:W5:Y:S01]  /*15980*/  LDL.LU R44, [R1+0x244] ;  /* 0x00024400012c7983 */ /* 0x000f620000300800 */
[----:B------:R-:W-:Y:S02]  /*15990*/  SHF.R.U32.HI R104, RZ, 0x8, R104 ;  /* 0x00000008ff687819 */ /* 0x000fe40000011668 */
[----:B------:R-:W-:Y:S01]  /*159a0*/  SHF.R.U32.HI R116, RZ, 0x8, R116 ;  /* 0x00000008ff747819 */ /* 0x000fe20000011674 */
[----:B------:R-:W4:Y:S01]  /*159b0*/  LDL.LU R42, [R1+0x35c] ;  /* 0x00035c00012a7983 */ /* 0x000f220000300800 */
[----:B------:R-:W-:Y:S02]  /*159c0*/  SHF.R.U32.HI R57, RZ, 0x8, R57 ;  /* 0x00000008ff397819 */ /* 0x000fe40000011639 */
[----:B------:R-:W-:Y:S01]  /*159d0*/  SHF.R.U32.HI R120, RZ, 0x8, R120 ;  /* 0x00000008ff787819 */ /* 0x000fe20000011678 */
[----:B------:R-:W4:Y:S01]  /*159e0*/  LDL.LU R40, [R1+0x358] ;  /* 0x0003580001287983 */ /* 0x000f220000300800 */
[----:B------:R-:W-:-:S02]  /*159f0*/  F2FP.SATFINITE.E4M3.F32.PACK_AB_MERGE_C R106, R107, R106, RZ ;  /* 0x0000006a6b6a723e */ /* 0x000fc400048070ff */
[----:B------:R-:W-:Y:S01]  /*15a00*/  F2FP.SATFINITE.E4M3.F32.PACK_AB_MERGE_C R122, R123, R122, RZ ;  /* 0x0000007a7b7a723e */ /* 0x000fe200048070ff */
[----:B------:R-:W4:Y:S01]  /*15a10*/  LDL.LU R38, [R1+0x354] ;  /* 0x0003540001267983 */ /* 0x000f220000300800 */
[----:B------:R-:W-:Y:S02]  /*15a20*/  F2FP.SATFINITE.E4M3.F32.PACK_AB_MERGE_C R114, R115, R114, RZ ;  /* 0x000000727372723e */ /* 0x000fe400048070ff */
[----:B------:R-:W-:Y:S01]  /*15a30*/  F2FP.SATFINITE.E4M3.F32.PACK_AB_MERGE_C R130, R131, R130, RZ ;  /* 0x000000828382723e */ /* 0x000fe200048070ff */
[----:B------:R-:W0:Y:S01]  /*15a40*/  LDS.128 R12, [R37] ;  /* 0x00000000250c7984 */ /* 0x000e220000000c00 */
[----:B------:R-:W-:Y:S02]  /*15a50*/  SHF.R.U32.HI R108, RZ, 0x8, R108 ;  /* 0x00000008ff6c7819 */ /* 0x000fe4000001166c */
[----:B------:R-:W-:Y:S01]  /*15a60*/  SHF.R.U32.HI R55, RZ, 0x8, R55 ;  /* 0x00000008ff377819 */ /* 0x000fe20000011637 */
[----:B------:R-:W-:Y:S01]  /*15a70*/  LDS.128 R16, [R37+0x800] ;  /* 0x0008000025107984 */ /* 0x000fe20000000c00 */
[----:B------:R-:W-:-:S02]  /*15a80*/  LOP3.LUT R82, R82, 0xffff, RZ, 0xc0, !PT ;  /* 0x0000ffff52527812 */ /* 0x000fc400078ec0ff */
[----:B------:R-:W-:Y:S02]  /*15a90*/  LOP3.LUT R98, R98, 0xffff, RZ, 0xc0, !PT ;  /* 0x0000ffff62627812 */ /* 0x000fe400078ec0ff */
[--C-:B------:R-:W-:Y:S02]  /*15aa0*/  PRMT R20, R20, 0x4210, R25.reuse ;  /* 0x0000421014147816 */ /* 0x100fe40000000019 */
[----:B------:R-:W-:Y:S02]  /*15ab0*/  PRMT R24, R24, 0x5210, R25 ;  /* 0x0000521018187816 */ /* 0x000fe40000000019 */
[----:B------:R-:W-:Y:S02]  /*15ac0*/  PRMT R22, R27, 0x4210, R90 ;  /* 0x000042101b167816 */ /* 0x000fe4000000005a */
[--C-:B------:R-:W-:Y:S02]  /*15ad0*/  PRMT R21, R21, 0x4210, R82.reuse ;  /* 0x0000421015157816 */ /* 0x100fe40000000052 */
[----:B------:R-:W-:-:S02]  /*15ae0*/  PRMT R25, R49, 0x5210, R82 ;  /* 0x0000521031197816 */ /* 0x000fc40000000052 */
[----:B------:R-:W-:Y:S02]  /*15af0*/  PRMT R26, R53, 0x5210, R90 ;  /* 0x00005210351a7816 */ /* 0x000fe4000000005a */
[--C-:B------:R-:W-:Y:S01]  /*15b00*/  PRMT R23, R23, 0x4210, R98.reuse ;  /* 0x0000421017177816 */ /* 0x100fe20000000062 */
[----:B------:R-:W-:Y:S01]  /*15b10*/  BAR.SYNC.DEFER_BLOCKING 0x0 ;  /* 0x0000000000007b1d */ /* 0x000fe20000010000 */
[----:B------:R-:W-:Y:S02]  /*15b20*/  PRMT R27, R63, 0x5210, R98 ;  /* 0x000052103f1b7816 */ /* 0x000fe40000000062 */
[----:B------:R-:W-:Y:S02]  /*15b30*/  LOP3.LUT R104, R104, 0xffff, RZ, 0xc0, !PT ;  /* 0x0000ffff68687812 */ /* 0x000fe400078ec0ff */
[----:B------:R-:W-:Y:S02]  /*15b40*/  LOP3.LUT R116, R116, 0xffff, RZ, 0xc0, !PT ;  /* 0x0000ffff74747812 */ /* 0x000fe400078ec0ff */
[----:B------:R-:W-:-:S02]  /*15b50*/  PRMT R104, R104, 0x3340, R1 ;  /* 0x0000334068687816 */ /* 0x000fc40000000001 */
[----:B------:R-:W-:Y:S02]  /*15b60*/  LOP3.LUT R57, R57, 0xffff, RZ, 0xc0, !PT ;  /* 0x0000ffff39397812 */ /* 0x000fe400078ec0ff */
[----:B------:R-:W-:Y:S02]  /*15b70*/  LOP3.LUT R120, R120, 0xffff, RZ, 0xc0, !PT ;  /* 0x0000ffff78787812 */ /* 0x000fe400078ec0ff */
[----:B------:R-:W-:Y:S02]  /*15b80*/  PRMT R104, R65, 0x5410, R104 ;  /* 0x0000541041687816 */ /* 0x000fe40000000068 */
[----:B------:R-:W-:Y:S02]  /*15b90*/  LOP3.LUT R33, R106, 0xffff, RZ, 0xc0, !PT ;  /* 0x0000ffff6a217812 */ /* 0x000fe400078ec0ff */
[----:B------:R-:W-:Y:S02]  /*15ba0*/  PRMT R57, R116, 0x3340, R57 ;  /* 0x0000334074397816 */ /* 0x000fe40000000039 */
[----:B------:R-:W-:-:S02]  /*15bb0*/  PRMT R120, R120, 0x3340, R1 ;  /* 0x0000334078787816 */ /* 0x000fc40000000001 */
[----:B------:R-:W-:Y:S02]  /*15bc0*/  LOP3.LUT R114, R114, 0xffff, RZ, 0xc0, !PT ;  /* 0x0000ffff72727812 */ /* 0x000fe400078ec0ff */
[----:B------:R-:W-:Y:S01]  /*15bd0*/  PRMT R120, R57, 0x5410, R120 ;  /* 0x0000541039787816 */ /* 0x000fe20000000078 */
[----:B------:R0:W-:Y:S01]  /*15be0*/  STS.128 [R134], R20 ;  /* 0x0000001486007388 */ /* 0x0001e20000000c00 */
[----:B------:R-:W-:Y:S02]  /*15bf0*/  LOP3.LUT R130, R130, 0xffff, RZ, 0xc0, !PT ;  /* 0x0000ffff82827812 */ /* 0x000fe400078ec0ff */
[----:B------:R-:W-:Y:S01]  /*15c00*/  SHF.R.U32.HI R112, RZ, 0x8, R112 ;  /* 0x00000008ff707819 */ /* 0x000fe20000011670 */
[----:B------:R1:W-:Y:S01]  /*15c10*/  STS.128 [R134+0x400], R24 ;  /* 0x0004001886007388 */ /* 0x0003e20000000c00 */
[----:B------:R-:W-:Y:S02]  /*15c20*/  SHF.R.U32.HI R128, RZ, 0x8, R128 ;  /* 0x00000008ff807819 */ /* 0x000fe40000011680 */
[----:B------:R-:W-:-:S02]  /*15c30*/  SHF.R.U32.HI R59, RZ, 0x8, R59 ;  /* 0x00000008ff3b7819 */ /* 0x000fc4000001163b */
[----:B------:R-:W-:Y:S02]  /*15c40*/  SHF.R.U32.HI R124, RZ, 0x8, R124 ;  /* 0x00000008ff7c7819 */ /* 0x000fe4000001167c */
[----:B------:R-:W-:Y:S02]  /*15c50*/  LOP3.LUT R108, R108, 0xffff, RZ, 0xc0, !PT ;  /* 0x0000ffff6c6c7812 */ /* 0x000fe400078ec0ff */
[----:B------:R-:W-:Y:S02]  /*15c60*/  LOP3.LUT R55, R55, 0xffff, RZ, 0xc0, !PT ;  /* 0x0000ffff37377812 */ /* 0x000fe400078ec0ff */
[----:B------:R-:W-:Y:S02]  /*15c70*/  LOP3.LUT R112, R112, 0xffff, RZ, 0xc0, !PT ;  /* 0x0000ffff70707812 */ /* 0x000fe400078ec0ff */
[----:B0-----:R-:W-:Y:S02]  /*15c80*/  PRMT R20, R28, 0x4210, R33 ;  /* 0x000042101c147816 */ /* 0x001fe40000000021 */
[----:B------:R-:W-:-:S02]  /*15c90*/  PRMT R21, R31, 0x4210, R114 ;  /* 0x000042101f157816 */ /* 0x000fc40000000072 */
[----:B-1----:R-:W-:Y:S02]  /*15ca0*/  PRMT R24, R104, 0x5210, R33 ;  /* 0x0000521068187816 */ /* 0x002fe40000000021 */
[----:B------:R-:W-:Y:S02]  /*15cb0*/  LOP3.LUT R33, R122, 0xffff, RZ, 0xc0, !PT ;  /* 0x0000ffff7a217812 */ /* 0x000fe400078ec0ff */
[----:B------:R-:W-:Y:S02]  /*15cc0*/  PRMT R23, R29, 0x4210, R130 ;  /* 0x000042101d177816 */ /* 0x000fe40000000082 */
[--C-:B------:R-:W-:Y:S01]  /*15cd0*/  PRMT R22, R30, 0x4210, R33.reuse ;  /* 0x000042101e167816 */ /* 0x100fe20000000021 */
[----:B------:R-:W-:Y:S01]  /*15ce0*/  BAR.SYNC.DEFER_BLOCKING 0x0 ;  /* 0x0000000000007b1d */ /* 0x000fe20000010000 */
[----:B------:R-:W-:Y:S02]  /*15cf0*/  PRMT R26, R120, 0x5210, R33 ;  /* 0x00005210781a7816 */ /* 0x000fe40000000021 */
[----:B------:R-:W-:-:S02]  /*15d00*/  LOP3.LUT R128, R128, 0xffff, RZ, 0xc0, !PT ;  /* 0x0000ffff80807812 */ /* 0x000fc400078ec0ff */
[----:B------:R-:W-:Y:S02]  /*15d10*/  LOP3.LUT R59, R59, 0xffff, RZ, 0xc0, !PT ;  /* 0x0000ffff3b3b7812 */ /* 0x000fe400078ec0ff */
[----:B------:R-:W-:Y:S02]  /*15d20*/  LOP3.LUT R124, R124, 0xffff, RZ, 0xc0, !PT ;  /* 0x0000ffff7c7c7812 */ /* 0x000fe400078ec0ff */
[----:B------:R-:W-:Y:S02]  /*15d30*/  PRMT R55, R108, 0x3340, R55 ;  /* 0x000033406c377816 */ /* 0x000fe40000000037 */
[--C-:B------:R-:W-:Y:S02]  /*15d40*/  PRMT R112, R112, 0x3340, R1.reuse ;  /* 0x0000334070707816 */ /* 0x100fe40000000001 */
[----:B------:R-:W-:Y:S02]  /*15d50*/  PRMT R128, R128, 0x3340, R1 ;  /* 0x0000334080807816 */ /* 0x000fe40000000001 */
[----:B------:R-:W-:-:S02]  /*15d60*/  PRMT R59, R124, 0x3340, R59 ;  /* 0x000033407c3b7816 */ /* 0x000fc4000000003b */
[----:B------:R-:W-:Y:S02]  /*15d70*/  PRMT R55, R55, 0x5410, R112 ;  /* 0x0000541037377816 */ /* 0x000fe40000000070 */
[----:B------:R-:W-:Y:S01]  /*15d80*/  PRMT R59, R59, 0x5410, R128 ;  /* 0x000054103b3b7816 */ /* 0x000fe20000000080 */
[----:B------:R-:W0:Y:S04]  /*15d90*/  LDS.128 R28, [R37] ;  /* 0x00000000251c7984 */ /* 0x000e280000000c00 */
[----:B------:R-:W-:Y:S01]  /*15da0*/  LDS.128 R32, [R37+0x800] ;  /* 0x0008000025207984 */ /* 0x000fe20000000c00 */
[----:B------:R-:W-:Y:S01]  /*15db0*/  BAR.SYNC.DEFER_BLOCKING 0x0 ;  /* 0x0000000000007b1d */ /* 0x000fe20000010000 */
[----:B------:R-:W-:Y:S02]  /*15dc0*/  PRMT R25, R55, 0x5210, R114 ;  /* 0x0000521037197816 */ /* 0x000fe40000000072 */
[----:B------:R-:W-:Y:S01]  /*15dd0*/  PRMT R27, R59, 0x5210, R130 ;  /* 0x000052103b1b7816 */ /* 0x000fe20000000082 */
[----:B------:R-:W-:-:S02]  /*15de0*/  IMAD R39, R36, 0x2, R0 ;  /* 0x0000000224277824 */ /* 0x000fc400078e0200 */
[----:B------:R1:W-:Y:S04]  /*15df0*/  STS.128 [R134], R20 ;  /* 0x0000001486007388 */ /* 0x0003e80000000c00 */
[----:B------:R3:W-:Y:S04]  /*15e00*/  STS.128 [R134+0x400], R24 ;  /* 0x0004001886007388 */ /* 0x0007e80000000c00 */
[----:B-1----:R-:W4:Y:S04]  /*15e10*/  LDL.LU R20, [R1+0x240] ;  /* 0x0002400001147983 */ /* 0x002f280000300800 */
[----:B---3--:R-:W3:Y:S04]  /*15e20*/  LDL.LU R26, [R1+0x350] ;  /* 0x00035000011a7983 */ /* 0x008ee80000300800 */
[----:B------:R-:W3:Y:S01]  /*15e30*/  LDL.LU R0, [R1+0x34c] ;  /* 0x00034c0001007983 */ /* 0x000ee20000300800 */
[C---:B------:R-:W-:Y:S01]  /*15e40*/  PRMT R43, R4.reuse, 0x7770, RZ ;  /* 0x00007770042b7816 */ /* 0x040fe200000000ff */
[----:B------:R-:W-:Y:S01]  /*15e50*/  BAR.SYNC.DEFER_BLOCKING 0x0 ;  /* 0x0000000000007b1d */ /* 0x000fe20000010000 */
[----:B------:R-:W-:-:S02]  /*15e60*/  PRMT R21, R4, 0x7772, RZ ;  /* 0x0000777204157816 */ /* 0x000fc400000000ff */
[----:B------:R-:W-:Y:S02]  /*15e70*/  PRMT R23, R4, 0x7773, RZ ;  /* 0x0000777304177816 */ /* 0x000fe400000000ff */
[----:B------:R-:W-:Y:S01]  /*15e80*/  PRMT R25, R5, 0x7770, RZ ;  /* 0x0000777005197816 */ /* 0x000fe200000000ff */
[----:B------:R-:W3:Y:S04]  /*15e90*/  LDL.LU R24, [R1+0x348] ;  /* 0x0003480001187983 */ /* 0x000ee80000300800 */
[----:B------:R-:W3:Y:S04]  /*15ea0*/  LDL.LU R22, [R1+0x23c] ;  /* 0x00023c0001167983 */ /* 0x000ee80000300800 */
[----:B------:R1:W-:Y:S02]  /*15eb0*/  @P6 STG.E.U8 desc[UR26][R2.64], R43 ;  /* 0x0000002b02006986 */ /* 0x0003e4000c10111a */
[----:B-1----:R-:W-:-:S04]  /*15ec0*/  IADD3 R2, P6, PT, R39, R132, RZ ;  /* 0x0000008427027210 */ /* 0x002fc80007fde0ff */
[----:B------:R-:W-:Y:S01]  /*15ed0*/  LEA.HI.X.SX32 R3, R39, R133, 0x1, P6 ;  /* 0x0000008527037211 */ /* 0x000fe200030f0eff */
[----:B------:R-:W-:Y:S01]  /*15ee0*/  IMAD R39, R36, 0x2, R39 ;  /* 0x0000000224277824 */ /* 0x000fe200078e0227 */
[----:B--2---:R-:W-:Y:S02]  /*15ef0*/  ISETP.LT.AND P6, PT, R41, UR11, !P0 ;  /* 0x0000000b29007c0c */ /* 0x004fe4000c7c1270 */
[----:B------:R-:W-:-:S05]  /*15f00*/  PRMT R41, R4, 0x7771, RZ ;  /* 0x0000777104297816 */ /* 0x000fca00000000ff */
[----:B------:R1:W-:Y:S02]  /*15f10*/  @P3 STG.E.U8 desc[UR26][R2.64], R41 ;  /* 0x0000002902003986 */ /* 0x0003e4000c10111a */
[----:B-1----:R-:W-:-:S04]  /*15f20*/  IADD3 R2, P3, PT, R39, R132, RZ ;  /* 0x0000008427027210 */ /* 0x002fc80007f7e0ff */
[----:B------:R-:W-:Y:S01]  /*15f30*/  LEA.HI.X.SX32 R3, R39, R133, 0x1, P3 ;  /* 0x0000008527037211 */ /* 0x000fe200018f0eff */
[----:B------:R-:W-:-:S04]  /*15f40*/  IMAD R39, R36, 0x2, R39 ;  /* 0x0000000224277824 */ /* 0x000fc800078e0227 */
        /* <DEDUP_REMOVED lines=8> */
[----:B------:R1:W-:Y:S01]  /*15fd0*/  @P5 STG.E.U8 desc[UR26][R2.64], R25 ;  /* 0x0000001902005986 */ /* 0x0003e2000c10111a */
[----:B------:R-:W-:Y:S02]  /*15fe0*/  PRMT R21, R5, 0x7771, RZ ;  /* 0x0000777105157816 */ /* 0x000fe400000000ff */
[----:B-1----:R-:W-:-:S04]  /*15ff0*/  IADD3 R2, P5, PT, R39, R132, RZ ;  /* 0x0000008427027210 */ /* 0x002fc80007fbe0ff */
[----:B------:R-:W-:Y:S01]  /*16000*/  LEA.HI.X.SX32 R3, R39, R133, 0x1, P5 ;  /* 0x0000008527037211 */ /* 0x000fe200028f0eff */
[----:B------:R-:W-:-:S04]  /*16010*/  IMAD R39, R36, 0x2, R39 ;  /* 0x0000000224277824 */ /* 0x000fc800078e0227 */
[----:B------:R1:W-:Y:S01]  /*16020*/  @P2 STG.E.U8 desc[UR26][R2.64], R21 ;  /* 0x0000001502002986 */ /* 0x0003e2000c10111a */
[----:B------:R-:W-:Y:S02]  /*16030*/  PRMT R23, R5, 0x7772, RZ ;  /* 0x0000777205177816 */ /* 0x000fe400000000ff */
[----:B-----5:R-:W-:Y:S02]  /*16040*/  ISETP.LT.AND P3, PT, R44, UR11, !P0 ;  /* 0x0000000b2c007c0c */ /* 0x020fe4000c761270 */
        /* <DEDUP_REMOVED lines=8> */
[----:B------:R1:W-:Y:S02]  /*160d0*/  @P3 STG.E.U8 desc[UR26][R2.64], R5 ;  /* 0x0000000502003986 */ /* 0x0003e4000c10111a */
[----:B-1----:R-:W-:-:S04]  /*160e0*/  IADD3 R2, P3, PT, R39, R132, RZ ;  /* 0x0000008427027210 */ /* 0x002fc80007f7e0ff */
[----:B------:R-:W-:Y:S02]  /*160f0*/  LEA.HI.X.SX32 R3, R39, R133, 0x1, P3 ;  /* 0x0000008527037211 */ /* 0x000fe400018f0eff */
[----:B----4-:R-:W-:Y:S02]  /*16100*/  ISETP.LT.AND P2, PT, R20, UR11, !P0 ;  /* 0x0000000b14007c0c */ /* 0x010fe4000c741270 */
[----:B------:R-:W2:Y:S04]  /*16110*/  LDL.LU R20, [R1+0x344] ;  /* 0x0003440001147983 */ /* 0x000ea80000300800 */
[----:B------:R-:W4:Y:S01]  /*16120*/  LDL.LU R4, [R1+0x340] ;  /* 0x0003400001047983 */ /* 0x000f220000300800 */
[----:B---3--:R-:W-:-:S03]  /*16130*/  ISETP.LT.AND P3, PT, R0, UR11, !P0 ;  /* 0x0000000b00007c0c */ /* 0x008fc6000c761270 */
[----:B------:R-:W3:Y:S01]  /*16140*/  LDL.LU R0, [R1+0x284] ;  /* 0x0002840001007983 */ /* 0x000ee20000300800 */
[----:B------:R-:W-:Y:S01]  /*16150*/  ISETP.LT.AND P4, PT, R42, UR11, !P0 ;  /* 0x0000000b2a007c0c */ /* 0x000fe2000c781270 */
[----:B------:R-:W-:Y:S01]  /*16160*/  IMAD R39, R36, 0x2, R39 ;  /* 0x0000000224277824 */ /* 0x000fe200078e0227 */
[----:B------:R-:W-:Y:S02]  /*16170*/  PRMT R21, R6, 0x7770, RZ ;  /* 0x0000777006157816 */ /* 0x000fe400000000ff */
[----:B------:R-:W-:Y:S02]  /*16180*/  ISETP.LT.AND P1, PT, R40, UR11, !P0 ;  /* 0x0000000b28007c0c */ /* 0x000fe4000c721270 */
[----:B------:R-:W-:-:S07]  /*16190*/  PRMT R23, R6, 0x7771, RZ ;  /* 0x0000777106177816 */ /* 0x000fce00000000ff */
[----:B------:R1:W-:Y:S01]  /*161a0*/  @P4 STG.E.U8 desc[UR26][R2.64], R21 ;  /* 0x0000001502004986 */ /* 0x0003e2000c10111a */
[----:B------:R-:W-:Y:S02]  /*161b0*/  ISETP.LT.AND P5, PT, R38, UR11, !P0 ;  /* 0x0000000b26007c0c */ /* 0x000fe4000c7a1270 */
        /* <DEDUP_REMOVED lines=9> */
[----:B------:R-:W-:Y:S02]  /*16250*/  ISETP.LT.AND P6, PT, R26, UR11, !P0 ;  /* 0x0000000b1a007c0c */ /* 0x000fe4000c7c1270 */
[----:B------:R-:W-:Y:S01]  /*16260*/  PRMT R21, R6, 0x7773, RZ ;  /* 0x0000777306157816 */ /* 0x000fe200000000ff */
[----:B------:R-:W5:Y:S04]  /*16270*/  LDL.LU R26, [R1+0x33c] ;  /* 0x00033c00011a7983 */ /* 0x000f680000300800 */
[----:B------:R-:W5:Y:S01]  /*16280*/  LDL.LU R6, [R1+0x238] ;  /* 0x0002380001067983 */ /* 0x000f620000300800 */
[----:B-1----:R-:W-:-:S04]  /*16290*/  IADD3 R2, P5, PT, R39, R132, RZ ;  /* 0x0000008427027210 */ /* 0x002fc80007fbe0ff */
[----:B------:R-:W-:Y:S01]  /*162a0*/  LEA.HI.X.SX32 R3, R39, R133, 0x1, P5 ;  /* 0x0000008527037211 */ /* 0x000fe200028f0eff */
[----:B------:R-:W-:-:S04]  /*162b0*/  IMAD R39, R36, 0x2, R39 ;  /* 0x0000000224277824 */ /* 0x000fc800078e0227 */
[----:B------:R1:W-:Y:S01]  /*162c0*/  @P2 STG.E.U8 desc[UR26][R2.64], R21 ;  /* 0x0000001502002986 */ /* 0x0003e2000c10111a */
[----:B------:R-:W-:Y:S02]  /*162d0*/  PRMT R25, R7, 0x7770, RZ ;  /* 0x0000777007197816 */ /* 0x000fe400000000ff */
[----:B-1----:R-:W-:-:S04]  /*162e0*/  IADD3 R2, P2, PT, R39, R132, RZ ;  /* 0x0000008427027210 */ /* 0x002fc80007f5e0ff */
[----:B------:R-:W-:Y:S01]  /*162f0*/  LEA.HI.X.SX32 R3, R39, R133, 0x1, P2 ;  /* 0x0000008527037211 */ /* 0x000fe200010f0eff */
[----:B------:R-:W-:Y:S01]  /*16300*/  IMAD R39, R36, 0x2, R39 ;  /* 0x0000000224277824 */ /* 0x000fe200078e0227 */
[----:B------:R-:W-:Y:S02]  /*16310*/  ISETP.LT.AND P4, PT, R24, UR11, !P0 ;  /* 0x0000000b18007c0c */ /* 0x000fe4000c781270 */
[----:B------:R-:W-:Y:S01]  /*16320*/  ISETP.LT.AND P1, PT, R22, UR11, !P0 ;  /* 0x0000000b16007c0c */ /* 0x000fe2000c721270 */
[----:B------:R1:W-:Y:S04]  /*16330*/  @P6 STG.E.U8 desc[UR26][R2.64], R25 ;  /* 0x0000001902006986 */ /* 0x0003e8000c10111a */
[----:B------:R-:W5:Y:S04]  /*16340*/  LDL.LU R24, [R1+0x338] ;  /* 0x0003380001187983 */ /* 0x000f680000300800 */
[----:B------:R-:W5:Y:S01]  /*16350*/  LDL.LU R22, [R1+0x334] ;  /* 0x0003340001167983 */ /* 0x000f620000300800 */
[----:B----4-:R-:W-:-:S02]  /*16360*/  ISETP.LT.AND P2, PT, R4, UR11, !P0 ;  /* 0x0000000b04007c0c */ /* 0x010fc4000c741270 */
[----:B------:R-:W-:-:S04]  /*16370*/  IADD3 R4, P6, PT, R39, R132, RZ ;  /* 0x0000008427047210 */ /* 0x000fc80007fde0ff */
[----:B------:R-:W-:Y:S02]  /*16380*/  LEA.HI.X.SX32 R5, R39, R133, 0x1, P6 ;  /* 0x0000008527057211 */ /* 0x000fe400030f0eff */
[----:B---3--:R-:W-:Y:S01]  /*16390*/  ISETP.LT.AND P6, PT, R0, UR4, !P0 ;  /* 0x0000000400007c0c */ /* 0x008fe2000c7c1270 */
[----:B------:R-:W5:Y:S01]  /*163a0*/  LDCU UR4, c[0x0][0x39c] ;  /* 0x00007380ff0477ac */ /* 0x000f620008000800 */
[----:B------:R-:W3:Y:S01]  /*163b0*/  LDL.LU R0, [R1+0x330] ;  /* 0x0003300001007983 */ /* 0x000ee20000300800 */
[----:B------:R-:W-:Y:S01]  /*163c0*/  PRMT R41, R7, 0x7771, RZ ;  /* 0x0000777107297816 */ /* 0x000fe200000000ff */
[----:B------:R-:W-:Y:S01]  /*163d0*/  IMAD R39, R36, 0x2, R39 ;  /* 0x0000000224277824 */ /* 0x000fe200078e0227 */
[----:B--2---:R-:W-:Y:S01]  /*163e0*/  ISETP.LT.AND P5, PT, R20, UR11, !P0 ;  /* 0x0000000b14007c0c */ /* 0x004fe2000c7a1270 */
[----:B------:R-:W2:Y:S02]  /*163f0*/  LDL.LU R38, [R1+0x234] ;  /* 0x0002340001267983 */ /* 0x000ea40000300800 */
[----:B------:R-:W-:-:S02]  /*16400*/  IMAD R23, R36, 0x2, R39 ;  /* 0x0000000224177824 */ /* 0x000fc400078e0227 */
[----:B------:R4:W-:Y:S01]  /*16410*/  @P3 STG.E.U8 desc[UR26][R4.64], R41 ;  /* 0x0000002904003986 */ /* 0x0009e2000c10111a */
[----:B------:R-:W-:-:S04]  /*16420*/  IADD3 R20, P3, PT, R39, R132, RZ ;  /* 0x0000008427147210 */ /* 0x000fc80007f7e0ff */
[-C--:B------:R-:W-:Y:S02]  /*16430*/  LEA.HI.X.SX32 R21, R39, R133.reuse, 0x1, P3 ;  /* 0x0000008527157211 */ /* 0x080fe400018f0eff */
[-C--:B-1----:R-:W-:Y:S02]  /*16440*/  IADD3 R2, P3, PT, R23, R132.reuse, RZ ;  /* 0x0000008417027210 */ /* 0x082fe40007f7e0ff */
[----:B------:R-:W-:Y:S02]  /*16450*/  PRMT R27, R7, 0x7772, RZ ;  /* 0x00007772071b7816 */ /* 0x000fe400000000ff */
[-C--:B------:R-:W-:Y:S01]  /*16460*/  LEA.HI.X.SX32 R3, R23, R133.reuse, 0x1, P3 ;  /* 0x0000008517037211 */ /* 0x080fe200018f0eff */
[C---:B------:R-:W-:Y:S01]  /*16470*/  IMAD R23, R36.reuse, 0x2, R23 ;  /* 0x0000000224177824 */ /* 0x040fe200078e0217 */
[----:B------:R-:W-:Y:S01]  /*16480*/  PRMT R25, R7, 0x7773, RZ ;  /* 0x0000777307197816 */ /* 0x000fe200000000ff */
[----:B------:R1:W-:Y:S02]  /*16490*/  @P4 STG.E.U8 desc[UR26][R20.64], R27 ;  /* 0x0000001b14004986 */ /* 0x0003e4000c10111a */
[C---:B------:R-:W-:Y:S01]  /*164a0*/  IMAD R7, R36.reuse, 0x2, R23 ;  /* 0x0000000224077824 */ /* 0x040fe200078e0217 */
[C---:B----4-:R-:W-:Y:S01]  /*164b0*/  IADD3 R4, P4, PT, R23.reuse, R132, RZ ;  /* 0x0000008417047210 */ /* 0x050fe20007f9e0ff */
[----:B------:R4:W-:Y:S03]  /*164c0*/  @P1 STG.E.U8 desc[UR26][R2.64], R25 ;  /* 0x0000001902001986 */ /* 0x0009e6000c10111a */
[----:B------:R-:W-:Y:S01]  /*164d0*/  LEA.HI.X.SX32 R5, R23, R133, 0x1, P4 ;  /* 0x0000008517057211 */ /* 0x000fe200020f0eff */
[----:B------:R-:W-:Y:S01]  /*164e0*/  IMAD R23, R36, 0x2, R7 ;  /* 0x0000000224177824 */ /* 0x000fe200078e0207 */
[----:B-1----:R-:W-:-:S05]  /*164f0*/  PRMT R27, R12, 0x7770, RZ ;  /* 0x000077700c1b7816 */ /* 0x002fca00000000ff */
[----:B------:R1:W-:Y:S01]  /*16500*/  @P5 STG.E.U8 desc[UR26][R4.64], R27 ;  /* 0x0000001b04005986 */ /* 0x0003e2000c10111a */
[-C--:B------:R-:W-:Y:S02]  /*16510*/  IADD3 R20, P5, PT, R23, R132.reuse, RZ ;  /* 0x0000008417147210 */ /* 0x080fe40007fbe0ff */
[----:B-----5:R-:W-:Y:S01]  /*16520*/  ISETP.LT.AND P3, PT, R26, UR4, !P0 ;  /* 0x000000041a007c0c */ /* 0x020fe2000c761270 */
[----:B------:R-:W5:Y:S01]  /*16530*/  LDCU UR4, c[0x0][0x39c] ;  /* 0x00007380ff0477ac */ /* 0x000f620008000800 */
[----:B------:R-:W2:Y:S01]  /*16540*/  LDL.LU R26, [R1+0x32c] ;  /* 0x00032c00011a7983 */ /* 0x000ea20000300800 */
[----:B------:R-:W-:Y:S01]  /*16550*/  ISETP.LT.AND P1, PT, R6, UR5, !P0 ;  /* 0x0000000506007c0c */ /* 0x000fe2000c721270 */
[----:B------:R-:W3:Y:S01]  /*16560*/  LDCU UR5, c[0x0][0x39c] ;  /* 0x00007380ff0577ac */ /* 0x000ee20008000800 */
[----:B------:R-:W-:Y:S02]  /*16570*/  IADD3 R6, P4, PT, R7, R132, RZ ;  /* 0x0000008407067210 */ /* 0x000fe40007f9e0ff */
[----:B----4-:R-:W-:-:S02]  /*16580*/  PRMT R25, R12, 0x7771, RZ ;  /* 0x000077710c197816 */ /* 0x010fc400000000ff */
[-C--:B------:R-:W-:Y:S02]  /*16590*/  LEA.HI.X.SX32 R7, R7, R133.reuse, 0x1, P4 ;  /* 0x0000008507077211 */ /* 0x080fe400020f0eff */
[----:B------:R-:W-:Y:S02]  /*165a0*/  LEA.HI.X.SX32 R21, R23, R133, 0x1, P5 ;  /* 0x0000008517157211 */ /* 0x000fe400028f0eff */
[----:B------:R-:W-:Y:S01]  /*165b0*/  PRMT R39, R12, 0x7772, RZ ;  /* 0x000077720c277816 */ /* 0x000fe200000000ff */
[----:B------:R-:W-:Y:S04]  /*165c0*/  @P2 STG.E.U8 desc[UR26][R6.64], R25 ;  /* 0x0000001906002986 */ /* 0x000fe8000c10111a */
[----:B------:R4:W-:Y:S01]  /*165d0*/  @P3 STG.E.U8 desc[UR26][R20.64], R39 ;  /* 0x0000002714003986 */ /* 0x0009e2000c10111a */
[----:B------:R-:W-:Y:S01]  /*165e0*/  ISETP.LT.AND P4, PT, R24, UR6, !P0 ;  /* 0x0000000618007c0c */ /* 0x000fe2000c781270 */
[----:B------:R-:W-:Y:S01]  /*165f0*/  IMAD R23, R36, 0x2, R23 ;  /* 0x0000000224177824 */ /* 0x000fe200078e0217 */
[----:B------:R-:W0:Y:S01]  /*16600*/  LDCU UR6, c[0x0][0x39c] ;  /* 0x00007380ff0677ac */ /* 0x000e220008000800 */
[----:B-----5:R-:W-:-:S02]  /*16610*/  ISETP.LT.AND P2, PT, R22, UR4, !P0 ;  /* 0x0000000416007c0c */ /* 0x020fc4000c741270 */
[----:B------:R-:W5:Y:S01]  /*16620*/  LDL.LU R22, [R1+0x328] ;  /* 0x0003280001167983 */ /* 0x000f620000300800 */
[----:B---3--:R-:W-:-:S03]  /*16630*/  ISETP.LT.AND P3, PT, R0, UR5, !P0 ;  /* 0x0000000500007c0c */ /* 0x008fc6000c761270 */
[----:B------:R-:W3:Y:S01]  /*16640*/  LDL.LU R24, [R1+0x324] ;  /* 0x0003240001187983 */ /* 0x000ee20000300800 */
[CC--:B------:R-:W-:Y:S01]  /*16650*/  IADD3 R2, P5, PT, R23.reuse, R132.reuse, RZ ;  /* 0x0000008417027210 */ /* 0x0c0fe20007fbe0ff */
[C---:B-1----:R-:W-:Y:S01]  /*16660*/  IMAD R5, R36.reuse, 0x2, R23 ;  /* 0x0000000224057824 */ /* 0x042fe200078e0217 */
[----:B------:R-:W2:Y:S01]  /*16670*/  LDCU UR4, c[0x0][0x39c] ;  /* 0x00007380ff0477ac */ /* 0x000ea20008000800 */
[----:B------:R-:W3:Y:S01]  /*16680*/  LDL.LU R0, [R1+0x230] ;  /* 0x0002300001007983 */ /* 0x000ee20000300800 */
[-C--:B------:R-:W-:Y:S01]  /*16690*/  LEA.HI.X.SX32 R3, R23, R133.reuse, 0x1, P5 ;  /* 0x0000008517037211 */ /* 0x080fe200028f0eff */
[----:B------:R-:W-:Y:S01]  /*166a0*/  IMAD R23, R36, 0x2, R5 ;  /* 0x0000000224177824 */ /* 0x000fe200078e0205 */
[C---:B------:R-:W-:Y:S01]  /*166b0*/  IADD3 R4, P5, PT, R5.reuse, R132, RZ ;  /* 0x0000008405047210 */ /* 0x040fe20007fbe0ff */
[----:B------:R-:W5:Y:S01]  /*166c0*/  LDCU UR5, c[0x0][0x39c] ;  /* 0x00007380ff0577ac */ /* 0x000f620008000800 */
[----:B------:R-:W-:Y:S01]  /*166d0*/  PRMT R27, R12, 0x7773, RZ ;  /* 0x000077730c1b7816 */ /* 0x000fe200000000ff */
[----:B----4-:R-:W4:Y:S01]  /*166e0*/  LDL.LU R20, [R1+0x320] ;  /* 0x0003200001147983 */ /* 0x010f220000300800 */
[----:B------:R-:W-:-:S02]  /*166f0*/  LEA.HI.X.SX32 R5, R5, R133, 0x1, P5 ;  /* 0x0000008505057211 */ /* 0x000fc400028f0eff */
[----:B------:R-:W-:Y:S02]  /*16700*/  PRMT R25, R13, 0x7770, RZ ;  /* 0x000077700d197816 */ /* 0x000fe400000000ff */
[CC--:B------:R-:W-:Y:S01]  /*16710*/  IADD3 R6, P5, PT, R23.reuse, R132.reuse, RZ ;  /* 0x0000008417067210 */ /* 0x0c0fe20007fbe0ff */
[----:B------:R1:W-:Y:S03]  /*16720*/  @P1 STG.E.U8 desc[UR26][R2.64], R27 ;  /* 0x0000001b02001986 */ /* 0x0003e6000c10111a */
[----:B------:R-:W-:Y:S01]  /*16730*/  LEA.HI.X.SX32 R7, R23, R133, 0x1, P5 ;  /* 0x0000008517077211 */ /* 0x000fe200028f0eff */
[----:B------:R0:W-:Y:S01]  /*16740*/  @P4 STG.E.U8 desc[UR26][R4.64], R25 ;  /* 0x0000001904004986 */ /* 0x0001e2000c10111a */
[----:B------:R-:W-:Y:S01]  /*16750*/  IMAD R23, R36, 0x2, R23 ;  /* 0x0000000224177824 */ /* 0x000fe200078e0217 */
[----:B--2---:R-:W-:Y:S01]  /*16760*/  ISETP.LT.AND P1, PT, R38, UR4, !P0 ;  /* 0x0000000426007c0c */ /* 0x004fe2000c721270 */
[----:B------:R-:W2:Y:S02]  /*16770*/  LDCU UR4, c[0x0][0x39c] ;  /* 0x00007380ff0477ac */ /* 0x000ea40008000800 */
[----:B------:R-:W-:Y:S01]  /*16780*/  IMAD R21, R36, 0x2, R23 ;  /* 0x0000000224157824 */ /* 0x000fe200078e0217 */
[----:B-1----:R-:W-:-:S02]  /*16790*/  IADD3 R2, P5, PT, R23, R132, RZ ;  /* 0x0000008417027210 */ /* 0x002fc40007fbe0ff */
[----:B------:R-:W-:Y:S02]  /*167a0*/  PRMT R39, R13, 0x7771, RZ ;  /* 0x000077710d277816 */ /* 0x000fe400000000ff */
[-C--:B------:R-:W-:Y:S02]  /*167b0*/  LEA.HI.X.SX32 R3, R23, R133.reuse, 0x1, P5 ;  /* 0x0000008517037211 */ /* 0x080fe400028f0eff */
[----:B0-----:R-:W-:Y:S02]  /*167c0*/  IADD3 R4, P5, PT, R21, R132, RZ ;  /* 0x0000008415047210 */ /* 0x001fe40007fbe0ff */
[C---:B------:R-:W-:Y:S02]  /*167d0*/  PRMT R27, R13.reuse, 0x7772, RZ ;  /* 0x000077720d1b7816 */ /* 0x040fe400000000ff */
[----:B------:R-:W-:Y:S02]  /*167e0*/  PRMT R25, R13, 0x7773, RZ ;  /* 0x000077730d197816 */ /* 0x000fe400000000ff */
[----:B------:R-:W-:-:S02]  /*167f0*/  LEA.HI.X.SX32 R5, R21, R133, 0x1, P5 ;  /* 0x0000008515057211 */ /* 0x000fc400028f0eff */
[----:B------:R-:W-:Y:S01]  /*16800*/  ISETP.LT.AND P4, PT, R26, UR6, !P0 ;  /* 0x000000061a007c0c */ /* 0x000fe2000c781270 */
[----:B------:R-:W3:Y:S01]  /*16810*/  LDCU UR6, c[0x0][0x39c] ;  /* 0x00007380ff0677ac */ /* 0x000ee20008000800 */
[----:B------:R0:W-:Y:S04]  /*16820*/  @P2 STG.E.U8 desc[UR26][R6.64], R39 ;  /* 0x0000002706002986 */ /* 0x0001e8000c10111a */
[----:B------:R1:W-:Y:S04]  /*16830*/  @P3 STG.E.U8 desc[UR26][R2.64], R27 ;  /* 0x0000001b02003986 */ /* 0x0003e8000c10111a */
[----:B------:R0:W-:Y:S01]  /*16840*/  @P1 STG.E.U8 desc[UR26][R4.64], R25 ;  /* 0x0000001904001986 */ /* 0x0001e2000c10111a */
[----:B-----5:R-:W-:Y:S01]  /*16850*/  ISETP.LT.AND P2, PT, R22, UR5, !P0 ;  /* 0x0000000516007c0c */ /* 0x020fe2000c741270 */
[----:B------:R-:W4:Y:S02]  /*16860*/  LDCU UR5, c[0x0][0x39c] ;  /* 0x00007380ff0577ac */ /* 0x000f240008000800 */
[----:B------:R-:W5:Y:S04]  /*16870*/  LDL.LU R22, [R1+0x31c] ;  /* 0x00031c0001167983 */ /* 0x000f680000300800 */
[----:B------:R-:W5:Y:S01]  /*16880*/  LDL.LU R12, [R1+0x318] ;  /* 0x00031800010c7983 */ /* 0x000f620000300800 */
[----:B---3--:R-:W-:Y:S01]  /*16890*/  ISETP.LT.AND P1, PT, R0, UR6, !P0 ;  /* 0x0000000600007c0c */ /* 0x008fe2000c721270 */
[----:B------:R-:W-:-:S02]  /*168a0*/  IMAD R13, R36, 0x2, R21 ;  /* 0x00000002240d7824 */ /* 0x000fc400078e0215 */
[----:B------:R-:W3:Y:S01]  /*168b0*/  LDL.LU R0, [R1+0x22c] ;  /* 0x00022c0001007983 */ /* 0x000ee20000300800 */
[----:B------:R-:W-:Y:S01]  /*168c0*/  PRMT R23, R14, 0x7770, RZ ;  /* 0x000077700e177816 */ /* 0x000fe200000000ff */
[----:B------:R-:W5:Y:S01]  /*168d0*/  LDCU UR6, c[0x0][0x39c] ;  /* 0x00007380ff0677ac */ /* 0x000f620008000800 */
[----:B0-----:R-:W-:-:S04]  /*168e0*/  IADD3 R6, P5, PT, R13, R132, RZ ;  /* 0x000000840d067210 */ /* 0x001fc80007fbe0ff */
[-C--:B------:R-:W-:Y:S01]  /*168f0*/  LEA.HI.X.SX32 R7, R13, R133.reuse, 0x1, P5 ;  /* 0x000000850d077211 */ /* 0x080fe200028f0eff */
[----:B------:R-:W-:Y:S01]  /*16900*/  IMAD R13, R36, 0x2, R13 ;  /* 0x00000002240d7824 */ /* 0x000fe200078e020d */
[----:B--2---:R-:W-:Y:S01]  /*16910*/  ISETP.LT.AND P3, PT, R24, UR4, !P0 ;  /* 0x0000000418007c0c */ /* 0x004fe2000c761270 */
[----:B------:R-:W5:Y:S01]  /*16920*/  LDCU UR4, c[0x0][0x39c] ;  /* 0x00007380ff0477ac */ /* 0x000f620008000800 */
[----:B------:R-:W2:Y:S01]  /*16930*/  LDL.LU R24, [R1+0x314] ;  /* 0x0003140001187983 */ /* 0x000ea20000300800 */
[----:B------:R-:W-:Y:S01]  /*16940*/  IMAD R21, R36, 0x2, R13 ;  /* 0x0000000224157824 */ /* 0x000fe200078e020d */
[CC--:B-1----:R-:W-:Y:S02]  /*16950*/  IADD3 R2, P5, PT, R13.reuse, R132.reuse, RZ ;  /* 0x000000840d027210 */ /* 0x0c2fe40007fbe0ff */
[----:B------:R0:W-:Y:S01]  /*16960*/  @P4 STG.E.U8 desc[UR26][R6.64], R23 ;  /* 0x0000001706004986 */ /* 0x0001e2000c10111a */
[----:B----4-:R-:W-:Y:S01]  /*16970*/  ISETP.LT.AND P4, PT, R20, UR5, !P0 ;  /* 0x0000000514007c0c */ /* 0x010fe2000c781270 */
[----:B------:R-:W3:Y:S02]  /*16980*/  LDCU UR5, c[0x0][0x39c] ;  /* 0x00007380ff0577ac */ /* 0x000ee40008000800 */
[----:B------:R-:W4:Y:S01]  /*16990*/  LDL.LU R20, [R1+0x310] ;  /* 0x0003100001147983 */ /* 0x000f220000300800 */
[----:B------:R-:W-:Y:S01]  /*169a0*/  LEA.HI.X.SX32 R3, R13, R133, 0x1, P5 ;  /* 0x000000850d037211 */ /* 0x000fe200028f0eff */
[----:B------:R-:W-:Y:S01]  /*169b0*/  IMAD R13, R36, 0x2, R21 ;  /* 0x00000002240d7824 */ /* 0x000fe200078e0215 */
[----:B------:R-:W-:-:S02]  /*169c0*/  IADD3 R4, P5, PT, R21, R132, RZ ;  /* 0x0000008415047210 */ /* 0x000fc40007fbe0ff */
[C---:B------:R-:W-:Y:S02]  /*169d0*/  PRMT R27, R14.reuse, 0x7771, RZ ;  /* 0x000077710e1b7816 */ /* 0x040fe400000000ff */
[-C--:B------:R-:W-:Y:S02]  /*169e0*/  LEA.HI.X.SX32 R5, R21, R133.reuse, 0x1, P5 ;  /* 0x0000008515057211 */ /* 0x080fe400028f0eff */
[C---:B0-----:R-:W-:Y:S02]  /*169f0*/  IADD3 R6, P5, PT, R13.reuse, R132, RZ ;  /* 0x000000840d067210 */ /* 0x041fe40007fbe0ff */
[C---:B------:R-:W-:Y:S02]  /*16a00*/  PRMT R25, R14.reuse, 0x7772, RZ ;  /* 0x000077720e197816 */ /* 0x040fe400000000ff */
[----:B------:R-:W-:Y:S02]  /*16a10*/  LEA.HI.X.SX32 R7, R13, R133, 0x1, P5 ;  /* 0x000000850d077211 */ /* 0x000fe400028f0eff */
[----:B------:R-:W-:Y:S01]  /*16a20*/  PRMT R23, R14, 0x7773, RZ ;  /* 0x000077730e177816 */ /* 0x000fe200000000ff */
[----:B------:R0:W-:Y:S04]  /*16a30*/  @P2 STG.E.U8 desc[UR26][R2.64], R27 ;  /* 0x0000001b02002986 */ /* 0x0001e8000c10111a */
[----:B------:R1:W-:Y:S04]  /*16a40*/  @P3 STG.E.U8 desc[UR26][R4.64], R25 ;  /* 0x0000001904003986 */ /* 0x0003e8000c10111a */
[----:B------:R0:W-:Y:S01]  /*16a50*/  @P1 STG.E.U8 desc[UR26][R6.64], R23 ;  /* 0x0000001706001986 */ /* 0x0001e2000c10111a */
[----:B-----5:R-:W-:Y:S01]  /*16a60*/  ISETP.LT.AND P2, PT, R22, UR4, !P0 ;  /* 0x0000000416007c0c */ /* 0x020fe2000c741270 */
[----:B------:R-:W-:Y:S01]  /*16a70*/  IMAD R13, R36, 0x2, R13 ;  /* 0x00000002240d7824 */ /* 0x000fe200078e020d */
[----:B------:R-:W2:Y:S01]  /*16a80*/  LDCU UR4, c[0x0][0x39c] ;  /* 0x00007380ff0477ac */ /* 0x000ea20008000800 */
[----:B------:R-:W-:-:S02]  /*16a90*/  ISETP.LT.AND P3, PT, R12, UR6, !P0 ;  /* 0x000000060c007c0c */ /* 0x000fc4000c761270 */
[----:B------:R-:W5:Y:S01]  /*16aa0*/  LDL.LU R12, [R1+0x30c] ;  /* 0x00030c00010c7983 */ /* 0x000f620000300800 */
[----:B------:R-:W4:Y:S03]  /*16ab0*/  LDCU UR6, c[0x0][0x39c] ;  /* 0x00007380ff0677ac */ /* 0x000f260008000800 */
[----:B------:R-:W5:Y:S01]  /*16ac0*/  LDL.LU R22, [R1+0x228] ;  /* 0x0002280001167983 */ /* 0x000f620000300800 */
[----:B---3--:R-:W-:Y:S01]  /*16ad0*/  ISETP.LT.AND P1, PT, R0, UR5, !P0 ;  /* 0x0000000500007c0c */ /* 0x008fe2000c721270 */
[C---:B------:R-:W-:Y:S02]  /*16ae0*/  IMAD R21, R36.reuse, 0x2, R13 ;  /* 0x0000000224157824 */ /* 0x040fe400078e020d */
[----:B------:R-:W3:Y:S01]  /*16af0*/  LDL.LU R0, [R1+0x308] ;  /* 0x0003080001007983 */ /* 0x000ee20000300800 */
[CC--:B0-----:R-:W-:Y:S01]  /*16b00*/  IADD3 R2, P5, PT, R13.reuse, R132.reuse, RZ ;  /* 0x000000840d027210 */ /* 0x0c1fe20007fbe0ff */
[----:B------:R-:W5:Y:S03]  /*16b10*/  LDCU UR5, c[0x0][0x39c] ;  /* 0x00007380ff0577ac */ /* 0x000f660008000800 */
[----:B------:R-:W-:Y:S01]  /*16b20*/  LEA.HI.X.SX32 R3, R13, R133, 0x1, P5 ;  /* 0x000000850d037211 */ /* 0x000fe200028f0eff */
[----:B------:R-:W-:Y:S01]  /*16b30*/  IMAD R13, R36, 0x2, R21 ;  /* 0x00000002240d7824 */ /* 0x000fe200078e0215 */
[----:B-1----:R-:W-:-:S02]  /*16b40*/  IADD3 R4, P5, PT, R21, R132, RZ ;  /* 0x0000008415047210 */ /* 0x002fc40007fbe0ff */
[C---:B------:R-:W-:Y:S02]  /*16b50*/  PRMT R27, R15.reuse, 0x7770, RZ ;  /* 0x000077700f1b7816 */ /* 0x040fe400000000ff */
[----:B------:R-:W-:Y:S02]  /*16b60*/  PRMT R25, R15, 0x7771, RZ ;  /* 0x000077710f197816 */ /* 0x000fe400000000ff */
[-C--:B------:R-:W-:Y:S02]  /*16b70*/  LEA.HI.X.SX32 R5, R21, R133.reuse, 0x1, P5 ;  /* 0x0000008515057211 */ /* 0x080fe400028f0eff */
[CC--:B------:R-:W-:Y:S01]  /*16b80*/  IADD3 R6, P5, PT, R13.reuse, R132.reuse, RZ ;  /* 0x000000840d067210 */ /* 0x0c0fe20007fbe0ff */
[----:B------:R0:W-:Y:S03]  /*16b90*/  @P4 STG.E.U8 desc[UR26][R2.64], R27 ;  /* 0x0000001b02004986 */ /* 0x0001e6000c10111a */
[-C--:B------:R-:W-:Y:S01]  /*16ba0*/  LEA.HI.X.SX32 R7, R13, R133.reuse, 0x1, P5 ;  /* 0x000000850d077211 */ /* 0x080fe200028f0eff */
[----:B------:R1:W-:Y:S01]  /*16bb0*/  @P2 STG.E.U8 desc[UR26][R4.64], R25 ;  /* 0x0000001904002986 */ /* 0x0003e2000c10111a */
[----:B----4-:R-:W-:Y:S01]  /*16bc0*/  ISETP.LT.AND P2, PT, R20, UR6, !P0 ;  /* 0x0000000614007c0c */ /* 0x010fe2000c741270 */
[----:B------:R-:W-:Y:S01]  /*16bd0*/  IMAD R13, R36, 0x2, R13 ;  /* 0x00000002240d7824 */ /* 0x000fe200078e020d */
[----:B------:R-:W3:Y:S01]  /*16be0*/  LDCU UR6, c[0x0][0x39c] ;  /* 0x00007380ff0677ac */ /* 0x000ee20008000800 */
[----:B------:R-:W4:Y:S01]  /*16bf0*/  LDL.LU R20, [R1+0x304] ;  /* 0x0003040001147983 */ /* 0x000f220000300800 */
[----:B--2---:R-:W-:Y:S01]  /*16c00*/  ISETP.LT.AND P4, PT, R24, UR4, !P0 ;  /* 0x0000000418007c0c */ /* 0x004fe2000c781270 */
[----:B------:R-:W-:Y:S01]  /*16c10*/  IMAD R21, R36, 0x2, R13 ;  /* 0x0000000224157824 */ /* 0x000fe200078e020d */
[----:B------:R-:W-:Y:S01]  /*16c20*/  PRMT R23, R15, 0x7772, RZ ;  /* 0x000077720f177816 */ /* 0x000fe200000000ff */
[----:B------:R-:W2:Y:S01]  /*16c30*/  LDL.LU R14, [R1+0x300] ;  /* 0x00030000010e7983 */ /* 0x000ea20000300800 */
[C---:B0-----:R-:W-:Y:S01]  /*16c40*/  IADD3 R2, P5, PT, R13.reuse, R132, RZ ;  /* 0x000000840d027210 */ /* 0x041fe20007fbe0ff */
[----:B------:R-:W0:Y:S03]  /*16c50*/  LDCU UR4, c[0x0][0x39c] ;  /* 0x00007380ff0477ac */ /* 0x000e260008000800 */
[----:B------:R-:W-:-:S02]  /*16c60*/  LEA.HI.X.SX32 R3, R13, R133, 0x1, P5 ;  /* 0x000000850d037211 */ /* 0x000fc400028f0eff */
[----:B-1----:R-:W-:Y:S02]  /*16c70*/  IADD3 R4, P5, PT, R21, R132, RZ ;  /* 0x0000008415047210 */ /* 0x002fe40007fbe0ff */
[----:B------:R-:W-:Y:S02]  /*16c80*/  PRMT R15, R15, 0x7773, RZ ;  /* 0x000077730f0f7816 */ /* 0x000fe400000000ff */
[----:B------:R-:W-:Y:S02]  /*16c90*/  PRMT R27, R28, 0x7770, RZ ;  /* 0x000077701c1b7816 */ /* 0x000fe400000000ff */
[----:B------:R-:W-:Y:S01]  /*16ca0*/  LEA.HI.X.SX32 R5, R21, R133, 0x1, P5 ;  /* 0x0000008515057211 */ /* 0x000fe200028f0eff */
[----:B------:R1:W-:Y:S04]  /*16cb0*/  @P3 STG.E.U8 desc[UR26][R6.64], R23 ;  /* 0x0000001706003986 */ /* 0x0003e8000c10111a */
[----:B------:R0:W-:Y:S04]  /*16cc0*/  @P1 STG.E.U8 desc[UR26][R2.64], R15 ;  /* 0x0000000f02001986 */ /* 0x0001e8000c10111a */
[----:B------:R0:W-:Y:S01]  /*16cd0*/  @P4 STG.E.U8 desc[UR26][R4.64], R27 ;  /* 0x0000001b04004986 */ /* 0x0001e2000c10111a */
[----:B-----5:R-:W-:Y:S01]  /*16ce0*/  ISETP.LT.AND P3, PT, R12, UR5, !P0 ;  /* 0x000000050c007c0c */ /* 0x020fe2000c761270 */
[----:B------:R-:W4:Y:S02]  /*16cf0*/  LDCU UR5, c[0x0][0x39c] ;  /* 0x00007380ff0577ac */ /* 0x000f240008000800 */
[----:B------:R-:W5:Y:S01]  /*16d00*/  LDL.LU R12, [R1+0x224] ;  /* 0x00022400010c7983 */ /* 0x000f620000300800 */
[----:B---3--:R-:W-:Y:S01]  /*16d10*/  ISETP.LT.AND P4, PT, R0, UR6, !P0 ;  /* 0x0000000600007c0c */ /* 0x008fe2000c781270 */
[----:B------:R-:W-:-:S02]  /*16d20*/  IMAD R13, R36, 0x2, R21 ;  /* 0x00000002240d7824 */ /* 0x000fc400078e0215 */
[----:B------:R-:W3:Y:S01]  /*16d30*/  LDL.LU R0, [R1+0x2fc] ;  /* 0x0002fc0001007983 */ /* 0x000ee20000300800 */
[----:B------:R-:W-:Y:S01]  /*16d40*/  PRMT R25, R28, 0x7771, RZ ;  /* 0x000077711c197816 */ /* 0x000fe200000000ff */
[----:B------:R-:W5:Y:S01]  /*16d50*/  LDCU UR6, c[0x0][0x39c] ;  /* 0x00007380ff0677ac */ /* 0x000f620008000800 */
[----:B-1----:R-:W-:-:S04]  /*16d60*/  IADD3 R6, P5, PT, R13, R132, RZ ;  /* 0x000000840d067210 */ /* 0x002fc80007fbe0ff */
[-C--:B------:R-:W-:Y:S01]  /*16d70*/  LEA.HI.X.SX32 R7, R13, R133.reuse, 0x1, P5 ;  /* 0x000000850d077211 */ /* 0x080fe200028f0eff */
[----:B------:R-:W-:Y:S01]  /*16d80*/  IMAD R13, R36, 0x2, R13 ;  /* 0x00000002240d7824 */ /* 0x000fe200078e020d */
[----:B0-----:R-:W-:Y:S01]  /*16d90*/  ISETP.LT.AND P1, PT, R22, UR4, !P0 ;  /* 0x0000000416007c0c */ /* 0x001fe2000c721270 */
[----:B------:R-:W2:Y:S01]  /*16da0*/  LDCU UR4, c[0x0][0x39c] ;  /* 0x00007380ff0477ac */ /* 0x000ea20008000800 */
[----:B------:R-:W3:Y:S01]  /*16db0*/  LDL.LU R22, [R1+0x2f8] ;  /* 0x0002f80001167983 */ /* 0x000ee20000300800 */
[----:B------:R-:W-:Y:S01]  /*16dc0*/  IMAD R15, R36, 0x2, R13 ;  /* 0x00000002240f7824 */ /* 0x000fe200078e020d */
[C---:B------:R-:W-:Y:S02]  /*16dd0*/  IADD3 R2, P5, PT, R13.reuse, R132, RZ ;  /* 0x000000840d027210 */ /* 0x040fe40007fbe0ff */
[----:B------:R0:W-:Y:S02]  /*16de0*/  @P2 STG.E.U8 desc[UR26][R6.64], R25 ;  /* 0x0000001906002986 */ /* 0x0001e4000c10111a */
[----:B------:R-:W-:-:S02]  /*16df0*/  LEA.HI.X.SX32 R3, R13, R133, 0x1, P5 ;  /* 0x000000850d037211 */ /* 0x000fc400028f0eff */
[----:B----4-:R-:W-:Y:S01]  /*16e00*/  ISETP.LT.AND P2, PT, R20, UR5, !P0 ;  /* 0x0000000514007c0c */ /* 0x010fe2000c741270 */
[----:B------:R-:W3:Y:S01]  /*16e10*/  LDCU UR5, c[0x0][0x39c] ;  /* 0x00007380ff0577ac */ /* 0x000ee20008000800 */
[----:B------:R-:W4:Y:S01]  /*16e20*/  LDL.LU R20, [R1+0x2f4] ;  /* 0x0002f40001147983 */ /* 0x000f220000300800 */
[----:B------:R-:W-:Y:S01]  /*16e30*/  IADD3 R4, P5, PT, R15, R132, RZ ;  /* 0x000000840f047210 */ /* 0x000fe20007fbe0ff */
[----:B------:R-:W-:-:S03]  /*16e40*/  IMAD R13, R36, 0x2, R15 ;  /* 0x00000002240d7824 */ /* 0x000fc600078e020f */
[-C--:B------:R-:W-:Y:S02]  /*16e50*/  LEA.HI.X.SX32 R5, R15, R133.reuse, 0x1, P5 ;  /* 0x000000850f057211 */ /* 0x080fe400028f0eff */
[C---:B0-----:R-:W-:Y:S02]  /*16e60*/  IADD3 R6, P5, PT, R13.reuse, R132, RZ ;  /* 0x000000840d067210 */ /* 0x041fe40007fbe0ff */
[C---:B------:R-:W-:Y:S02]  /*16e70*/  PRMT R23, R28.reuse, 0x7772, RZ ;  /* 0x000077721c177816 */ /* 0x040fe400000000ff */
[----:B------:R-:W-:Y:S02]  /*16e80*/  PRMT R21, R28, 0x7773, RZ ;  /* 0x000077731c157816 */ /* 0x000fe400000000ff */
[----:B------:R-:W-:Y:S02]  /*16e90*/  LEA.HI.X.SX32 R7, R13, R133, 0x1, P5 ;  /* 0x000000850d077211 */ /* 0x000fe400028f0eff */
[----:B------:R-:W-:Y:S01]  /*16ea0*/  PRMT R25, R29, 0x7770, RZ ;  /* 0x000077701d197816 */ /* 0x000fe200000000ff */
[----:B------:R0:W-:Y:S01]  /*16eb0*/  @P3 STG.E.U8 desc[UR26][R2.64], R23 ;  /* 0x0000001702003986 */ /* 0x0001e2000c10111a */
[----:B--2---:R-:W-:Y:S01]  /*16ec0*/  ISETP.LT.AND P3, PT, R14, UR4, !P0 ;  /* 0x000000040e007c0c */ /* 0x004fe2000c761270 */
[----:B------:R-:W-:Y:S01]  /*16ed0*/  IMAD R13, R36, 0x2, R13 ;  /* 0x00000002240d7824 */ /* 0x000fe200078e020d */
[----:B------:R-:W1:Y:S01]  /*16ee0*/  LDCU UR4, c[0x0][0x39c] ;  /* 0x00007380ff0477ac */ /* 0x000e620008000800 */
[----:B------:R2:W-:Y:S04]  /*16ef0*/  @P1 STG.E.U8 desc[UR26][R4.64], R21 ;  /* 0x0000001504001986 */ /* 0x0005e8000c10111a */
[----:B------:R-:W4:Y:S04]  /*16f00*/  LDL.LU R14, [R1+0x21c] ;  /* 0x00021c00010e7983 */ /* 0x000f280000300800 */
[----:B------:R0:W-:Y:S01]  /*16f10*/  @P4 STG.E.U8 desc[UR26][R6.64], R25 ;  /* 0x0000001906004986 */ /* 0x0001e2000c10111a */
[----:B-----5:R-:W-:Y:S01]  /*16f20*/  ISETP.LT.AND P1, PT, R12, UR6, !P0 ;  /* 0x000000060c007c0c */ /* 0x020fe2000c721270 */
[----:B------:R-:W4:Y:S02]  /*16f30*/  LDCU UR6, c[0x0][0x39c] ;  /* 0x00007380ff0677ac */ /* 0x000f240008000800 */
[----:B------:R-:W5:Y:S01]  /*16f40*/  LDL.LU R12, [R1+0x2f0] ;  /* 0x0002f000010c7983 */ /* 0x000f620000300800 */
[----:B---3--:R-:W-:Y:S01]  /*16f50*/  ISETP.LT.AND P4, PT, R0, UR5, !P0 ;  /* 0x0000000500007c0c */ /* 0x008fe2000c781270 */
[----:B------:R-:W-:-:S02]  /*16f60*/  IMAD R15, R36, 0x2, R13 ;  /* 0x00000002240f7824 */ /* 0x000fc400078e020d */
[----:B------:R-:W3:Y:S01]  /*16f70*/  LDL.LU R0, [R1+0x2ec] ;  /* 0x0002ec0001007983 */ /* 0x000ee20000300800 */
[CC--:B0-----:R-:W-:Y:S01]  /*16f80*/  IADD3 R2, P5, PT, R13.reuse, R132.reuse, RZ ;  /* 0x000000840d027210 */ /* 0x0c1fe20007fbe0ff */
[----:B------:R-:W0:Y:S03]  /*16f90*/  LDCU UR5, c[0x0][0x39c] ;  /* 0x00007380ff0577ac */ /* 0x000e260008000800 */
[----:B------:R-:W-:Y:S01]  /*16fa0*/  LEA.HI.X.SX32 R3, R13, R133, 0x1, P5 ;  /* 0x000000850d037211 */ /* 0x000fe200028f0eff */
[----:B------:R-:W-:Y:S01]  /*16fb0*/  IMAD R13, R36, 0x2, R15 ;  /* 0x00000002240d7824 */ /* 0x000fe200078e020f */
[----:B--2---:R-:W-:Y:S02]  /*16fc0*/  IADD3 R4, P5, PT, R15, R132, RZ ;  /* 0x000000840f047210 */ /* 0x004fe40007fbe0ff */
[C---:B------:R-:W-:Y:S02]  /*16fd0*/  PRMT R23, R29.reuse, 0x7771, RZ ;  /* 0x000077711d177816 */ /* 0x040fe400000000ff */
[----:B------:R-:W-:-:S02]  /*16fe0*/  PRMT R21, R29, 0x7772, RZ ;  /* 0x000077721d157816 */ /* 0x000fc400000000ff */
[-C--:B------:R-:W-:Y:S02]  /*16ff0*/  LEA.HI.X.SX32 R5, R15, R133.reuse, 0x1, P5 ;  /* 0x000000850f057211 */ /* 0x080fe400028f0eff */
[C---:B------:R-:W-:Y:S01]  /*17000*/  IADD3 R6, P5, PT, R13.reuse, R132, RZ ;  /* 0x000000840d067210 */ /* 0x040fe20007fbe0ff */
[----:B------:R2:W-:Y:S03]  /*17010*/  @P2 STG.E.U8 desc[UR26][R2.64], R23 ;  /* 0x0000001702002986 */ /* 0x0005e6000c10111a */
[----:B------:R-:W-:Y:S01]  /*17020*/  LEA.HI.X.SX32 R7, R13, R133, 0x1, P5 ;  /* 0x000000850d077211 */ /* 0x000fe200028f0eff */
[----:B------:R0:W-:Y:S01]  /*17030*/  @P3 STG.E.U8 desc[UR26][R4.64], R21 ;  /* 0x0000001504003986 */ /* 0x0001e2000c10111a */
[----:B------:R-:W-:Y:S01]  /*17040*/  IMAD R13, R36, 0x2, R13 ;  /* 0x00000002240d7824 */ /* 0x000fe200078e020d */
[----:B----4-:R-:W-:Y:S01]  /*17050*/  ISETP.LT.AND P3, PT, R20, UR6, !P0 ;  /* 0x0000000614007c0c */ /* 0x010fe2000c761270 */
[----:B------:R-:W3:Y:S01]  /*17060*/  LDCU UR6, c[0x0][0x39c] ;  /* 0x00007380ff0677ac */ /* 0x000ee20008000800 */
[----:B------:R-:W4:Y:S01]  /*17070*/  LDL.LU R20, [R1+0x2e8] ;  /* 0x0002e80001147983 */ /* 0x000f220000300800 */
[----:B------:R-:W-:-:S03]  /*17080*/  IMAD R15, R36, 0x2, R13 ;  /* 0x00000002240f7824 */ /* 0x000fc600078e020d */
[----:B------:R-:W4:Y:S01]  /*17090*/  LDL.LU R24, [R1+0x218] ;  /* 0x0002180001187983 */ /* 0x000f220000300800 */
[CC--:B--2---:R-:W-:Y:S02]  /*170a0*/  IADD3 R2, P5, PT, R13.reuse, R132.reuse, RZ ;  /* 0x000000840d027210 */ /* 0x0c4fe40007fbe0ff */
[----:B-1----:R-:W-:Y:S01]  /*170b0*/  ISETP.LT.AND P2, PT, R22, UR4, !P0 ;  /* 0x0000000416007c0c */ /* 0x002fe2000c741270 */
[----:B------:R-:W5:Y:S01]  /*170c0*/  LDCU UR4, c[0x0][0x39c] ;  /* 0x00007380ff0477ac */ /* 0x000f620008000800 */
[----:B------:R-:W-:Y:S01]  /*170d0*/  LEA.HI.X.SX32 R3, R13, R133, 0x1, P5 ;  /* 0x000000850d037211 */ /* 0x000fe200028f0eff */
[----:B------:R-:W2:Y:S01]  /*170e0*/  LDL.LU R22, [R1+0x3d4] ;  /* 0x0003d40001167983 */ /* 0x000ea20000300800 */
[----:B0-----:R-:W-:Y:S02]  /*170f0*/  IADD3 R4, P5, PT, R15, R132, RZ ;  /* 0x000000840f047210 */ /* 0x001fe40007fbe0ff */
[----:B------:R-:W-:Y:S01]  /*17100*/  PRMT R29, R29, 0x7773, RZ ;  /* 0x000077731d1d7816 */ /* 0x000fe200000000ff */
[----:B------:R-:W2:Y:S01]  /*17110*/  LDL.LU R26, [R1+0x3d0] ;  /* 0x0003d000011a7983 */ /* 0x000ea20000300800 */
[----:B------:R-:W-:-:S02]  /*17120*/  PRMT R21, R30, 0x7770, RZ ;  /* 0x000077701e157816 */ /* 0x000fc400000000ff */
[----:B------:R-:W-:Y:S02]  /*17130*/  PRMT R25, R30, 0x7771, RZ ;  /* 0x000077711e197816 */ /* 0x000fe400000000ff */
[----:B------:R-:W-:Y:S01]  /*17140*/  LEA.HI.X.SX32 R5, R15, R133, 0x1, P5 ;  /* 0x000000850f057211 */ /* 0x000fe200028f0eff */
[----:B------:R0:W-:Y:S04]  /*17150*/  @P1 STG.E.U8 desc[UR26][R6.64], R29 ;  /* 0x0000001d06001986 */ /* 0x0001e8000c10111a */
[----:B------:R1:W-:Y:S04]  /*17160*/  @P4 STG.E.U8 desc[UR26][R2.64], R21 ;  /* 0x0000001502004986 */ /* 0x0003e8000c10111a */
[----:B------:R-:W-:Y:S01]  /*17170*/  @P2 STG.E.U8 desc[UR26][R4.64], R25 ;  /* 0x0000001904002986 */ /* 0x000fe2000c10111a */
[----:B---3--:R-:W-:Y:S01]  /*17180*/  ISETP.LT.AND P2, PT, R0, UR6, !P0 ;  /* 0x0000000600007c0c */ /* 0x008fe2000c741270 */
[----:B------:R-:W-:-:S02]  /*17190*/  IMAD R13, R36, 0x2, R15 ;  /* 0x00000002240d7824 */ /* 0x000fc400078e020f */
[----:B------:R-:W3:Y:S01]  /*171a0*/  LDL.LU R0, [R1+0x3cc] ;  /* 0x0003cc0001007983 */ /* 0x000ee20000300800 */
[----:B------:R-:W-:Y:S01]  /*171b0*/  ISETP.LT.AND P1, PT, R14, UR5, !P0 ;  /* 0x000000050e007c0c */ /* 0x000fe2000c721270 */
[----:B------:R-:W4:Y:S01]  /*171c0*/  LDCU UR5, c[0x0][0x39c] ;  /* 0x00007380ff0577ac */ /* 0x000f220008000800 */
[----:B-----5:R-:W-:Y:S01]  /*171d0*/  ISETP.LT.AND P4, PT, R12, UR4, !P0 ;  /* 0x000000040c007c0c */ /* 0x020fe2000c781270 */
[C---:B0-----:R-:W-:Y:S01]  /*171e0*/  IMAD R7, R36.reuse, 0x2, R13 ;  /* 0x0000000224077824 */ /* 0x041fe200078e020d */
[----:B------:R-:W0:Y:S01]  /*171f0*/  LDCU UR4, c[0x0][0x39c] ;  /* 0x00007380ff0477ac */ /* 0x000e220008000800 */
[C---:B------:R-:W-:Y:S02]  /*17200*/  IADD3 R12, P5, PT, R13.reuse, R132, RZ ;  /* 0x000000840d0c7210 */ /* 0x040fe40007fbe0ff */
[----:B-1----:R-:W-:Y:S01]  /*17210*/  IMAD R21, R36, 0x2, R7 ;  /* 0x0000000224157824 */ /* 0x002fe200078e0207 */
[----:B------:R-:W-:Y:S01]  /*17220*/  PRMT R23, R30, 0x7772, RZ ;  /* 0x000077721e177816 */ /* 0x000fe200000000ff */
[----:B------:R-:W2:Y:S01]  /*17230*/  LDCU UR6, c[0x0][0x39c] ;  /* 0x00007380ff0677ac */ /* 0x000ea20008000800 */
[----:B------:R-:W-:-:S02]  /*17240*/  LEA.HI.X.SX32 R13, R13, R133, 0x1, P5 ;  /* 0x000000850d0d7211 */ /* 0x000fc400028f0eff */
[CC--:B------:R-:W-:Y:S02]  /*17250*/  IADD3 R14, P5, PT, R7.reuse, R132.reuse, RZ ;  /* 0x00000084070e7210 */ /* 0x0c0fe40007fbe0ff */
[----:B------:R-:W-:Y:S02]  /*17260*/  PRMT R27, R30, 0x7773, RZ ;  /* 0x000077731e1b7816 */ /* 0x000fe400000000ff */
[-C--:B------:R-:W-:Y:S02]  /*17270*/  LEA.HI.X.SX32 R15, R7, R133.reuse, 0x1, P5 ;  /* 0x00000085070f7211 */ /* 0x080fe400028f0eff */
[CC--:B------:R-:W-:Y:S01]  /*17280*/  IADD3 R2, P5, PT, R21.reuse, R132.reuse, RZ ;  /* 0x0000008415027210 */ /* 0x0c0fe20007fbe0ff */
[----:B------:R1:W-:Y:S03]  /*17290*/  @P3 STG.E.U8 desc[UR26][R12.64], R23 ;  /* 0x000000170c003986 */ /* 0x0003e6000c10111a */
[-C--:B------:R-:W-:Y:S01]  /*172a0*/  LEA.HI.X.SX32 R3, R21, R133.reuse, 0x1, P5 ;  /* 0x0000008515037211 */ /* 0x080fe200028f0eff */
[----:B------:R5:W-:Y:S01]  /*172b0*/  @P1 STG.E.U8 desc[UR26][R14.64], R27 ;  /* 0x0000001b0e001986 */ /* 0x000be2000c10111a */
[----:B------:R-:W-:Y:S01]  /*172c0*/  IMAD R21, R36, 0x2, R21 ;  /* 0x0000000224157824 */ /* 0x000fe200078e0215 */
[----:B----4-:R-:W-:Y:S01]  /*172d0*/  ISETP.LT.AND P3, PT, R20, UR5, !P0 ;  /* 0x0000000514007c0c */ /* 0x010fe2000c761270 */
[----:B------:R-:W4:Y:S01]  /*172e0*/  LDCU UR5, c[0x0][0x39c] ;  /* 0x00007380ff0577ac */ /* 0x000f220008000800 */
[----:B0-----:R-:W-:Y:S01]  /*172f0*/  ISETP.LT.AND P1, PT, R24, UR4, !P0 ;  /* 0x0000000418007c0c */ /* 0x001fe2000c721270 */
[----:B------:R-:W4:Y:S01]  /*17300*/  LDL.LU R20, [R1+0x214] ;  /* 0x0002140001147983 */ /* 0x000f220000300800 */
[----:B------:R-:W3:Y:S01]  /*17310*/  LDCU UR4, c[0x0][0x39c] ;  /* 0x00007380ff0477ac */ /* 0x000ee20008000800 */
[----:B-1----:R-:W-:Y:S01]  /*17320*/  IADD3 R12, P5, PT, R21, R132, RZ ;  /* 0x00000084150c7210 */ /* 0x002fe20007fbe0ff */
[----:B------:R-:W-:Y:S01]  /*17330*/  IMAD R23, R36, 0x2, R21 ;  /* 0x0000000224177824 */ /* 0x000fe200078e0215 */
[----:B------:R-:W-:Y:S01]  /*17340*/  PRMT R25, R31, 0x7770, RZ ;  /* 0x000077701f197816 */ /* 0x000fe200000000ff */
[----:B------:R-:W4:Y:S01]  /*17350*/  LDL.LU R24, [R1+0x3c8] ;  /* 0x0003c80001187983 */ /* 0x000f220000300800 */
[----:B------:R-:W-:-:S02]  /*17360*/  LEA.HI.X.SX32 R13, R21, R133, 0x1, P5 ;  /* 0x00000085150d7211 */ /* 0x000fc400028f0eff */
[----:B-----5:R-:W-:Y:S01]  /*17370*/  IADD3 R14, P5, PT, R23, R132, RZ ;  /* 0x00000084170e7210 */ /* 0x020fe20007fbe0ff */
[----:B------:R0:W-:Y:S01]  /*17380*/  @P4 STG.E.U8 desc[UR26][R2.64], R25 ;  /* 0x0000001902004986 */ /* 0x0001e2000c10111a */
[----:B------:R-:W-:Y:S02]  /*17390*/  PRMT R27, R31, 0x7771, RZ ;  /* 0x000077711f1b7816 */ /* 0x000fe400000000ff */
[----:B------:R-:W-:Y:S01]  /*173a0*/  LEA.HI.X.SX32 R15, R23, R133, 0x1, P5 ;  /* 0x00000085170f7211 */ /* 0x000fe200028f0eff */
[----:B------:R-:W1:Y:S01]  /*173b0*/  LDS.128 R4, [R37] ;  /* 0x0000000025047984 */ /* 0x000e620000000c00 */
[----:B--2---:R-:W-:Y:S01]  /*173c0*/  ISETP.LT.AND P4, PT, R22, UR6, !P0 ;  /* 0x0000000616007c0c */ /* 0x004fe2000c781270 */
[----:B------:R-:W2:Y:S02]  /*173d0*/  LDCU UR6, c[0x0][0x39c] ;  /* 0x00007380ff0677ac */ /* 0x000ea40008000800 */
[----:B------:R-:W5:Y:S01]  /*173e0*/  LDL.LU R22, [R1+0x3c4] ;  /* 0x0003c40001167983 */ /* 0x000f620000300800 */
[----:B0-----:R-:W-:-:S03]  /*173f0*/  PRMT R25, R31, 0x7772, RZ ;  /* 0x000077721f197816 */ /* 0x001fc600000000ff */
[----:B------:R0:W-:Y:S04]  /*17400*/  @P2 STG.E.U8 desc[UR26][R12.64], R27 ;  /* 0x0000001b0c002986 */ /* 0x0001e8000c10111a */
[----:B------:R0:W-:Y:S01]  /*17410*/  @P3 STG.E.U8 desc[UR26][R14.64], R25 ;  /* 0x000000190e003986 */ /* 0x0001e2000c10111a */
[----:B---3--:R-:W-:Y:S01]  /*17420*/  ISETP.LT.AND P3, PT, R0, UR4, !P0 ;  /* 0x0000000400007c0c */ /* 0x008fe2000c761270 */
[----:B------:R-:W-:Y:S02]  /*17430*/  IMAD R21, R36, 0x2, R23 ;  /* 0x0000000224157824 */ /* 0x000fe400078e0217 */
[----:B------:R-:W3:Y:S01]  /*17440*/  LDL.LU R0, [R1+0x3c0] ;  /* 0x0003c00001007983 */ /* 0x000ee20000300800 */
[----:B------:R-:W-:Y:S01]  /*17450*/  PRMT R31, R31, 0x7773, RZ ;  /* 0x000077731f1f7816 */ /* 0x000fe200000000ff */
[----:B------:R-:W1:Y:S01]  /*17460*/  LDCU UR4, c[0x0][0x39c] ;  /* 0x00007380ff0477ac */ /* 0x000e620008000800 */
[----:B------:R-:W-:-:S04]  /*17470*/  IADD3 R2, P5, PT, R21, R132, RZ ;  /* 0x0000008415027210 */ /* 0x000fc80007fbe0ff */
[-C--:B------:R-:W-:Y:S01]  /*17480*/  LEA.HI.X.SX32 R3, R21, R133.reuse, 0x1, P5 ;  /* 0x0000008515037211 */ /* 0x080fe200028f0eff */
[----:B------:R-:W-:Y:S01]  /*17490*/  IMAD R21, R36, 0x2, R21 ;  /* 0x0000000224157824 */ /* 0x000fe200078e0215 */
[----:B----4-:R-:W-:Y:S01]  /*174a0*/  ISETP.LT.AND P2, PT, R26, UR5, !P0 ;  /* 0x000000051a007c0c */ /* 0x010fe2000c741270 */
[----:B------:R-:W5:Y:S01]  /*174b0*/  LDCU UR5, c[0x0][0x39c] ;  /* 0x00007380ff0577ac */ /* 0x000f620008000800 */
[----:B------:R-:W4:Y:S01]  /*174c0*/  LDL.LU R26, [R1+0x210] ;  /* 0x00021000011a7983 */ /* 0x000f220000300800 */
[C---:B------:R-:W-:Y:S01]  /*174d0*/  IMAD R23, R36.reuse, 0x2, R21 ;  /* 0x0000000224177824 */ /* 0x040fe200078e0215 */
[CC--:B0-----:R-:W-:Y:S02]  /*174e0*/  IADD3 R12, P5, PT, R21.reuse, R132.reuse, RZ ;  /* 0x00000084150c7210 */ /* 0x0c1fe40007fbe0ff */
[----:B------:R0:W-:Y:S02]  /*174f0*/  @P1 STG.E.U8 desc[UR26][R2.64], R31 ;  /* 0x0000001f02001986 */ /* 0x0001e4000c10111a */
[----:B------:R-:W-:Y:S01]  /*17500*/  LEA.HI.X.SX32 R13, R21, R133, 0x1, P5 ;  /* 0x00000085150d7211 */ /* 0x000fe200028f0eff */
[----:B------:R-:W-:Y:S01]  /*17510*/  IMAD R21, R36, 0x2, R23 ;  /* 0x0000000224157824 */ /* 0x000fe200078e0217 */
[----:B------:R-:W-:-:S02]  /*17520*/  IADD3 R14, P5, PT, R23, R132, RZ ;  /* 0x00000084170e7210 */ /* 0x000fc40007fbe0ff */
[----:B--2---:R-:W-:Y:S01]  /*17530*/  ISETP.LT.AND P1, PT, R20, UR6, !P0 ;  /* 0x0000000614007c0c */ /* 0x004fe2000c721270 */
[----:B------:R-:W3:Y:S01]  /*17540*/  LDCU UR6, c[0x0][0x39c] ;  /* 0x00007380ff0677ac */ /* 0x000ee20008000800 */
[----:B------:R-:W2:Y:S01]  /*17550*/  LDL.LU R20, [R1+0x3bc] ;  /* 0x0003bc0001147983 */ /* 0x000ea20000300800 */
[-C--:B------:R-:W-:Y:S02]  /*17560*/  LEA.HI.X.SX32 R15, R23, R133.reuse, 0x1, P5 ;  /* 0x00000085170f7211 */ /* 0x080fe400028f0eff */
[C---:B-1----:R-:W-:Y:S02]  /*17570*/  PRMT R29, R4.reuse, 0x7770, RZ ;  /* 0x00007770041d7816 */ /* 0x042fe400000000ff */
[C---:B0-----:R-:W-:Y:S02]  /*17580*/  IADD3 R2, P5, PT, R21.reuse, R132, RZ ;  /* 0x0000008415027210 */ /* 0x041fe40007fbe0ff */
[----:B------:R-:W-:Y:S01]  /*17590*/  PRMT R25, R4, 0x7771, RZ ;  /* 0x0000777104197816 */ /* 0x000fe200000000ff */
[----:B------:R0:W-:Y:S01]  /*175a0*/  @P4 STG.E.U8 desc[UR26][R12.64], R29 ;  /* 0x0000001d0c004986 */ /* 0x0001e2000c10111a */
[----:B------:R-:W-:-:S02]  /*175b0*/  LEA.HI.X.SX32 R3, R21, R133, 0x1, P5 ;  /* 0x0000008515037211 */ /* 0x000fc400028f0eff */
[----:B------:R-:W-:Y:S01]  /*175c0*/  PRMT R27, R4, 0x7772, RZ ;  /* 0x00007772041b7816 */ /* 0x000fe200000000ff */
[----:B------:R1:W-:Y:S01]  /*175d0*/  @P2 STG.E.U8 desc[UR26][R14.64], R25 ;  /* 0x000000190e002986 */ /* 0x0003e2000c10111a */
[----:B------:R-:W-:Y:S01]  /*175e0*/  ISETP.LT.AND P4, PT, R24, UR4, !P0 ;  /* 0x0000000418007c0c */ /* 0x000fe2000c781270 */
[----:B------:R-:W-:Y:S01]  /*175f0*/  IMAD R21, R36, 0x2, R21 ;  /* 0x0000000224157824 */ /* 0x000fe200078e0215 */
[----:B------:R-:W4:Y:S01]  /*17600*/  LDCU UR4, c[0x0][0x39c] ;  /* 0x00007380ff0477ac */ /* 0x000f220008000800 */
[----:B-----5:R-:W-:Y:S01]  /*17610*/  ISETP.LT.AND P2, PT, R22, UR5, !P0 ;  /* 0x0000000516007c0c */ /* 0x020fe2000c741270 */
[----:B------:R5:W-:Y:S01]  /*17620*/  @P3 STG.E.U8 desc[UR26][R2.64], R27 ;  /* 0x0000001b02003986 */ /* 0x000be2000c10111a */
[----:B------:R-:W2:Y:S03]  /*17630*/  LDCU UR5, c[0x0][0x39c] ;  /* 0x00007380ff0577ac */ /* 0x000ea60008000800 */
[----:B------:R-:W2:Y:S04]  /*17640*/  LDL.LU R22, [R1+0x3b8] ;  /* 0x0003b80001167983 */ /* 0x000ea80000300800 */
[----:B------:R-:W2:Y:S01]  /*17650*/  LDL.LU R24, [R1+0x3b4] ;  /* 0x0003b40001187983 */ /* 0x000ea20000300800 */
[----:B---3--:R-:W-:Y:S01]  /*17660*/  ISETP.LT.AND P3, PT, R0, UR6, !P0 ;  /* 0x0000000600007c0c */ /* 0x008fe2000c761270 */
[----:B------:R-:W-:-:S02]  /*17670*/  IMAD R23, R36, 0x2, R21 ;  /* 0x0000000224177824 */ /* 0x000fc400078e0215 */
[----:B------:R-:W3:Y:S01]  /*17680*/  LDL.LU R0, [R1+0x20c] ;  /* 0x00020c0001007983 */ /* 0x000ee20000300800 */
[CC--:B0-----:R-:W-:Y:S01]  /*17690*/  IADD3 R12, P5, PT, R21.reuse, R132.reuse, RZ ;  /* 0x00000084150c7210 */ /* 0x0c1fe20007fbe0ff */
[----:B------:R-:W0:Y:S03]  /*176a0*/  LDCU UR6, c[0x0][0x39c] ;  /* 0x00007380ff0677ac */ /* 0x000e260008000800 */
[-C--:B------:R-:W-:Y:S01]  /*176b0*/  LEA.HI.X.SX32 R13, R21, R133.reuse, 0x1, P5 ;  /* 0x00000085150d7211 */ /* 0x080fe200028f0eff */
[----:B------:R-:W-:Y:S01]  /*176c0*/  IMAD R21, R36, 0x2, R23 ;  /* 0x0000000224157824 */ /* 0x000fe200078e0217 */
[C---:B-1----:R-:W-:Y:S02]  /*176d0*/  IADD3 R14, P5, PT, R23.reuse, R132, RZ ;  /* 0x00000084170e7210 */ /* 0x042fe40007fbe0ff */
[----:B------:R-:W-:Y:S02]  /*176e0*/  PRMT R29, R4, 0x7773, RZ ;  /* 0x00007773041d7816 */ /* 0x000fe400000000ff */
[----:B------:R-:W-:-:S02]  /*176f0*/  LEA.HI.X.SX32 R15, R23, R133, 0x1, P5 ;  /* 0x00000085170f7211 */ /* 0x000fc400028f0eff */
[----:B------:R-:W-:Y:S02]  /*17700*/  PRMT R25, R5, 0x7770, RZ ;  /* 0x0000777005197816 */ /* 0x000fe400000000ff */
[CC--:B-----5:R-:W-:Y:S01]  /*17710*/  IADD3 R2, P5, PT, R21.reuse, R132.reuse, RZ ;  /* 0x0000008415027210 */ /* 0x0e0fe20007fbe0ff */
[----:B------:R1:W-:Y:S03]  /*17720*/  @P1 STG.E.U8 desc[UR26][R12.64], R29 ;  /* 0x0000001d0c001986 */ /* 0x0003e6000c10111a */
[----:B------:R-:W-:Y:S01]  /*17730*/  LEA.HI.X.SX32 R3, R21, R133, 0x1, P5 ;  /* 0x0000008515037211 */ /* 0x000fe200028f0eff */
[----:B------:R5:W-:Y:S01]  /*17740*/  @P4 STG.E.U8 desc[UR26][R14.64], R25 ;  /* 0x000000190e004986 */ /* 0x000be2000c10111a */
[----:B------:R-:W-:Y:S01]  /*17750*/  IMAD R21, R36, 0x2, R21 ;  /* 0x0000000224157824 */ /* 0x000fe200078e0215 */
[----:B----4-:R-:W-:Y:S01]  /*17760*/  ISETP.LT.AND P1, PT, R26, UR4, !P0 ;  /* 0x000000041a007c0c */ /* 0x010fe2000c721270 */
[----:B------:R-:W4:Y:S01]  /*17770*/  LDCU UR4, c[0x0][0x39c] ;  /* 0x00007380ff0477ac */ /* 0x000f220008000800 */
[----:B--2---:R-:W-:Y:S01]  /*17780*/  ISETP.LT.AND P4, PT, R20, UR5, !P0 ;  /* 0x0000000514007c0c */ /* 0x004fe2000c781270 */
[----:B------:R-:W3:Y:S01]  /*17790*/  LDCU UR5, c[0x0][0x39c] ;  /* 0x00007380ff0577ac */ /* 0x000ee20008000800 */
[----:B------:R-:W2:Y:S01]  /*177a0*/  LDL.LU R20, [R1+0x3b0] ;  /* 0x0003b00001147983 */ /* 0x000ea20000300800 */
[----:B-1----:R-:W-:Y:S01]  /*177b0*/  IADD3 R12, P5, PT, R21, R132, RZ ;  /* 0x00000084150c7210 */ /* 0x002fe20007fbe0ff */
[----:B------:R-:W-:Y:S01]  /*177c0*/  IMAD R23, R36, 0x2, R21 ;  /* 0x0000000224177824 */ /* 0x000fe200078e0215 */
[----:B------:R-:W-:-:S02]  /*177d0*/  PRMT R27, R5, 0x7771, RZ ;  /* 0x00007771051b7816 */ /* 0x000fc400000000ff */
[-C--:B------:R-:W-:Y:S02]  /*177e0*/  LEA.HI.X.SX32 R13, R21, R133.reuse, 0x1, P5 ;  /* 0x00000085150d7211 */ /* 0x080fe400028f0eff */
[----:B------:R-:W-:Y:S02]  /*177f0*/  IADD3 R4, P5, PT, R23, R132, RZ ;  /* 0x0000008417047210 */ /* 0x000fe40007fbe0ff */
[C---:B------:R-:W-:Y:S02]  /*17800*/  PRMT R21, R5.reuse, 0x7772, RZ ;  /* 0x0000777205157816 */ /* 0x040fe400000000ff */
[----:B-----5:R-:W-:Y:S02]  /*17810*/  PRMT R25, R5, 0x7773, RZ ;  /* 0x0000777305197816 */ /* 0x020fe400000000ff */
[----:B------:R-:W-:Y:S01]  /*17820*/  LEA.HI.X.SX32 R5, R23, R133, 0x1, P5 ;  /* 0x0000008517057211 */ /* 0x000fe200028f0eff */
[----:B------:R1:W-:Y:S04]  /*17830*/  @P2 STG.E.U8 desc[UR26][R2.64], R27 ;  /* 0x0000001b02002986 */ /* 0x0003e8000c10111a */
[----:B------:R5:W-:Y:S01]  /*17840*/  @P3 STG.E.U8 desc[UR26][R12.64], R21 ;  /* 0x000000150c003986 */ /* 0x000be2000c10111a */
[----:B0-----:R-:W-:Y:S01]  /*17850*/  ISETP.LT.AND P2, PT, R22, UR6, !P0 ;  /* 0x0000000616007c0c */ /* 0x001fe2000c741270 */
[----:B------:R-:W2:Y:S02]  /*17860*/  LDCU UR6, c[0x0][0x39c] ;  /* 0x00007380ff0677ac */ /* 0x000ea40008000800 */
[----:B------:R-:W2:Y:S04]  /*17870*/  LDL.LU R22, [R1+0x3ac] ;  /* 0x0003ac0001167983 */ /* 0x000ea80000300800 */
[----:B------:R-:W2:Y:S04]  /*17880*/  LDL.LU R14, [R1+0x3a8] ;  /* 0x0003a800010e7983 */ /* 0x000ea80000300800 */
[----:B------:R0:W-:Y:S01]  /*17890*/  @P1 STG.E.U8 desc[UR26][R4.64], R25 ;  /* 0x0000001904001986 */ /* 0x0001e2000c10111a */
[----:B---3--:R-:W-:Y:S01]  /*178a0*/  ISETP.LT.AND P1, PT, R0, UR5, !P0 ;  /* 0x0000000500007c0c */ /* 0x008fe2000c721270 */
[----:B------:R-:W-:-:S02]  /*178b0*/  IMAD R15, R36, 0x2, R23 ;  /* 0x00000002240f7824 */ /* 0x000fc400078e0217 */
[----:B------:R-:W3:Y:S01]  /*178c0*/  LDL.LU R0, [R1+0x208] ;  /* 0x0002080001007983 */ /* 0x000ee20000300800 */
[----:B-1----:R-:W-:Y:S01]  /*178d0*/  PRMT R27, R6, 0x7770, RZ ;  /* 0x00007770061b7816 */ /* 0x002fe200000000ff */
[----:B------:R-:W1:Y:S01]  /*178e0*/  LDCU UR5, c[0x0][0x39c] ;  /* 0x00007380ff0577ac */ /* 0x000e620008000800 */
[----:B------:R-:W-:-:S04]  /*178f0*/  IADD3 R2, P5, PT, R15, R132, RZ ;  /* 0x000000840f027210 */ /* 0x000fc80007fbe0ff */
[-C--:B------:R-:W-:Y:S01]  /*17900*/  LEA.HI.X.SX32 R3, R15, R133.reuse, 0x1, P5 ;  /* 0x000000850f037211 */ /* 0x080fe200028f0eff */
[----:B------:R-:W-:Y:S01]  /*17910*/  IMAD R15, R36, 0x2, R15 ;  /* 0x00000002240f7824 */ /* 0x000fe200078e020f */
[----:B----4-:R-:W-:Y:S01]  /*17920*/  ISETP.LT.AND P3, PT, R24, UR4, !P0 ;  /* 0x0000000418007c0c */ /* 0x010fe2000c761270 */
[----:B------:R-:W4:Y:S01]  /*17930*/  LDCU UR4, c[0x0][0x39c] ;  /* 0x00007380ff0477ac */ /* 0x000f220008000800 */
[----:B------:R-:W3:Y:S01]  /*17940*/  LDL.LU R24, [R1+0x3a4] ;  /* 0x0003a40001187983 */ /* 0x000ee20000300800 */
[C---:B-----5:R-:W-:Y:S01]  /*17950*/  IMAD R21, R36.reuse, 0x2, R15 ;  /* 0x0000000224157824 */ /* 0x060fe200078e020f */
[CC--:B------:R-:W-:Y:S02]  /*17960*/  IADD3 R12, P5, PT, R15.reuse, R132.reuse, RZ ;  /* 0x000000840f0c7210 */ /* 0x0c0fe40007fbe0ff */
[----:B------:R5:W-:Y:S02]  /*17970*/  @P4 STG.E.U8 desc[UR26][R2.64], R27 ;  /* 0x0000001b02004986 */ /* 0x000be4000c10111a */
[----:B------:R-:W-:Y:S01]  /*17980*/  LEA.HI.X.SX32 R13, R15, R133, 0x1, P5 ;  /* 0x000000850f0d7211 */ /* 0x000fe200028f0eff */
[----:B------:R-:W-:Y:S01]  /*17990*/  IMAD R15, R36, 0x2, R21 ;  /* 0x00000002240f7824 */ /* 0x000fe200078e0215 */
[----:B0-----:R-:W-:-:S02]  /*179a0*/  IADD3 R4, P5, PT, R21, R132, RZ ;  /* 0x0000008415047210 */ /* 0x001fc40007fbe0ff */
[----:B--2---:R-:W-:Y:S01]  /*179b0*/  ISETP.LT.AND P4, PT, R20, UR6, !P0 ;  /* 0x0000000614007c0c */ /* 0x004fe2000c781270 */
[----:B------:R-:W3:Y:S01]  /*179c0*/  LDCU UR6, c[0x0][0x39c] ;  /* 0x00007380ff0677ac */ /* 0x000ee20008000800 */
[----:B------:R-:W2:Y:S01]  /*179d0*/  LDL.LU R20, [R1+0x3a0] ;  /* 0x0003a00001147983 */ /* 0x000ea20000300800 */
[-C--:B------:R-:W-:Y:S02]  /*179e0*/  LEA.HI.X.SX32 R5, R21, R133.reuse, 0x1, P5 ;  /* 0x0000008515057211 */ /* 0x080fe400028f0eff */
[C---:B-----5:R-:W-:Y:S02]  /*179f0*/  IADD3 R2, P5, PT, R15.reuse, R132, RZ ;  /* 0x000000840f027210 */ /* 0x060fe40007fbe0ff */
[C---:B------:R-:W-:Y:S02]  /*17a00*/  PRMT R25, R6.reuse, 0x7771, RZ ;  /* 0x0000777106197816 */ /* 0x040fe400000000ff */
[----:B------:R-:W-:Y:S02]  /*17a10*/  PRMT R23, R6, 0x7772, RZ ;  /* 0x0000777206177816 */ /* 0x000fe400000000ff */
[----:B------:R-:W-:-:S02]  /*17a20*/  LEA.HI.X.SX32 R3, R15, R133, 0x1, P5 ;  /* 0x000000850f037211 */ /* 0x000fc400028f0eff */
[----:B------:R-:W-:Y:S01]  /*17a30*/  PRMT R27, R6, 0x7773, RZ ;  /* 0x00007773061b7816 */ /* 0x000fe200000000ff */
[----:B------:R0:W-:Y:S04]  /*17a40*/  @P2 STG.E.U8 desc[UR26][R12.64], R25 ;  /* 0x000000190c002986 */ /* 0x0001e8000c10111a */
[----:B------:R5:W-:Y:S01]  /*17a50*/  @P3 STG.E.U8 desc[UR26][R4.64], R23 ;  /* 0x0000001704003986 */ /* 0x000be2000c10111a */
[----:B----4-:R-:W-:-:S03]  /*17a60*/  ISETP.LT.AND P2, PT, R22, UR4, !P0 ;  /* 0x0000000416007c0c */ /* 0x010fc6000c741270 */
[----:B------:R4:W-:Y:S01]  /*17a70*/  @P1 STG.E.U8 desc[UR26][R2.64], R27 ;  /* 0x0000001b02001986 */ /* 0x0009e2000c10111a */
[----:B------:R-:W-:Y:S01]  /*17a80*/  IMAD R15, R36, 0x2, R15 ;  /* 0x00000002240f7824 */ /* 0x000fe200078e020f */
[----:B------:R-:W0:Y:S01]  /*17a90*/  LDCU UR4, c[0x0][0x39c] ;  /* 0x00007380ff0477ac */ /* 0x000e220008000800 */
[----:B-1----:R-:W-:Y:S02]  /*17aa0*/  ISETP.LT.AND P3, PT, R14, UR5, !P0 ;  /* 0x000000050e007c0c */ /* 0x002fe4000c761270 */
[----:B------:R-:W2:Y:S01]  /*17ab0*/  LDL.LU R14, [R1+0x39c] ;  /* 0x00039c00010e7983 */ /* 0x000ea20000300800 */
[----:B------:R-:W2:Y:S03]  /*17ac0*/  LDCU UR5, c[0x0][0x39c] ;  /* 0x00007380ff0577ac */ /* 0x000ea60008000800 */
        /* <DEDUP_REMOVED lines=8> */
[----:B-----5:R-:W-:Y:S02]  /*17b50*/  IADD3 R4, P5, PT, R21, R132, RZ ;  /* 0x0000008415047210 */ /* 0x020fe40007fbe0ff */
[----:B------:R-:W-:Y:S02]  /*17b60*/  PRMT R25, R7, 0x7770, RZ ;  /* 0x0000777007197816 */ /* 0x000fe400000000ff */
[----:B------:R-:W-:-:S02]  /*17b70*/  LEA.HI.X.SX32 R5, R21, R133, 0x1, P5 ;  /* 0x0000008515057211 */ /* 0x000fc400028f0eff */
[----:B------:R-:W-:Y:S02]  /*17b80*/  PRMT R23, R7, 0x7771, RZ ;  /* 0x0000777107177816 */ /* 0x000fe400000000ff */
[CC--:B----4-:R-:W-:Y:S01]  /*17b90*/  IADD3 R2, P5, PT, R15.reuse, R132.reuse, RZ ;  /* 0x000000840f027210 */ /* 0x0d0fe20007fbe0ff */
[----:B------:R1:W-:Y:S03]  /*17ba0*/  @P4 STG.E.U8 desc[UR26][R12.64], R25 ;  /* 0x000000190c004986 */ /* 0x0003e6000c10111a */
[----:B------:R-:W-:Y:S01]  /*17bb0*/  LEA.HI.X.SX32 R3, R15, R133, 0x1, P5 ;  /* 0x000000850f037211 */ /* 0x000fe200028f0eff */
[----:B------:R4:W-:Y:S01]  /*17bc0*/  @P2 STG.E.U8 desc[UR26][R4.64], R23 ;  /* 0x0000001704002986 */ /* 0x0009e2000c10111a */
[----:B------:R-:W-:Y:S01]  /*17bd0*/  IMAD R15, R36, 0x2, R15 ;  /* 0x00000002240f7824 */ /* 0x000fe200078e020f */
[----:B------:R-:W-:Y:S01]  /*17be0*/  ISETP.LT.AND P4, PT, R24, UR4, !P0 ;  /* 0x0000000418007c0c */ /* 0x000fe2000c781270 */
[----:B------:R-:W5:Y:S01]  /*17bf0*/  LDCU UR4, c[0x0][0x39c] ;  /* 0x00007380ff0477ac */ /* 0x000f620008000800 */
[----:B--2---:R-:W-:Y:S01]  /*17c00*/  ISETP.LT.AND P2, PT, R20, UR5, !P0 ;  /* 0x0000000514007c0c */ /* 0x004fe2000c741270 */
[----:B------:R-:W3:Y:S01]  /*17c10*/  LDCU UR5, c[0x0][0x39c] ;  /* 0x00007380ff0577ac */ /* 0x000ee20008000800 */
[----:B------:R-:W2:Y:S01]  /*17c20*/  LDL.LU R20, [R1+0x394] ;  /* 0x0003940001147983 */ /* 0x000ea20000300800 */
[----:B------:R-:W-:Y:S01]  /*17c30*/  IADD3 R6, P5, PT, R15, R132, RZ ;  /* 0x000000840f067210 */ /* 0x000fe20007fbe0ff */
[----:B-1----:R-:W-:Y:S01]  /*17c40*/  IMAD R13, R36, 0x2, R15 ;  /* 0x00000002240d7824 */ /* 0x002fe200078e020f */
[----:B------:R-:W-:-:S02]  /*17c50*/  PRMT R21, R7, 0x7772, RZ ;  /* 0x0000777207157816 */ /* 0x000fc400000000ff */
[----:B------:R-:W-:Y:S02]  /*17c60*/  PRMT R25, R7, 0x7773, RZ ;  /* 0x0000777307197816 */ /* 0x000fe400000000ff */
[-C--:B------:R-:W-:Y:S02]  /*17c70*/  LEA.HI.X.SX32 R7, R15, R133.reuse, 0x1, P5 ;  /* 0x000000850f077211 */ /* 0x080fe400028f0eff */
[C---:B----4-:R-:W-:Y:S02]  /*17c80*/  IADD3 R4, P5, PT, R13.reuse, R132, RZ ;  /* 0x000000840d047210 */ /* 0x050fe40007fbe0ff */
[----:B------:R-:W-:Y:S02]  /*17c90*/  PRMT R23, R8, 0x7770, RZ ;  /* 0x0000777008177816 */ /* 0x000fe400000000ff */
[----:B------:R-:W-:Y:S01]  /*17ca0*/  LEA.HI.X.SX32 R5, R13, R133, 0x1, P5 ;  /* 0x000000850d057211 */ /* 0x000fe200028f0eff */
[----:B------:R1:W-:Y:S04]  /*17cb0*/  @P3 STG.E.U8 desc[UR26][R2.64], R21 ;  /* 0x0000001502003986 */ /* 0x0003e8000c10111a */
[----:B------:R4:W-:Y:S04]  /*17cc0*/  @P1 STG.E.U8 desc[UR26][R6.64], R25 ;  /* 0x0000001906001986 */ /* 0x0009e8000c10111a */
[----:B------:R1:W-:Y:S01]  /*17cd0*/  @P4 STG.E.U8 desc[UR26][R4.64], R23 ;  /* 0x0000001704004986 */ /* 0x0003e2000c10111a */
[----:B0-----:R-:W-:Y:S01]  /*17ce0*/  ISETP.LT.AND P3, PT, R14, UR6, !P0 ;  /* 0x000000060e007c0c */ /* 0x001fe2000c761270 */
[----:B------:R-:W2:Y:S02]  /*17cf0*/  LDCU UR6, c[0x0][0x39c] ;  /* 0x00007380ff0677ac */ /* 0x000ea40008000800 */
[----:B------:R-:W2:Y:S04]  /*17d00*/  LDL.LU R14, [R1+0x390] ;  /* 0x00039000010e7983 */ /* 0x000ea80000300800 */
[----:B------:R-:W2:Y:S01]  /*17d10*/  LDL.LU R12, [R1+0x200] ;  /* 0x00020000010c7983 */ /* 0x000ea20000300800 */
[----:B---3--:R-:W-:Y:S01]  /*17d20*/  ISETP.LT.AND P4, PT, R0, UR5, !P0 ;  /* 0x0000000500007c0c */ /* 0x008fe2000c781270 */
[----:B------:R-:W-:-:S02]  /*17d30*/  IMAD R15, R36, 0x2, R13 ;  /* 0x00000002240f7824 */ /* 0x000fc400078e020d */
[----:B------:R-:W3:Y:S01]  /*17d40*/  LDL.LU R0, [R1+0x38c] ;  /* 0x00038c0001007983 */ /* 0x000ee20000300800 */
[----:B-1----:R-:W-:Y:S01]  /*17d50*/  PRMT R21, R8, 0x7771, RZ ;  /* 0x0000777108157816 */ /* 0x002fe200000000ff */
[----:B------:R-:W0:Y:S01]  /*17d60*/  LDCU UR5, c[0x0][0x39c] ;  /* 0x00007380ff0577ac */ /* 0x000e220008000800 */
[----:B------:R-:W-:-:S04]  /*17d70*/  IADD3 R2, P5, PT, R15, R132, RZ ;  /* 0x000000840f027210 */ /* 0x000fc80007fbe0ff */
[-C--:B------:R-:W-:Y:S01]  /*17d80*/  LEA.HI.X.SX32 R3, R15, R133.reuse, 0x1, P5 ;  /* 0x000000850f037211 */ /* 0x080fe200028f0eff */
[----:B------:R-:W-:Y:S01]  /*17d90*/  IMAD R15, R36, 0x2, R15 ;  /* 0x00000002240f7824 */ /* 0x000fe200078e020f */
[----:B-----5:R-:W-:Y:S01]  /*17da0*/  ISETP.LT.AND P1, PT, R22, UR4, !P0 ;  /* 0x0000000416007c0c */ /* 0x020fe2000c721270 */
[----:B------:R-:W1:Y:S01]  /*17db0*/  LDCU UR4, c[0x0][0x39c] ;  /* 0x00007380ff0477ac */ /* 0x000e620008000800 */
[----:B------:R-:W5:Y:S01]  /*17dc0*/  LDL.LU R22, [R1+0x388] ;  /* 0x0003880001167983 */ /* 0x000f620000300800 */
[C---:B------:R-:W-:Y:S01]  /*17dd0*/  IMAD R13, R36.reuse, 0x2, R15 ;  /* 0x00000002240d7824 */ /* 0x040fe200078e020f */
[CC--:B----4-:R-:W-:Y:S02]  /*17de0*/  IADD3 R6, P5, PT, R15.reuse, R132.reuse, RZ ;  /* 0x000000840f067210 */ /* 0x0d0fe40007fbe0ff */
        /* <DEDUP_REMOVED lines=8> */
[C---:B----4-:R-:W-:Y:S02]  /*17e70*/  IADD3 R2, P5, PT, R15.reuse, R132, RZ ;  /* 0x000000840f027210 */ /* 0x050fe40007fbe0ff */
[C---:B------:R-:W-:Y:S02]  /*17e80*/  PRMT R25, R8.reuse, 0x7772, RZ ;  /* 0x0000777208197816 */ /* 0x040fe400000000ff */
[----:B------:R-:W-:Y:S02]  /*17e90*/  PRMT R23, R8, 0x7773, RZ ;  /* 0x0000777308177816 */ /* 0x000fe400000000ff */
[----:B------:R-:W-:-:S02]  /*17ea0*/  LEA.HI.X.SX32 R3, R15, R133, 0x1, P5 ;  /* 0x000000850f037211 */ /* 0x000fc400028f0eff */
[----:B------:R-:W-:Y:S01]  /*17eb0*/  PRMT R21, R9, 0x7770, RZ ;  /* 0x0000777009157816 */ /* 0x000fe200000000ff */
[----:B------:R4:W-:Y:S04]  /*17ec0*/  @P3 STG.E.U8 desc[UR26][R6.64], R25 ;  /* 0x0000001906003986 */ /* 0x0009e8000c10111a */
[----:B------:R0:W-:Y:S04]  /*17ed0*/  @P1 STG.E.U8 desc[UR26][R4.64], R23 ;  /* 0x0000001704001986 */ /* 0x0001e8000c10111a */
[----:B------:R3:W-:Y:S01]  /*17ee0*/  @P4 STG.E.U8 desc[UR26][R2.64], R21 ;  /* 0x0000001502004986 */ /* 0x0007e2000c10111a */
[----:B-1----:R-:W-:Y:S01]  /*17ef0*/  ISETP.LT.AND P3, PT, R14, UR4, !P0 ;  /* 0x000000040e007c0c */ /* 0x002fe2000c761270 */
[----:B------:R-:W-:-:S02]  /*17f00*/  IMAD R15, R36, 0x2, R15 ;  /* 0x00000002240f7824 */ /* 0x000fc400078e020f */
[----:B------:R-:W2:Y:S01]  /*17f10*/  LDL.LU R14, [R1+0x1fc] ;  /* 0x0001fc00010e7983 */ /* 0x000ea20000300800 */
[----:B------:R-:W5:Y:S01]  /*17f20*/  LDCU UR4, c[0x0][0x39c] ;  /* 0x00007380ff0477ac */ /* 0x000f620008000800 */
[----:B0-----:R-:W-:Y:S02]  /*17f30*/  ISETP.LT.AND P1, PT, R12, UR5, !P0 ;  /* 0x000000050c007c0c */ /* 0x001fe4000c721270 */
[----:B------:R-:W2:Y:S01]  /*17f40*/  LDL.LU R12, [R1+0x380] ;  /* 0x00038000010c7983 */ /* 0x000ea20000300800 */
[----:B------:R-:W2:Y:S01]  /*17f50*/  LDCU UR5, c[0x0][0x39c] ;  /* 0x00007380ff0577ac */ /* 0x000ea20008000800 */
[----:B---3--:R-:W-:Y:S01]  /*17f60*/  ISETP.LT.AND P4, PT, R0, UR6, !P0 ;  /* 0x0000000600007c0c */ /* 0x008fe2000c781270 */
[C---:B------:R-:W-:Y:S01]  /*17f70*/  IMAD R13, R36.reuse, 0x2, R15 ;  /* 0x00000002240d7824 */ /* 0x040fe200078e020f */
[----:B------:R-:W3:Y:S01]  /*17f80*/  LDL.LU R0, [R1+0x370] ;  /* 0x0003700001007983 */ /* 0x000ee20000300800 */
[-C--:B----4-:R-:W-:Y:S01]  /*17f90*/  IADD3 R6, P5, PT, R15, R132.reuse, RZ ;  /* 0x000000840f067210 */ /* 0x090fe20007fbe0ff */
[----:B------:R-:W0:Y:S01]  /*17fa0*/  LDCU UR6, c[0x0][0x39c] ;  /* 0x00007380ff0677ac */ /* 0x000e220008000800 */
[----:B------:R-:W-:Y:S01]  /*17fb0*/  PRMT R25, R9, 0x7771, RZ ;  /* 0x0000777109197816 */ /* 0x000fe200000000ff */
[----:B------:R-:W4:Y:S01]  /*17fc0*/  LDL.LU R8, [R1+0x298] ;  /* 0x0002980001087983 */ /* 0x000f220000300800 */
[----:B------:R-:W-:Y:S01]  /*17fd0*/  LEA.HI.X.SX32 R7, R15, R133, 0x1, P5 ;  /* 0x000000850f077211 */ /* 0x000fe200028f0eff */
[----:B------:R-:W-:Y:S01]  /*17fe0*/  IMAD R15, R36, 0x2, R13 ;  /* 0x00000002240f7824 */ /* 0x000fe200078e020d */
[----:B------:R-:W-:-:S02]  /*17ff0*/  IADD3 R4, P5, PT, R13, R132, RZ ;  /* 0x000000840d047210 */ /* 0x000fc40007fbe0ff */
[----:B------:R-:W-:Y:S02]  /*18000*/  PRMT R23, R9, 0x7772, RZ ;  /* 0x0000777209177816 */ /* 0x000fe400000000ff */
[-C--:B------:R-:W-:Y:S02]  /*18010*/  LEA.HI.X.SX32 R5, R13, R133.reuse, 0x1, P5 ;  /* 0x000000850d057211 */ /* 0x080fe400028f0eff */
[C---:B------:R-:W-:Y:S01]  /*18020*/  IADD3 R2, P5, PT, R15.reuse, R132, RZ ;  /* 0x000000840f027210 */ /* 0x040fe20007fbe0ff */
[----:B------:R1:W-:Y:S03]  /*18030*/  @P2 STG.E.U8 desc[UR26][R6.64], R25 ;  /* 0x0000001906002986 */ /* 0x0003e6000c10111a */
[----:B------:R-:W-:Y:S01]  /*18040*/  LEA.HI.X.SX32 R3, R15, R133, 0x1, P5 ;  /* 0x000000850f037211 */ /* 0x000fe200028f0eff */
[----:B------:R0:W-:Y:S01]  /*18050*/  @P3 STG.E.U8 desc[UR26][R4.64], R23 ;  /* 0x0000001704003986 */ /* 0x0001e2000c10111a */
[----:B------:R-:W-:Y:S01]  /*18060*/  IMAD R15, R36, 0x2, R15 ;  /* 0x00000002240f7824 */ /* 0x000fe200078e020f */
[----:B------:R-:W-:-:S02]  /*18070*/  PRMT R21, R9, 0x7773, RZ ;  /* 0x0000777309157816 */ /* 0x000fc400000000ff */
[----:B-----5:R-:W-:Y:S01]  /*18080*/  ISETP.LT.AND P2, PT, R22, UR4, !P0 ;  /* 0x0000000416007c0c */ /* 0x020fe2000c741270 */
[----:B------:R-:W-:Y:S01]  /*18090*/  IMAD R9, R36, 0x2, R15 ;  /* 0x0000000224097824 */ /* 0x000fe200078e020f */
[----:B------:R-:W5:Y:S01]  /*180a0*/  LDCU UR4, c[0x0][0x39c] ;  /* 0x00007380ff0477ac */ /* 0x000f620008000800 */
[----:B--2---:R-:W-:Y:S01]  /*180b0*/  ISETP.LT.AND P3, PT, R20, UR5, !P0 ;  /* 0x0000000514007c0c */ /* 0x004fe2000c761270 */
[----:B------:R-:W3:Y:S01]  /*180c0*/  LDCU UR5, c[0x0][0x39c] ;  /* 0x00007380ff0577ac */ /* 0x000ee20008000800 */
[CC--:B-1----:R-:W-:Y:S02]  /*180d0*/  IADD3 R6, P5, PT, R15.reuse, R132.reuse, RZ ;  /* 0x000000840f067210 */ /* 0x0c2fe40007fbe0ff */
[C---:B0-----:R-:W-:Y:S01]  /*180e0*/  PRMT R23, R10.reuse, 0x7770, RZ ;  /* 0x000077700a177816 */ /* 0x041fe200000000ff */
[----:B------:R0:W-:Y:S01]  /*180f0*/  @P1 STG.E.U8 desc[UR26][R2.64], R21 ;  /* 0x0000001502001986 */ /* 0x0001e2000c10111a */
[----:B------:R-:W-:Y:S02]  /*18100*/  LEA.HI.X.SX32 R7, R15, R133, 0x1, P5 ;  /* 0x000000850f077211 */ /* 0x000fe400028f0eff */
[----:B------:R-:W-:Y:S01]  /*18110*/  IADD3 R4, P5, PT, R9, R132, RZ ;  /* 0x0000008409047210 */ /* 0x000fe20007fbe0ff */
[----:B------:R-:W2:Y:S01]  /*18120*/  LDL.LU R20, [R1+0x1f8] ;  /* 0x0001f80001147983 */ /* 0x000ea20000300800 */
[----:B------:R-:W-:-:S02]  /*18130*/  PRMT R15, R10, 0x7771, RZ ;  /* 0x000077710a0f7816 */ /* 0x000fc400000000ff */
[----:B------:R-:W-:Y:S01]  /*18140*/  LEA.HI.X.SX32 R5, R9, R133, 0x1, P5 ;  /* 0x0000008509057211 */ /* 0x000fe200028f0eff */
[----:B------:R1:W-:Y:S04]  /*18150*/  @P4 STG.E.U8 desc[UR26][R6.64], R23 ;  /* 0x0000001706004986 */ /* 0x0003e8000c10111a */
[----:B------:R0:W-:Y:S01]  /*18160*/  @P2 STG.E.U8 desc[UR26][R4.64], R15 ;  /* 0x0000000f04002986 */ /* 0x0001e2000c10111a */
[----:B------:R-:W-:Y:S01]  /*18170*/  ISETP.LT.AND P1, PT, R14, UR6, !P0 ;  /* 0x000000060e007c0c */ /* 0x000fe2000c721270 */
[----:B------:R-:W4:Y:S02]  /*18180*/  LDCU UR6, c[0x0][0x39c] ;  /* 0x00007380ff0677ac */ /* 0x000f240008000800 */
[----:B------:R-:W2:Y:S01]  /*18190*/  LDL.LU R14, [R1+0x36c] ;  /* 0x00036c00010e7983 */ /* 0x000ea20000300800 */
[----:B---3--:R-:W-:Y:S01]  /*181a0*/  ISETP.LT.AND P2, PT, R0, UR5, !P0 ;  /* 0x0000000500007c0c */ /* 0x008fe2000c741270 */
[----:B------:R-:W-:-:S02]  /*181b0*/  IMAD R13, R36, 0x2, R9 ;  /* 0x00000002240d7824 */ /* 0x000fc400078e0209 */
[----:B------:R-:W3:Y:S01]  /*181c0*/  LDL.LU R0, [R1+0x368] ;  /* 0x0003680001007983 */ /* 0x000ee20000300800 */
[----:B0-----:R-:W-:Y:S01]  /*181d0*/  PRMT R21, R10, 0x7772, RZ ;  /* 0x000077720a157816 */ /* 0x001fe200000000ff */
[----:B------:R-:W2:Y:S01]  /*181e0*/  LDCU UR5, c[0x0][0x39c] ;  /* 0x00007380ff0577ac */ /* 0x000ea20008000800 */
[----:B------:R-:W-:-:S04]  /*181f0*/  IADD3 R2, P5, PT, R13, R132, RZ ;  /* 0x000000840d027210 */ /* 0x000fc80007fbe0ff */
[-C--:B------:R-:W-:Y:S01]  /*18200*/  LEA.HI.X.SX32 R3, R13, R133.reuse, 0x1, P5 ;  /* 0x000000850d037211 */ /* 0x080fe200028f0eff */
[----:B------:R-:W-:Y:S01]  /*18210*/  IMAD R13, R36, 0x2, R13 ;  /* 0x00000002240d7824 */ /* 0x000fe200078e020d */
[----:B-----5:R-:W-:Y:S01]  /*18220*/  ISETP.LT.AND P4, PT, R12, UR4, !P0 ;  /* 0x000000040c007c0c */ /* 0x020fe2000c781270 */
[----:B------:R-:W0:Y:S01]  /*18230*/  LDCU UR4, c[0x0][0x39c] ;  /* 0x00007380ff0477ac */ /* 0x000e220008000800 */
[----:B------:R-:W5:Y:S01]  /*18240*/  LDL.LU R12, [R1+0x294] ;  /* 0x00029400010c7983 */ /* 0x000f620000300800 */
        /* <DEDUP_REMOVED lines=8> */
[----:B------:R-:W-:-:S04]  /*182d0*/  IADD3 R4, P5, PT, R9, R132, RZ ;  /* 0x0000008409047210 */ /* 0x000fc80007fbe0ff */
[-C--:B------:R-:W-:Y:S02]  /*182e0*/  LEA.HI.X.SX32 R5, R9, R133.reuse, 0x1, P5 ;  /* 0x0000008509057211 */ /* 0x080fe400028f0eff */
[----:B-1----:R-:W-:Y:S02]  /*182f0*/  IADD3 R2, P5, PT, R13, R132, RZ ;  /* 0x000000840d027210 */ /* 0x002fe40007fbe0ff */
[----:B------:R-:W-:Y:S02]  /*18300*/  PRMT R23, R10, 0x7773, RZ ;  /* 0x000077730a177816 */ /* 0x000fe400000000ff */
[----:B------:R-:W-:Y:S01]  /*18310*/  PRMT R15, R11, 0x7770, RZ ;  /* 0x000077700b0f7816 */ /* 0x000fe200000000ff */
[----:B------:R-:W5:Y:S01]  /*18320*/  LDL.LU R10, [R1+0x364] ;  /* 0x00036400010a7983 */ /* 0x000f620000300800 */
[----:B------:R-:W-:Y:S02]  /*18330*/  LEA.HI.X.SX32 R3, R13, R133, 0x1, P5 ;  /* 0x000000850d037211 */ /* 0x000fe400028f0eff */
[----:B------:R-:W-:Y:S01]  /*18340*/  PRMT R21, R11, 0x7771, RZ ;  /* 0x000077710b157816 */ /* 0x000fe200000000ff */
[----:B------:R1:W-:Y:S04]  /*18350*/  @P1 STG.E.U8 desc[UR26][R6.64], R23 ;  /* 0x0000001706001986 */ /* 0x0003e8000c10111a */
[----:B------:R0:W-:Y:S04]  /*18360*/  @P4 STG.E.U8 desc[UR26][R4.64], R15 ;  /* 0x0000000f04004986 */ /* 0x0001e8000c10111a */
[----:B------:R0:W-:Y:S01]  /*18370*/  @P2 STG.E.U8 desc[UR26][R2.64], R21 ;  /* 0x0000001502002986 */ /* 0x0001e2000c10111a */
[----:B--2---:R-:W-:Y:S01]  /*18380*/  ISETP.LT.AND P4, PT, R14, UR5, !P0 ;  /* 0x000000050e007c0c */ /* 0x004fe2000c781270 */
[----:B------:R-:W-:-:S02]  /*18390*/  IMAD R13, R36, 0x2, R13 ;  /* 0x00000002240d7824 */ /* 0x000fc400078e020d */
[----:B------:R-:W2:Y:S01]  /*183a0*/  LDL.LU R14, [R1+0x2e4] ;  /* 0x0002e400010e7983 */ /* 0x000ea20000300800 */
[----:B------:R-:W4:Y:S01]  /*183b0*/  LDCU UR5, c[0x0][0x39c] ;  /* 0x00007380ff0577ac */ /* 0x000f220008000800 */
[----:B---3--:R-:W-:Y:S01]  /*183c0*/  ISETP.LT.AND P2, PT, R0, UR6, !P0 ;  /* 0x0000000600007c0c */ /* 0x008fe2000c741270 */
[----:B------:R-:W-:Y:S01]  /*183d0*/  IMAD R9, R36, 0x2, R13 ;  /* 0x0000000224097824 */ /* 0x000fe200078e020d */
[----:B------:R-:W3:Y:S01]  /*183e0*/  LDL.LU R0, [R1+0x290] ;  /* 0x0002900001007983 */ /* 0x000ee20000300800 */
[C---:B-1----:R-:W-:Y:S01]  /*183f0*/  IADD3 R6, P5, PT, R13.reuse, R132, RZ ;  /* 0x000000840d067210 */ /* 0x042fe20007fbe0ff */
[----:B------:R-:W1:Y:S01]  /*18400*/  LDCU UR6, c[0x0][0x39c] ;  /* 0x00007380ff0677ac */ /* 0x000e620008000800 */
[----:B0-----:R-:W-:Y:S02]  /*18410*/  ISETP.LT.AND P1, PT, R20, UR4, !P0 ;  /* 0x0000000414007c0c */ /* 0x001fe4000c721270 */
[----:B------:R-:W-:Y:S01]  /*18420*/  LEA.HI.X.SX32 R7, R13, R133, 0x1, P5 ;  /* 0x000000850d077211 */ /* 0x000fe200028f0eff */
[----:B------:R-:W5:Y:S01]  /*18430*/  LDCU UR4, c[0x0][0x39c] ;  /* 0x00007380ff0477ac */ /* 0x000f620008000800 */
[----:B------:R-:W-:-:S02]  /*18440*/  PRMT R15, R11, 0x7773, RZ ;  /* 0x000077730b0f7816 */ /* 0x000fc400000000ff */
[----:B------:R-:W-:Y:S02]  /*18450*/  IADD3 R4, P5, PT, R9, R132, RZ ;  /* 0x0000008409047210 */ /* 0x000fe40007fbe0ff */
[----:B------:R-:W-:Y:S01]  /*18460*/  PRMT R13, R11, 0x7772, RZ ;  /* 0x000077720b0d7816 */ /* 0x000fe200000000ff */
[----:B------:R-:W-:Y:S01]  /*18470*/  IMAD R11, R36, 0x2, R9 ;  /* 0x00000002240b7824 */ /* 0x000fe200078e0209 */
[----:B------:R-:W-:-:S04]  /*18480*/  LEA.HI.X.SX32 R5, R9, R133, 0x1, P5 ;  /* 0x0000008509057211 */ /* 0x000fc800028f0eff */
        /* <DEDUP_REMOVED lines=8> */
[----:B-----5:R-:W-:Y:S01]  /*18510*/  ISETP.LT.AND P3, PT, R12, UR4, !P0 ;  /* 0x000000040c007c0c */ /* 0x020fe2000c761270 */
[----:B------:R-:W-:Y:S01]  /*18520*/  IMAD R9, R36, 0x2, R11 ;  /* 0x0000000224097824 */ /* 0x000fe200078e020b */
[----:B------:R-:W-:Y:S01]  /*18530*/  PRMT R23, R16, 0x7770, RZ ;  /* 0x0000777010177816 */ /* 0x000fe200000000ff */
[----:B------:R-:W5:Y:S01]  /*18540*/  LDL.LU R12, [R1+0x2e0] ;  /* 0x0002e000010c7983 */ /* 0x000f620000300800 */
[C---:B0-----:R-:W-:Y:S01]  /*18550*/  IADD3 R6, P5, PT, R11.reuse, R132, RZ ;  /* 0x000000840b067210 */ /* 0x041fe20007fbe0ff */
[----:B------:R-:W2:Y:S03]  /*18560*/  LDCU UR4, c[0x0][0x39c] ;  /* 0x00007380ff0477ac */ /* 0x000ea60008000800 */
[----:B------:R-:W-:-:S02]  /*18570*/  LEA.HI.X.SX32 R7, R11, R133, 0x1, P5 ;  /* 0x000000850b077211 */ /* 0x000fc400028f0eff */
[C---:B-1----:R-:W-:Y:S02]  /*18580*/  IADD3 R4, P5, PT, R9.reuse, R132, RZ ;  /* 0x0000008409047210 */ /* 0x042fe40007fbe0ff */
[C---:B------:R-:W-:Y:S02]  /*18590*/  PRMT R21, R16.reuse, 0x7771, RZ ;  /* 0x0000777110157816 */ /* 0x040fe400000000ff */
[----:B------:R-:W-:Y:S02]  /*185a0*/  PRMT R15, R16, 0x7772, RZ ;  /* 0x00007772100f7816 */ /* 0x000fe400000000ff */
[----:B------:R-:W-:Y:S01]  /*185b0*/  LEA.HI.X.SX32 R5, R9, R133, 0x1, P5 ;  /* 0x0000008509057211 */ /* 0x000fe200028f0eff */
[----:B------:R0:W-:Y:S01]  /*185c0*/  @P4 STG.E.U8 desc[UR26][R2.64], R23 ;  /* 0x0000001702004986 */ /* 0x0001e2000c10111a */
[----:B------:R-:W-:Y:S01]  /*185d0*/  ISETP.LT.AND P4, PT, R10, UR6, !P0 ;  /* 0x000000060a007c0c */ /* 0x000fe2000c781270 */
[----:B------:R-:W4:Y:S02]  /*185e0*/  LDCU UR6, c[0x0][0x39c] ;  /* 0x00007380ff0677ac */ /* 0x000f240008000800 */
[----:B------:R1:W-:Y:S04]  /*185f0*/  @P2 STG.E.U8 desc[UR26][R6.64], R21 ;  /* 0x0000001506002986 */ /* 0x0003e8000c10111a */
[----:B------:R0:W-:Y:S04]  /*18600*/  @P3 STG.E.U8 desc[UR26][R4.64], R15 ;  /* 0x0000000f04003986 */ /* 0x0001e8000c10111a */
[----:B------:R-:W5:Y:S01]  /*18610*/  LDL.LU R10, [R1+0x2dc] ;  /* 0x0002dc00010a7983 */ /* 0x000f620000300800 */
[----:B---3--:R-:W-:Y:S01]  /*18620*/  ISETP.LT.AND P3, PT, R0, UR5, !P0 ;  /* 0x0000000500007c0c */ /* 0x008fe2000c761270 */
[----:B------:R-:W-:-:S02]  /*18630*/  IMAD R11, R36, 0x2, R9 ;  /* 0x00000002240b7824 */ /* 0x000fc400078e0209 */
[----:B------:R-:W3:Y:S01]  /*18640*/  LDL.LU R0, [R1+0x270] ;  /* 0x0002700001007983 */ /* 0x000ee20000300800 */
[----:B------:R-:W-:Y:S01]  /*18650*/  PRMT R13, R16, 0x7773, RZ ;  /* 0x00007773100d7816 */ /* 0x000fe200000000ff */
[----:B------:R-:W3:Y:S01]  /*18660*/  LDCU UR5, c[0x0][0x39c] ;  /* 0x00007380ff0577ac */ /* 0x000ee20008000800 */
[----:B0-----:R-:W-:-:S04]  /*18670*/  IADD3 R2, P5, PT, R11, R132, RZ ;  /* 0x000000840b027210 */ /* 0x001fc80007fbe0ff */
[----:B------:R-:W-:Y:S01]  /*18680*/  LEA.HI.X.SX32 R3, R11, R133, 0x1, P5 ;  /* 0x000000850b037211 */ /* 0x000fe200028f0eff */
[----:B------:R-:W-:Y:S01]  /*18690*/  IMAD R11, R36, 0x2, R11 ;  /* 0x00000002240b7824 */ /* 0x000fe200078e020b */
[----:B--2---:R-:W-:Y:S01]  /*186a0*/  ISETP.LT.AND P2, PT, R14, UR4, !P0 ;  /* 0x000000040e007c0c */ /* 0x004fe2000c741270 */
[----:B------:R-:W5:Y:S02]  /*186b0*/  LDCU UR4, c[0x0][0x39c] ;  /* 0x00007380ff0477ac */ /* 0x000f640008000800 */
[----:B------:R0:W-:Y:S01]  /*186c0*/  @P1 STG.E.U8 desc[UR26][R2.64], R13 ;  /* 0x0000000d02001986 */ /* 0x0001e2000c10111a */
[----:B-1----:R-:W-:Y:S01]  /*186d0*/  IADD3 R6, P5, PT, R11, R132, RZ ;  /* 0x000000840b067210 */ /* 0x002fe20007fbe0ff */
[----:B------:R-:W-:-:S03]  /*186e0*/  IMAD R9, R36, 0x2, R11 ;  /* 0x0000000224097824 */ /* 0x000fc600078e020b */
[-C--:B------:R-:W-:Y:S02]  /*186f0*/  LEA.HI.X.SX32 R7, R11, R133.reuse, 0x1, P5 ;  /* 0x000000850b077211 */ /* 0x080fe400028f0eff */
[----:B----4-:R-:W-:Y:S01]  /*18700*/  ISETP.LT.AND P1, PT, R8, UR6, !P0 ;  /* 0x0000000608007c0c */ /* 0x010fe2000c721270 */
[----:B------:R-:W3:Y:S01]  /*18710*/  LDCU UR6, c[0x0][0x39c] ;  /* 0x00007380ff0677ac */ /* 0x000ee20008000800 */
[----:B------:R-:W2:Y:S01]  /*18720*/  LDL.LU R8, [R1+0x1ec] ;  /* 0x0001ec0001087983 */ /* 0x000ea20000300800 */
[-C--:B------:R-:W-:Y:S01]  /*18730*/  IADD3 R4, P5, PT, R9, R132.reuse, RZ ;  /* 0x0000008409047210 */ /* 0x080fe20007fbe0ff */
[----:B------:R-:W-:Y:S01]  /*18740*/  IMAD R11, R36, 0x2, R9 ;  /* 0x00000002240b7824 */ /* 0x000fe200078e0209 */
[----:B------:R-:W-:Y:S01]  /*18750*/  PRMT R21, R17, 0x7770, RZ ;  /* 0x0000777011157816 */ /* 0x000fe200000000ff */
[----:B------:R-:W4:Y:S01]  /*18760*/  LDL.LU R14, [R1+0x2d8] ;  /* 0x0002d800010e7983 */ /* 0x000f220000300800 */
[----:B------:R-:W-:Y:S02]  /*18770*/  LEA.HI.X.SX32 R5, R9, R133, 0x1, P5 ;  /* 0x0000008509057211 */ /* 0x000fe400028f0eff */
[----:B0-----:R-:W-:-:S02]  /*18780*/  IADD3 R2, P5, PT, R11, R132, RZ ;  /* 0x000000840b027210 */ /* 0x001fc40007fbe0ff */
[----:B------:R-:W-:Y:S02]  /*18790*/  PRMT R15, R17, 0x7771, RZ ;  /* 0x00007771110f7816 */ /* 0x000fe400000000ff */
[----:B------:R-:W-:Y:S02]  /*187a0*/  LEA.HI.X.SX32 R3, R11, R133, 0x1, P5 ;  /* 0x000000850b037211 */ /* 0x000fe400028f0eff */
[----:B------:R-:W-:Y:S01]  /*187b0*/  PRMT R13, R17, 0x7772, RZ ;  /* 0x00007772110d7816 */ /* 0x000fe200000000ff */
[----:B------:R0:W-:Y:S01]  /*187c0*/  @P4 STG.E.U8 desc[UR26][R6.64], R21 ;  /* 0x0000001506004986 */ /* 0x0001e2000c10111a */
[----:B-----5:R-:W-:Y:S01]  /*187d0*/  ISETP.LT.AND P4, PT, R12, UR4, !P0 ;  /* 0x000000040c007c0c */ /* 0x020fe2000c781270 */
[----:B------:R-:W2:Y:S02]  /*187e0*/  LDCU UR4, c[0x0][0x39c] ;  /* 0x00007380ff0477ac */ /* 0x000ea40008000800 */
[----:B------:R1:W-:Y:S04]  /*187f0*/  @P2 STG.E.U8 desc[UR26][R4.64], R15 ;  /* 0x0000000f04002986 */ /* 0x0003e8000c10111a */
[----:B------:R5:W-:Y:S04]  /*18800*/  @P3 STG.E.U8 desc[UR26][R2.64], R13 ;  /* 0x0000000d02003986 */ /* 0x000be8000c10111a */
[----:B------:R-:W4:Y:S01]  /*18810*/  LDL.LU R12, [R1+0x2d4] ;  /* 0x0002d400010c7983 */ /* 0x000f220000300800 */
[----:B---3--:R-:W-:Y:S01]  /*18820*/  ISETP.LT.AND P3, PT, R0, UR6, !P0 ;  /* 0x0000000600007c0c */ /* 0x008fe2000c761270 */
[----:B------:R-:W-:-:S02]  /*18830*/  IMAD R11, R36, 0x2, R11 ;  /* 0x00000002240b7824 */ /* 0x000fc400078e020b */
[----:B------:R-:W3:Y:S01]  /*18840*/  LDL.LU R0, [R1+0x26c] ;  /* 0x00026c0001007983 */ /* 0x000ee20000300800 */
[----:B------:R-:W-:Y:S01]  /*18850*/  PRMT R17, R17, 0x7773, RZ ;  /* 0x0000777311117816 */ /* 0x000fe200000000ff */
[----:B------:R-:W2:Y:S01]  /*18860*/  LDCU UR6, c[0x0][0x39c] ;  /* 0x00007380ff0677ac */ /* 0x000ea20008000800 */
[----:B------:R-:W-:Y:S01]  /*18870*/  IMAD R9, R36, 0x2, R11 ;  /* 0x0000000224097824 */ /* 0x000fe200078e020b */
[----:B0-----:R-:W-:-:S04]  /*18880*/  IADD3 R6, P5, PT, R11, R132, RZ ;  /* 0x000000840b067210 */ /* 0x001fc80007fbe0ff */
[----:B------:R-:W-:Y:S01]  /*18890*/  LEA.HI.X.SX32 R7, R11, R133, 0x1, P5 ;  /* 0x000000850b077211 */ /* 0x000fe200028f0eff */
[----:B------:R-:W-:Y:S01]  /*188a0*/  IMAD R11, R36, 0x2, R9 ;  /* 0x00000002240b7824 */ /* 0x000fe200078e0209 */
[----:B-1----:R-:W-:-:S03]  /*188b0*/  IADD3 R4, P5, PT, R9, R132, RZ ;  /* 0x0000008409047210 */ /* 0x002fc60007fbe0ff */
[----:B------:R0:W-:Y:S01]  /*188c0*/  @P1 STG.E.U8 desc[UR26][R6.64], R17 ;  /* 0x0000001106001986 */ /* 0x0001e2000c10111a */
[-C--:B------:R-:W-:Y:S02]  /*188d0*/  LEA.HI.X.SX32 R5, R9, R133.reuse, 0x1, P5 ;  /* 0x0000008509057211 */ /* 0x080fe400028f0eff */
[----:B------:R-:W-:Y:S01]  /*188e0*/  ISETP.LT.AND P2, PT, R10, UR5, !P0 ;  /* 0x000000050a007c0c */ /* 0x000fe2000c741270 */
[----:B------:R-:W4:Y:S01]  /*188f0*/  LDCU UR5, c[0x0][0x39c] ;  /* 0x00007380ff0577ac */ /* 0x000f220008000800 */
[C---:B-----5:R-:W-:Y:S02]  /*18900*/  IADD3 R2, P5, PT, R11.reuse, R132, RZ ;  /* 0x000000840b027210 */ /* 0x060fe40007fbe0ff */
[----:B--2---:R-:W-:Y:S01]  /*18910*/  ISETP.LT.AND P1, PT, R8, UR4, !P0 ;  /* 0x0000000408007c0c */ /* 0x004fe2000c721270 */
[----:B------:R-:W3:Y:S01]  /*18920*/  LDCU UR4, c[0x0][0x39c] ;  /* 0x00007380ff0477ac */ /* 0x000ee20008000800 */
[----:B------:R-:W2:Y:S01]  /*18930*/  LDL.LU R8, [R1+0x1e8] ;  /* 0x0001e80001087983 */ /* 0x000ea20000300800 */
[----:B------:R-:W-:-:S03]  /*18940*/  LEA.HI.X.SX32 R3, R11, R133, 0x1, P5 ;  /* 0x000000850b037211 */ /* 0x000fc600028f0eff */
[----:B------:R-:W5:Y:S01]  /*18950*/  LDL.LU R10, [R1+0x2d0] ;  /* 0x0002d000010a7983 */ /* 0x000f620000300800 */
[----:B------:R-:W-:Y:S01]  /*18960*/  IMAD R11, R36, 0x2, R11 ;  /* 0x00000002240b7824 */ /* 0x000fe200078e020b */
[C---:B------:R-:W-:Y:S02]  /*18970*/  PRMT R15, R18.reuse, 0x7770, RZ ;  /* 0x00007770120f7816 */ /* 0x040fe400000000ff */
[C---:B------:R-:W-:Y:S01]  /*18980*/  PRMT R13, R18.reuse, 0x7771, RZ ;  /* 0x00007771120d7816 */ /* 0x040fe200000000ff */
[----:B------:R-:W5:Y:S01]  /*18990*/  LDL.LU R16, [R1+0x2cc] ;  /* 0x0002cc0001107983 */ /* 0x000f620000300800 */
[C---:B0-----:R-:W-:Y:S02]  /*189a0*/  IADD3 R6, P5, PT, R11.reuse, R132, RZ ;  /* 0x000000840b067210 */ /* 0x041fe40007fbe0ff */
[----:B------:R-:W-:Y:S02]  /*189b0*/  PRMT R17, R18, 0x7772, RZ ;  /* 0x0000777212117816 */ /* 0x000fe400000000ff */
[----:B------:R-:W-:Y:S01]  /*189c0*/  LEA.HI.X.SX32 R7, R11, R133, 0x1, P5 ;  /* 0x000000850b077211 */ /* 0x000fe200028f0eff */
[----:B------:R0:W-:Y:S01]  /*189d0*/  @P4 STG.E.U8 desc[UR26][R4.64], R15 ;  /* 0x0000000f04004986 */ /* 0x0001e2000c10111a */
[----:B----4-:R-:W-:Y:S01]  /*189e0*/  ISETP.LT.AND P4, PT, R14, UR5, !P0 ;  /* 0x000000050e007c0c */ /* 0x010fe2000c781270 */
[----:B------:R-:W-:Y:S01]  /*189f0*/  IMAD R9, R36, 0x2, R11 ;  /* 0x0000000224097824 */ /* 0x000fe200078e020b */
[----:B------:R-:W2:Y:S01]  /*18a00*/  LDCU UR5, c[0x0][0x39c] ;  /* 0x00007380ff0577ac */ /* 0x000ea20008000800 */
[----:B------:R1:W-:Y:S04]  /*18a10*/  @P2 STG.E.U8 desc[UR26][R2.64], R13 ;  /* 0x0000000d02002986 */ /* 0x0003e8000c10111a */
[----:B------:R4:W-:Y:S04]  /*18a20*/  @P3 STG.E.U8 desc[UR26][R6.64], R17 ;  /* 0x0000001106003986 */ /* 0x0009e8000c10111a */
[----:B------:R-:W5:Y:S01]  /*18a30*/  LDL.LU R14, [R1+0x268] ;  /* 0x00026800010e7983 */ /* 0x000f620000300800 */
[----:B---3--:R-:W-:Y:S01]  /*18a40*/  ISETP.LT.AND P3, PT, R0, UR4, !P0 ;  /* 0x0000000400007c0c */ /* 0x008fe2000c761270 */
[----:B------:R-:W-:-:S02]  /*18a50*/  IMAD R11, R36, 0x2, R9 ;  /* 0x00000002240b7824 */ /* 0x000fc400078e0209 */
[----:B------:R-:W3:Y:S01]  /*18a60*/  LDL.LU R0, [R1+0x1e4] ;  /* 0x0001e40001007983 */ /* 0x000ee20000300800 */
[----:B------:R-:W-:Y:S01]  /*18a70*/  ISETP.LT.AND P2, PT, R12, UR6, !P0 ;  /* 0x000000060c007c0c */ /* 0x000fe2000c741270 */
[----:B------:R-:W5:Y:S01]  /*18a80*/  LDCU UR6, c[0x0][0x39c] ;  /* 0x00007380ff0677ac */ /* 0x000f620008000800 */
[CC--:B0-----:R-:W-:Y:S01]  /*18a90*/  IADD3 R4, P5, PT, R9.reuse, R132.reuse, RZ ;  /* 0x0000008409047210 */ /* 0x0c1fe20007fbe0ff */
[----:B------:R-:W3:Y:S01]  /*18aa0*/  LDL.LU R12, [R1+0x2c8] ;  /* 0x0002c800010c7983 */ /* 0x000ee20000300800 */
[----:B------:R-:W-:Y:S01]  /*18ab0*/  PRMT R15, R18, 0x7773, RZ ;  /* 0x00007773120f7816 */ /* 0x000fe200000000ff */
[----:B------:R-:W0:Y:S01]  /*18ac0*/  LDCU UR4, c[0x0][0x39c] ;  /* 0x00007380ff0477ac */ /* 0x000e220008000800 */
[----:B------:R-:W-:Y:S02]  /*18ad0*/  LEA.HI.X.SX32 R5, R9, R133, 0x1, P5 ;  /* 0x0000008509057211 */ /* 0x000fe400028f0eff */
[----:B-1----:R-:W-:Y:S02]  /*18ae0*/  IADD3 R2, P5, PT, R11, R132, RZ ;  /* 0x000000840b027210 */ /* 0x002fe40007fbe0ff */
[----:B------:R-:W-:-:S02]  /*18af0*/  PRMT R13, R19, 0x7770, RZ ;  /* 0x00007770130d7816 */ /* 0x000fc400000000ff */
[-C--:B------:R-:W-:Y:S01]  /*18b00*/  LEA.HI.X.SX32 R3, R11, R133.reuse, 0x1, P5 ;  /* 0x000000850b037211 */ /* 0x080fe200028f0eff */
[C---:B------:R-:W-:Y:S01]  /*18b10*/  IMAD R11, R36.reuse, 0x2, R11 ;  /* 0x00000002240b7824 */ /* 0x040fe200078e020b */
[----:B------:R1:W-:Y:S03]  /*18b20*/  @P1 STG.E.U8 desc[UR26][R4.64], R15 ;  /* 0x0000000f04001986 */ /* 0x0003e6000c10111a */
[----:B----4-:R-:W-:Y:S01]  /*18b30*/  IMAD R7, R36, 0x2, R11 ;  /* 0x0000000224077824 */ /* 0x010fe200078e020b */
[----:B------:R4:W-:Y:S01]  /*18b40*/  @P4 STG.E.U8 desc[UR26][R2.64], R13 ;  /* 0x0000000d02004986 */ /* 0x0009e2000c10111a */
[----:B--2---:R-:W-:Y:S01]  /*18b50*/  ISETP.LT.AND P1, PT, R8, UR5, !P0 ;  /* 0x0000000508007c0c */ /* 0x004fe2000c721270 */
[----:B------:R-:W2:Y:S01]  /*18b60*/  LDCU UR5, c[0x0][0x39c] ;  /* 0x00007380ff0577ac */ /* 0x000ea20008000800 */
[CC--:B------:R-:W-:Y:S02]  /*18b70*/  IADD3 R8, P5, PT, R11.reuse, R132.reuse, RZ ;  /* 0x000000840b087210 */ /* 0x0c0fe40007fbe0ff */
[----:B-----5:R-:W-:Y:S01]  /*18b80*/  ISETP.LT.AND P4, PT, R10, UR6, !P0 ;  /* 0x000000060a007c0c */ /* 0x020fe2000c781270 */
[----:B------:R-:W3:Y:S01]  /*18b90*/  LDCU UR6, c[0x0][0x39c] ;  /* 0x00007380ff0677ac */ /* 0x000ee20008000800 */
[----:B------:R-:W5:Y:S01]  /*18ba0*/  LDL.LU R10, [R1+0x2c4] ;  /* 0x0002c400010a7983 */ /* 0x000f620000300800 */
[----:B------:R-:W-:Y:S01]  /*18bb0*/  LEA.HI.X.SX32 R9, R11, R133, 0x1, P5 ;  /* 0x000000850b097211 */ /* 0x000fe200028f0eff */
[----:B------:R-:W-:Y:S01]  /*18bc0*/  IMAD R11, R36, 0x2, R7 ;  /* 0x00000002240b7824 */ /* 0x000fe200078e0207 */
[----:B-1----:R-:W-:-:S04]  /*18bd0*/  IADD3 R4, P5, PT, R7, R132, RZ ;  /* 0x0000008407047210 */ /* 0x002fc80007fbe0ff */
[-C--:B------:R-:W-:Y:S02]  /*18be0*/  LEA.HI.X.SX32 R5, R7, R133.reuse, 0x1, P5 ;  /* 0x0000008507057211 */ /* 0x080fe400028f0eff */
[----:B----4-:R-:W-:Y:S02]  /*18bf0*/  IADD3 R2, P5, PT, R11, R132, RZ ;  /* 0x000000840b027210 */ /* 0x010fe40007fbe0ff */
[C---:B------:R-:W-:Y:S02]  /*18c00*/  PRMT R15, R19.reuse, 0x7771, RZ ;  /* 0x00007771130f7816 */ /* 0x040fe400000000ff */
[C---:B------:R-:W-:Y:S02]  /*18c10*/  PRMT R13, R19.reuse, 0x7772, RZ ;  /* 0x00007772130d7816 */ /* 0x040fe400000000ff */
[----:B------:R-:W-:Y:S02]  /*18c20*/  PRMT R19, R19, 0x7773, RZ ;  /* 0x0000777313137816 */ /* 0x000fe400000000ff */
[----:B------:R-:W-:Y:S01]  /*18c30*/  LEA.HI.X.SX32 R3, R11, R133, 0x1, P5 ;  /* 0x000000850b037211 */ /* 0x000fe200028f0eff */
[----:B------:R1:W-:Y:S04]  /*18c40*/  @P2 STG.E.U8 desc[UR26][R8.64], R15 ;  /* 0x0000000f08002986 */ /* 0x0003e8000c10111a */
[----:B------:R4:W-:Y:S01]  /*18c50*/  @P3 STG.E.U8 desc[UR26][R4.64], R13 ;  /* 0x0000000d04003986 */ /* 0x0009e2000c10111a */
[----:B--2---:R-:W-:Y:S01]  /*18c60*/  ISETP.LT.AND P3, PT, R14, UR5, !P0 ;  /* 0x000000050e007c0c */ /* 0x004fe2000c761270 */
[----:B------:R-:W-:-:S02]  /*18c70*/  IMAD R11, R36, 0x2, R11 ;  /* 0x00000002240b7824 */ /* 0x000fc400078e020b */
[----:B-1----:R-:W2:Y:S01]  /*18c80*/  LDL.LU R8, [R1+0x264] ;  /* 0x0002640001087983 */ /* 0x002ea20000300800 */
[----:B0-----:R-:W-:Y:S01]  /*18c90*/  ISETP.LT.AND P2, PT, R16, UR4, !P0 ;  /* 0x0000000410007c0c */ /* 0x001fe2000c741270 */
[----:B------:R-:W0:Y:S02]  /*18ca0*/  LDCU UR4, c[0x0][0x39c] ;  /* 0x00007380ff0477ac */ /* 0x000e240008000800 */
[----:B------:R1:W-:Y:S01]  /*18cb0*/  @P1 STG.E.U8 desc[UR26][R2.64], R19 ;  /* 0x0000001302001986 */ /* 0x0003e2000c10111a */
[----:B------:R-:W5:Y:S03]  /*18cc0*/  LDCU UR5, c[0x0][0x39c] ;  /* 0x00007380ff0577ac */ /* 0x000f660008000800 */
[----:B------:R-:W2:Y:S01]  /*18cd0*/  LDL.LU R14, [R1+0x1e0] ;  /* 0x0001e000010e7983 */ /* 0x000ea20000300800 */
[----:B---3--:R-:W-:Y:S01]  /*18ce0*/  ISETP.LT.AND P1, PT, R0, UR6, !P0 ;  /* 0x0000000600007c0c */ /* 0x008fe2000c721270 */
[----:B------:R-:W-:-:S02]  /*18cf0*/  IMAD R9, R36, 0x2, R11 ;  /* 0x0000000224097824 */ /* 0x000fc400078e020b */
[----:B------:R-:W3:Y:S01]  /*18d00*/  LDL.LU R0, [R1+0x2c0] ;  /* 0x0002c00001007983 */ /* 0x000ee20000300800 */
[CC--:B------:R-:W-:Y:S01]  /*18d10*/  IADD3 R6, P5, PT, R11.reuse, R132.reuse, RZ ;  /* 0x000000840b067210 */ /* 0x0c0fe20007fbe0ff */
[----:B------:R-:W2:Y:S03]  /*18d20*/  LDCU UR6, c[0x0][0x39c] ;  /* 0x00007380ff0677ac */ /* 0x000ea60008000800 */
[-C--:B------:R-:W-:Y:S01]  /*18d30*/  LEA.HI.X.SX32 R7, R11, R133.reuse, 0x1, P5 ;  /* 0x000000850b077211 */ /* 0x080fe200028f0eff */
[----:B------:R-:W-:Y:S01]  /*18d40*/  IMAD R11, R36, 0x2, R9 ;  /* 0x00000002240b7824 */ /* 0x000fe200078e0209 */
[C---:B----4-:R-:W-:Y:S02]  /*18d50*/  IADD3 R4, P5, PT, R9.reuse, R132, RZ ;  /* 0x0000008409047210 */ /* 0x050fe40007fbe0ff */
[----:B------:R-:W-:Y:S02]  /*18d60*/  PRMT R17, R32, 0x7770, RZ ;  /* 0x0000777020117816 */ /* 0x000fe400000000ff */
[----:B------:R-:W-:-:S02]  /*18d70*/  LEA.HI.X.SX32 R5, R9, R133, 0x1, P5 ;  /* 0x0000008509057211 */ /* 0x000fc400028f0eff */
[----:B------:R-:W-:Y:S02]  /*18d80*/  PRMT R13, R32, 0x7771, RZ ;  /* 0x00007771200d7816 */ /* 0x000fe400000000ff */
[C---:B-1----:R-:W-:Y:S01]  /*18d90*/  IADD3 R2, P5, PT, R11.reuse, R132, RZ ;  /* 0x000000840b027210 */ /* 0x042fe20007fbe0ff */
[----:B------:R1:W-:Y:S01]  /*18da0*/  @P4 STG.E.U8 desc[UR26][R6.64], R17 ;  /* 0x0000001106004986 */ /* 0x0003e2000c10111a */
[----:B0-----:R-:W-:Y:S01]  /*18db0*/  ISETP.LT.AND P4, PT, R12, UR4, !P0 ;  /* 0x000000040c007c0c */ /* 0x001fe2000c781270 */
[----:B------:R-:W0:Y:S01]  /*18dc0*/  LDCU UR4, c[0x0][0x39c] ;  /* 0x00007380ff0477ac */ /* 0x000e220008000800 */
[----:B------:R-:W-:Y:S01]  /*18dd0*/  LEA.HI.X.SX32 R3, R11, R133, 0x1, P5 ;  /* 0x000000850b037211 */ /* 0x000fe200028f0eff */
[----:B------:R4:W-:Y:S01]  /*18de0*/  @P2 STG.E.U8 desc[UR26][R4.64], R13 ;  /* 0x0000000d04002986 */ /* 0x0009e2000c10111a */
[----:B------:R-:W-:-:S03]  /*18df0*/  IMAD R11, R36, 0x2, R11 ;  /* 0x00000002240b7824 */ /* 0x000fc600078e020b */
[----:B------:R-:W3:Y:S01]  /*18e00*/  LDL.LU R12, [R1+0x2bc] ;  /* 0x0002bc00010c7983 */ /* 0x000ee20000300800 */
[----:B-----5:R-:W-:Y:S01]  /*18e10*/  ISETP.LT.AND P2, PT, R10, UR5, !P0 ;  /* 0x000000050a007c0c */ /* 0x020fe2000c741270 */
[----:B------:R-:W3:Y:S01]  /*18e20*/  LDCU UR5, c[0x0][0x39c] ;  /* 0x00007380ff0577ac */ /* 0x000ee20008000800 */
[CC--:B-1----:R-:W-:Y:S01]  /*18e30*/  IADD3 R6, P5, PT, R11.reuse, R132.reuse, RZ ;  /* 0x000000840b067210 */ /* 0x0c2fe20007fbe0ff */
[----:B------:R-:W-:Y:S01]  /*18e40*/  IMAD R9, R36, 0x2, R11 ;  /* 0x0000000224097824 */ /* 0x000fe200078e020b */
[C---:B------:R-:W-:Y:S01]  /*18e50*/  PRMT R15, R32.reuse, 0x7772, RZ ;  /* 0x00007772200f7816 */ /* 0x040fe200000000ff */
[----:B------:R-:W5:Y:S01]  /*18e60*/  LDL.LU R10, [R1+0x260] ;  /* 0x00026000010a7983 */ /* 0x000f620000300800 */
[----:B------:R-:W-:Y:S02]  /*18e70*/  LEA.HI.X.SX32 R7, R11, R133, 0x1, P5 ;  /* 0x000000850b077211 */ /* 0x000fe400028f0eff */
[----:B----4-:R-:W-:Y:S02]  /*18e80*/  IADD3 R4, P5, PT, R9, R132, RZ ;  /* 0x0000008409047210 */ /* 0x010fe40007fbe0ff */
[----:B------:R-:W-:-:S02]  /*18e90*/  PRMT R17, R32, 0x7773, RZ ;  /* 0x0000777320117816 */ /* 0x000fc400000000ff */
[----:B------:R-:W-:Y:S02]  /*18ea0*/  PRMT R13, R33, 0x7770, RZ ;  /* 0x00007770210d7816 */ /* 0x000fe400000000ff */
[----:B------:R-:W-:Y:S01]  /*18eb0*/  LEA.HI.X.SX32 R5, R9, R133, 0x1, P5 ;  /* 0x0000008509057211 */ /* 0x000fe200028f0eff */
[----:B------:R1:W-:Y:S04]  /*18ec0*/  @P3 STG.E.U8 desc[UR26][R2.64], R15 ;  /* 0x0000000f02003986 */ /* 0x0003e8000c10111a */
[----:B------:R4:W-:Y:S04]  /*18ed0*/  @P1 STG.E.U8 desc[UR26][R6.64], R17 ;  /* 0x0000001106001986 */ /* 0x0009e8000c10111a */
[----:B------:R0:W-:Y:S01]  /*18ee0*/  @P4 STG.E.U8 desc[UR26][R4.64], R13 ;  /* 0x0000000d04004986 */ /* 0x0001e2000c10111a */
[----:B--2---:R-:W-:Y:S01]  /*18ef0*/  ISETP.LT.AND P3, PT, R8, UR6, !P0 ;  /* 0x0000000608007c0c */ /* 0x004fe2000c761270 */
[----:B------:R-:W2:Y:S02]  /*18f00*/  LDCU UR6, c[0x0][0x39c] ;  /* 0x00007380ff0677ac */ /* 0x000ea40008000800 */
[----:B------:R-:W5:Y:S01]  /*18f10*/  LDL.LU R8, [R1+0x1dc] ;  /* 0x0001dc0001087983 */ /* 0x000f620000300800 */
[----:B---3--:R-:W-:Y:S01]  /*18f20*/  ISETP.LT.AND P4, PT, R0, UR5, !P0 ;  /* 0x0000000500007c0c */ /* 0x008fe2000c781270 */
[----:B------:R-:W-:-:S02]  /*18f30*/  IMAD R11, R36, 0x2, R9 ;  /* 0x00000002240b7824 */ /* 0x000fc400078e0209 */
[----:B------:R-:W3:Y:S01]  /*18f40*/  LDL.LU R0, [R1+0x2b8] ;  /* 0x0002b80001007983 */ /* 0x000ee20000300800 */
[----:B-1----:R-:W-:Y:S01]  /*18f50*/  PRMT R15, R33, 0x7771, RZ ;  /* 0x00007771210f7816 */ /* 0x002fe200000000ff */
[----:B------:R-:W5:Y:S01]  /*18f60*/  LDCU UR5, c[0x0][0x39c] ;  /* 0x00007380ff0577ac */ /* 0x000f620008000800 */
[C---:B------:R-:W-:Y:S01]  /*18f70*/  IADD3 R2, P5, PT, R11.reuse, R132, RZ ;  /* 0x000000840b027210 */ /* 0x040fe20007fbe0ff */
[----:B------:R-:W5:Y:S03]  /*18f80*/  LDL.LU R16, [R1+0x2b4] ;  /* 0x0002b40001107983 */ /* 0x000f660000300800 */
[----:B------:R-:W-:Y:S01]  /*18f90*/  LEA.HI.X.SX32 R3, R11, R133, 0x1, P5 ;  /* 0x000000850b037211 */ /* 0x000fe200028f0eff */
[----:B------:R-:W-:-:S04]  /*18fa0*/  IMAD R11, R36, 0x2, R11 ;  /* 0x00000002240b7824 */ /* 0x000fc800078e020b */
[----:B------:R1:W-:Y:S01]  /*18fb0*/  @P2 STG.E.U8 desc[UR26][R2.64], R15 ;  /* 0x0000000f02002986 */ /* 0x0003e2000c10111a */
[CC--:B----4-:R-:W-:Y:S01]  /*18fc0*/  IADD3 R6, P5, PT, R11.reuse, R132.reuse, RZ ;  /* 0x000000840b067210 */ /* 0x0d0fe20007fbe0ff */
[----:B------:R-:W-:Y:S01]  /*18fd0*/  IMAD R9, R36, 0x2, R11 ;  /* 0x0000000224097824 */ /* 0x000fe200078e020b */
[----:B0-----:R-:W-:Y:S01]  /*18fe0*/  ISETP.LT.AND P1, PT, R14, UR4, !P0 ;  /* 0x000000040e007c0c */ /* 0x001fe2000c721270 */
[----:B------:R-:W0:Y:S01]  /*18ff0*/  LDCU UR4, c[0x0][0x39c] ;  /* 0x00007380ff0477ac */ /* 0x000e220008000800 */
[-C--:B------:R-:W-:Y:S02]  /*19000*/  LEA.HI.X.SX32 R7, R11, R133.reuse, 0x1, P5 ;  /* 0x000000850b077211 */ /* 0x080fe400028f0eff */
[----:B--2---:R-:W-:Y:S01]  /*19010*/  ISETP.LT.AND P2, PT, R12, UR6, !P0 ;  /* 0x000000060c007c0c */ /* 0x004fe2000c741270 */
[----:B------:R-:W3:Y:S01]  /*19020*/  LDCU UR6, c[0x0][0x39c] ;  /* 0x00007380ff0677ac */ /* 0x000ee20008000800 */
[----:B------:R-:W2:Y:S01]  /*19030*/  LDL.LU R12, [R1+0x25c] ;  /* 0x00025c00010c7983 */ /* 0x000ea20000300800 */
[----:B------:R-:W-:Y:S01]  /*19040*/  IADD3 R4, P5, PT, R9, R132, RZ ;  /* 0x0000008409047210 */ /* 0x000fe20007fbe0ff */
[----:B------:R-:W-:Y:S01]  /*19050*/  IMAD R11, R36, 0x2, R9 ;  /* 0x00000002240b7824 */ /* 0x000fe200078e0209 */
[----:B------:R-:W-:Y:S01]  /*19060*/  PRMT R13, R33, 0x7772, RZ ;  /* 0x00007772210d7816 */ /* 0x000fe200000000ff */
[----:B------:R-:W4:Y:S01]  /*19070*/  LDL.LU R14, [R1+0x1d8] ;  /* 0x0001d800010e7983 */ /* 0x000f220000300800 */
[----:B------:R-:W-:-:S02]  /*19080*/  LEA.HI.X.SX32 R5, R9, R133, 0x1, P5 ;  /* 0x0000008509057211 */ /* 0x000fc400028f0eff */
[----:B-1----:R-:W-:Y:S02]  /*19090*/  IADD3 R2, P5, PT, R11, R132, RZ ;  /* 0x000000840b027210 */ /* 0x002fe40007fbe0ff */
[----:B------:R-:W-:Y:S02]  /*190a0*/  PRMT R33, R33, 0x7773, RZ ;  /* 0x0000777321217816 */ /* 0x000fe400000000ff */
[----:B------:R-:W-:Y:S01]  /*190b0*/  PRMT R17, R34, 0x7770, RZ ;  /* 0x0000777022117816 */ /* 0x000fe200000000ff */
[----:B------:R1:W-:Y:S01]  /*190c0*/  @P3 STG.E.U8 desc[UR26][R6.64], R13 ;  /* 0x0000000d06003986 */ /* 0x0003e2000c10111a */
[----:B------:R-:W-:-:S03]  /*190d0*/  LEA.HI.X.SX32 R3, R11, R133, 0x1, P5 ;  /* 0x000000850b037211 */ /* 0x000fc600028f0eff */
[----:B------:R-:W-:Y:S04]  /*190e0*/  @P1 STG.E.U8 desc[UR26][R4.64], R33 ;  /* 0x0000002104001986 */ /* 0x000fe8000c10111a */
[----:B------:R0:W-:Y:S04]  /*190f0*/  @P4 STG.E.U8 desc[UR26][R2.64], R17 ;  /* 0x0000001102004986 */ /* 0x0001e8000c10111a */
[----:B------:R-:W4:Y:S01]  /*19100*/  LDL.LU R18, [R1+0x2b0] ;  /* 0x0002b00001127983 */ /* 0x000f220000300800 */
[----:B---3--:R-:W-:Y:S01]  /*19110*/  ISETP.LT.AND P4, PT, R0, UR6, !P0 ;  /* 0x0000000600007c0c */ /* 0x008fe2000c781270 */
[----:B------:R-:W-:-:S02]  /*19120*/  IMAD R11, R36, 0x2, R11 ;  /* 0x00000002240b7824 */ /* 0x000fc400078e020b */
[----:B------:R-:W3:Y:S01]  /*19130*/  LDL.LU R0, [R1+0x2ac] ;  /* 0x0002ac0001007983 */ /* 0x000ee20000300800 */
[----:B-----5:R-:W-:Y:S01]  /*19140*/  ISETP.LT.AND P1, PT, R8, UR5, !P0 ;  /* 0x0000000508007c0c */ /* 0x020fe2000c721270 */
[----:B------:R-:W2:Y:S01]  /*19150*/  LDCU UR5, c[0x0][0x39c] ;  /* 0x00007380ff0577ac */ /* 0x000ea20008000800 */
[----:B-1----:R-:W-:Y:S01]  /*19160*/  IMAD R7, R36, 0x2, R11 ;  /* 0x0000000224077824 */ /* 0x002fe200078e020b */
[CC--:B------:R-:W-:Y:S02]  /*19170*/  IADD3 R8, P5, PT, R11.reuse, R132.reuse, RZ ;  /* 0x000000840b087210 */ /* 0x0c0fe40007fbe0ff */
[----:B0-----:R-:W-:Y:S01]  /*19180*/  ISETP.LT.AND P3, PT, R10, UR4, !P0 ;  /* 0x000000040a007c0c */ /* 0x001fe2000c761270 */
[----:B------:R-:W0:Y:S01]  /*19190*/  LDCU UR4, c[0x0][0x39c] ;  /* 0x00007380ff0477ac */ /* 0x000e220008000800 */
[----:B------:R-:W-:Y:S01]  /*191a0*/  LEA.HI.X.SX32 R9, R11, R133, 0x1, P5 ;  /* 0x000000850b097211 */ /* 0x000fe200028f0eff */
[----:B------:R-:W-:Y:S01]  /*191b0*/  IMAD R13, R36, 0x2, R7 ;  /* 0x00000002240d7824 */ /* 0x000fe200078e0207 */
[----:B------:R-:W-:Y:S01]  /*191c0*/  IADD3 R10, P5, PT, R7, R132, RZ ;  /* 0x00000084070a7210 */ /* 0x000fe20007fbe0ff */
[----:B------:R-:W4:Y:S01]  /*191d0*/  LDCU UR6, c[0x0][0x39c] ;  /* 0x00007380ff0677ac */ /* 0x000f220008000800 */
[----:B------:R-:W-:-:S02]  /*191e0*/  PRMT R15, R34, 0x7771, RZ ;  /* 0x00007771220f7816 */ /* 0x000fc400000000ff */
[----:B------:R-:W-:Y:S02]  /*191f0*/  PRMT R19, R34, 0x7772, RZ ;  /* 0x0000777222137816 */ /* 0x000fe400000000ff */
[-C--:B------:R-:W-:Y:S02]  /*19200*/  LEA.HI.X.SX32 R11, R7, R133.reuse, 0x1, P5 ;  /* 0x00000085070b7211 */ /* 0x080fe400028f0eff */
[C---:B------:R-:W-:Y:S01]  /*19210*/  IADD3 R2, P5, PT, R13.reuse, R132, RZ ;  /* 0x000000840d027210 */ /* 0x040fe20007fbe0ff */
[----:B------:R1:W-:Y:S03]  /*19220*/  @P2 STG.E.U8 desc[UR26][R8.64], R15 ;  /* 0x0000000f08002986 */ /* 0x0003e6000c10111a */
[----:B------:R-:W-:Y:S01]  /*19230*/  LEA.HI.X.SX32 R3, R13, R133, 0x1, P5 ;  /* 0x000000850d037211 */ /* 0x000fe200028f0eff */
[----:B------:R5:W-:Y:S01]  /*19240*/  @P3 STG.E.U8 desc[UR26][R10.64], R19 ;  /* 0x000000130a003986 */ /* 0x000be2000c10111a */
[----:B--2---:R-:W-:Y:S01]  /*19250*/  ISETP.LT.AND P3, PT, R12, UR5, !P0 ;  /* 0x000000050c007c0c */ /* 0x004fe2000c761270 */
[----:B------:R-:W-:Y:S01]  /*19260*/  IMAD R13, R36, 0x2, R13 ;  /* 0x00000002240d7824 */ /* 0x000fe200078e020d */
[----:B------:R-:W3:Y:S01]  /*19270*/  LDCU UR5, c[0x0][0x39c] ;  /* 0x00007380ff0577ac */ /* 0x000ee20008000800 */
[----:B------:R-:W2:Y:S01]  /*19280*/  LDL.LU R12, [R1+0x258] ;  /* 0x00025800010c7983 */ /* 0x000ea20000300800 */
[----:B0-----:R-:W-:-:S02]  /*19290*/  ISETP.LT.AND P2, PT, R16, UR4, !P0 ;  /* 0x0000000410007c0c */ /* 0x001fc4000c741270 */
[----:B------:R-:W-:Y:S01]  /*192a0*/  PRMT R17, R34, 0x7773, RZ ;  /* 0x0000777322117816 */ /* 0x000fe200000000ff */
[----:B-1----:R-:W-:Y:S01]  /*192b0*/  IMAD R15, R36, 0x2, R13 ;  /* 0x00000002240f7824 */ /* 0x002fe200078e020d */
[-C--:B------:R-:W-:Y:S01]  /*192c0*/  IADD3 R8, P5, PT, R13, R132.reuse, RZ ;  /* 0x000000840d087210 */ /* 0x080fe20007fbe0ff */
[----:B------:R-:W2:Y:S01]  /*192d0*/  LDL.LU R16, [R1+0x1d4] ;  /* 0x0001d40001107983 */ /* 0x000ea20000300800 */
[----:B------:R-:W-:Y:S01]  /*192e0*/  PRMT R21, R35, 0x7770, RZ ;  /* 0x0000777023157816 */ /* 0x000fe200000000ff */
[----:B------:R-:W0:Y:S01]  /*192f0*/  LDCU UR4, c[0x0][0x39c] ;  /* 0x00007380ff0477ac */ /* 0x000e220008000800 */
[----:B------:R-:W-:Y:S01]  /*19300*/  LEA.HI.X.SX32 R9, R13, R133, 0x1, P5 ;  /* 0x000000850d097211 */ /* 0x000fe200028f0eff */
[----:B------:R-:W1:Y:S01]  /*19310*/  LDS.128 R4, [R37+0x800] ;  /* 0x0008000025047984 */ /* 0x000e620000000c00 */
[----:B-----5:R-:W-:Y:S02]  /*19320*/  IADD3 R10, P5, PT, R15, R132, RZ ;  /* 0x000000840f0a7210 */ /* 0x020fe40007fbe0ff */
[----:B------:R-:W-:-:S02]  /*19330*/  PRMT R19, R35, 0x7771, RZ ;  /* 0x0000777123137816 */ /* 0x000fc400000000ff */
[----:B------:R-:W-:Y:S01]  /*19340*/  LEA.HI.X.SX32 R11, R15, R133, 0x1, P5 ;  /* 0x000000850f0b7211 */ /* 0x000fe200028f0eff */
[----:B------:R5:W-:Y:S01]  /*19350*/  @P1 STG.E.U8 desc[UR26][R2.64], R17 ;  /* 0x0000001102001986 */ /* 0x000be2000c10111a */
[----:B----4-:R-:W-:Y:S01]  /*19360*/  ISETP.LT.AND P1, PT, R14, UR6, !P0 ;  /* 0x000000060e007c0c */ /* 0x010fe2000c721270 */
[----:B------:R-:W2:Y:S02]  /*19370*/  LDCU UR6, c[0x0][0x39c] ;  /* 0x00007380ff0677ac */ /* 0x000ea40008000800 */
[----:B------:R4:W-:Y:S04]  /*19380*/  @P4 STG.E.U8 desc[UR26][R8.64], R21 ;  /* 0x0000001508004986 */ /* 0x0009e8000c10111a */
[----:B------:R0:W-:Y:S04]  /*19390*/  @P2 STG.E.U8 desc[UR26][R10.64], R19 ;  /* 0x000000130a002986 */ /* 0x0001e8000c10111a */
[----:B------:R-:W2:Y:S01]  /*193a0*/  LDL.LU R14, [R1+0x2a8] ;  /* 0x0002a800010e7983 */ /* 0x000ea20000300800 */
[----:B---3--:R-:W-:Y:S01]  /*193b0*/  ISETP.LT.AND P2, PT, R0, UR5, !P0 ;  /* 0x0000000500007c0c */ /* 0x008fe2000c741270 */
[----:B------:R-:W-:-:S02]  /*193c0*/  IMAD R13, R36, 0x2, R15 ;  /* 0x00000002240d7824 */ /* 0x000fc400078e020f */
[----:B------:R-:W3:Y:S01]  /*193d0*/  LDL.LU R0, [R1+0x2a4] ;  /* 0x0002a40001007983 */ /* 0x000ee20000300800 */
[----:B-----5:R-:W-:Y:S01]  /*193e0*/  PRMT R17, R35, 0x7772, RZ ;  /* 0x0000777223117816 */ /* 0x020fe200000000ff */
[----:B------:R-:W5:Y:S01]  /*193f0*/  LDCU UR5, c[0x0][0x39c] ;  /* 0x00007380ff0577ac */ /* 0x000f620008000800 */
[----:B------:R-:W-:-:S04]  /*19400*/  IADD3 R2, P5, PT, R13, R132, RZ ;  /* 0x000000840d027210 */ /* 0x000fc80007fbe0ff */
[----:B------:R-:W-:Y:S01]  /*19410*/  LEA.HI.X.SX32 R3, R13, R133, 0x1, P5 ;  /* 0x000000850d037211 */ /* 0x000fe200028f0eff */
[----:B------:R-:W-:Y:S01]  /*19420*/  IMAD R13, R36, 0x2, R13 ;  /* 0x00000002240d7824 */ /* 0x000fe200078e020d */
[----:B0-----:R-:W-:Y:S01]  /*19430*/  ISETP.LT.AND P4, PT, R18, UR4, !P0 ;  /* 0x0000000412007c0c */ /* 0x001fe2000c781270 */
[----:B------:R-:W0:Y:S02]  /*19440*/  LDCU UR4, c[0x0][0x39c] ;  /* 0x00007380ff0477ac */ /* 0x000e240008000800 */
[----:B------:R0:W-:Y:S01]  /*19450*/  @P3 STG.E.U8 desc[UR26][R2.64], R17 ;  /* 0x0000001102003986 */ /* 0x0001e2000c10111a */
[----:B----4-:R-:W-:Y:S01]  /*19460*/  IADD3 R8, P5, PT, R13, R132, RZ ;  /* 0x000000840d087210 */ /* 0x010fe20007fbe0ff */
[----:B------:R-:W-:-:S03]  /*19470*/  IMAD R15, R36, 0x2, R13 ;  /* 0x00000002240f7824 */ /* 0x000fc600078e020d */
[-C--:B------:R-:W-:Y:S01]  /*19480*/  LEA.HI.X.SX32 R9, R13, R133.reuse, 0x1, P5 ;  /* 0x000000850d097211 */ /* 0x080fe200028f0eff */
[----:B------:R-:W-:Y:S01]  /*19490*/  IMAD R13, R36, 0x2, R15 ;  /* 0x00000002240d7824 */ /* 0x000fe200078e020f */
[C---:B------:R-:W-:Y:S02]  /*194a0*/  IADD3 R10, P5, PT, R15.reuse, R132, RZ ;  /* 0x000000840f0a7210 */ /* 0x040fe40007fbe0ff */
[----:B--2---:R-:W-:Y:S01]  /*194b0*/  ISETP.LT.AND P3, PT, R12, UR6, !P0 ;  /* 0x000000060c007c0c */ /* 0x004fe2000c761270 */
[----:B------:R-:W3:Y:S01]  /*194c0*/  LDCU UR6, c[0x0][0x39c] ;  /* 0x00007380ff0677ac */ /* 0x000ee20008000800 */
[----:B------:R-:W2:Y:S04]  /*194d0*/  LDL.LU R12, [R1+0x250] ;  /* 0x00025000010c7983 */ /* 0x000ea80000300800 */
[----:B------:R-:W4:Y:S01]  /*194e0*/  LDL.LU R18, [R1+0x1d0] ;  /* 0x0001d00001127983 */ /* 0x000f220000300800 */
[----:B------:R-:W-:-:S02]  /*194f0*/  LEA.HI.X.SX32 R11, R15, R133, 0x1, P5 ;  /* 0x000000850f0b7211 */ /* 0x000fc400028f0eff */
[----:B0-----:R-:W-:Y:S02]  /*19500*/  IADD3 R2, P5, PT, R13, R132, RZ ;  /* 0x000000840d027210 */ /* 0x001fe40007fbe0ff */
[----:B------:R-:W-:Y:S02]  /*19510*/  PRMT R35, R35, 0x7773, RZ ;  /* 0x0000777323237816 */ /* 0x000fe400000000ff */
[C---:B-1----:R-:W-:Y:S02]  /*19520*/  PRMT R21, R4.reuse, 0x7770, RZ ;  /* 0x0000777004157816 */ /* 0x042fe400000000ff */
[----:B------:R-:W-:Y:S02]  /*19530*/  LEA.HI.X.SX32 R3, R13, R133, 0x1, P5 ;  /* 0x000000850d037211 */ /* 0x000fe400028f0eff */
[----:B------:R-:W-:Y:S01]  /*19540*/  PRMT R19, R4, 0x7771, RZ ;  /* 0x0000777104137816 */ /* 0x000fe200000000ff */
[----:B------:R0:W-:Y:S01]  /*19550*/  @P1 STG.E.U8 desc[UR26][R8.64], R35 ;  /* 0x0000002308001986 */ /* 0x0001e2000c10111a */
[----:B------:R-:W-:Y:S01]  /*19560*/  ISETP.LT.AND P1, PT, R16, UR4, !P0 ;  /* 0x0000000410007c0c */ /* 0x000fe2000c721270 */
[----:B------:R-:W-:Y:S01]  /*19570*/  IMAD R13, R36, 0x2, R13 ;  /* 0x00000002240d7824 */ /* 0x000fe200078e020d */
[----:B------:R-:W2:Y:S01]  /*19580*/  LDCU UR4, c[0x0][0x39c] ;  /* 0x00007380ff0477ac */ /* 0x000ea20008000800 */
[----:B------:R1:W-:Y:S04]  /*19590*/  @P4 STG.E.U8 desc[UR26][R10.64], R21 ;  /* 0x000000150a004986 */ /* 0x0003e8000c10111a */
[----:B------:R-:W4:Y:S01]  /*195a0*/  LDL.LU R16, [R1+0x2a0] ;  /* 0x0002a00001107983 */ /* 0x000f220000300800 */
[----:B-----5:R-:W-:Y:S01]  /*195b0*/  ISETP.LT.AND P4, PT, R14, UR5, !P0 ;  /* 0x000000050e007c0c */ /* 0x020fe2000c781270 */
[----:B------:R-:W4:Y:S02]  /*195c0*/  LDCU UR5, c[0x0][0x39c] ;  /* 0x00007380ff0577ac */ /* 0x000f240008000800 */
[----:B------:R5:W-:Y:S04]  /*195d0*/  @P2 STG.E.U8 desc[UR26][R2.64], R19 ;  /* 0x0000001302002986 */ /* 0x000be8000c10111a */
[----:B------:R-:W4:Y:S01]  /*195e0*/  LDL.LU R14, [R1+0x29c] ;  /* 0x00029c00010e7983 */ /* 0x000f220000300800 */
        /* <DEDUP_REMOVED lines=13> */
[-C--:B------:R-:W-:Y:S01]  /*196c0*/  LEA.HI.X.SX32 R3, R13, R133.reuse, 0x1, P5 ;  /* 0x000000850d037211 */ /* 0x080fe200028f0eff */
[----:B------:R5:W-:Y:S01]  /*196d0*/  @P1 STG.E.U8 desc[UR26][R10.64], R17 ;  /* 0x000000110a001986 */ /* 0x000be2000c10111a */
[----:B------:R-:W-:Y:S01]  /*196e0*/  IMAD R13, R36, 0x2, R13 ;  /* 0x00000002240d7824 */ /* 0x000fe200078e020d */
[----:B--2---:R-:W-:Y:S02]  /*196f0*/  ISETP.LT.AND P3, PT, R12, UR4, !P0 ;  /* 0x000000040c007c0c */ /* 0x004fe4000c761270 */
[----:B----4-:R-:W-:Y:S01]  /*19700*/  ISETP.LT.AND P1, PT, R18, UR5, !P0 ;  /* 0x0000000512007c0c */ /* 0x010fe2000c721270 */
[----:B------:R-:W2:Y:S01]  /*19710*/  LDL.LU R12, [R1+0x1cc] ;  /* 0x0001cc00010c7983 */ /* 0x000ea20000300800 */
[----:B------:R-:W3:Y:S01]  /*19720*/  LDCU UR5, c[0x0][0x39c] ;  /* 0x00007380ff0577ac */ /* 0x000ee20008000800 */
[-C--:B-1----:R-:W-:Y:S01]  /*19730*/  IADD3 R8, P5, PT, R13, R132.reuse, RZ ;  /* 0x000000840d087210 */ /* 0x082fe20007fbe0ff */
[----:B------:R-:W-:Y:S01]  /*19740*/  IMAD R15, R36, 0x2, R13 ;  /* 0x00000002240f7824 */ /* 0x000fe200078e020d */
[----:B------:R-:W-:Y:S01]  /*19750*/  PRMT R19, R5, 0x7770, RZ ;  /* 0x0000777005137816 */ /* 0x000fe200000000ff */
[----:B------:R-:W4:Y:S01]  /*19760*/  LDL.LU R18, [R1+0x28c] ;  /* 0x00028c0001127983 */ /* 0x000f220000300800 */
[----:B------:R-:W-:Y:S01]  /*19770*/  LEA.HI.X.SX32 R9, R13, R133, 0x1, P5 ;  /* 0x000000850d097211 */ /* 0x000fe200028f0eff */
[----:B------:R-:W1:Y:S01]  /*19780*/  LDCU UR4, c[0x0][0x39c] ;  /* 0x00007380ff0477ac */ /* 0x000e620008000800 */
[----:B-----5:R-:W-:-:S02]  /*19790*/  IADD3 R10, P5, PT, R15, R132, RZ ;  /* 0x000000840f0a7210 */ /* 0x020fc40007fbe0ff */
[C---:B------:R-:W-:Y:S02]  /*197a0*/  PRMT R21, R5.reuse, 0x7771, RZ ;  /* 0x0000777105157816 */ /* 0x040fe400000000ff */
[----:B------:R-:W-:Y:S02]  /*197b0*/  PRMT R17, R5, 0x7772, RZ ;  /* 0x0000777205117816 */ /* 0x000fe400000000ff */
[----:B------:R-:W-:Y:S01]  /*197c0*/  LEA.HI.X.SX32 R11, R15, R133, 0x1, P5 ;  /* 0x000000850f0b7211 */ /* 0x000fe200028f0eff */
[----:B------:R5:W-:Y:S04]  /*197d0*/  @P4 STG.E.U8 desc[UR26][R2.64], R19 ;  /* 0x0000001302004986 */ /* 0x000be8000c10111a */
[----:B------:R1:W-:Y:S01]  /*197e0*/  @P2 STG.E.U8 desc[UR26][R8.64], R21 ;  /* 0x0000001508002986 */ /* 0x0003e2000c10111a */
[----:B0-----:R-:W-:Y:S01]  /*197f0*/  ISETP.LT.AND P4, PT, R16, UR6, !P0 ;  /* 0x0000000610007c0c */ /* 0x001fe2000c781270 */
[----:B------:R-:W-:Y:S01]  /*19800*/  IMAD R13, R36, 0x2, R15 ;  /* 0x00000002240d7824 */ /* 0x000fe200078e020f */
[----:B------:R-:W2:Y:S01]  /*19810*/  LDCU UR6, c[0x0][0x39c] ;  /* 0x00007380ff0677ac */ /* 0x000ea20008000800 */
[----:B------:R0:W-:Y:S04]  /*19820*/  @P3 STG.E.U8 desc[UR26][R10.64], R17 ;  /* 0x000000110a003986 */ /* 0x0001e8000c10111a */
[----:B------:R-:W4:Y:S01]  /*19830*/  LDL.LU R16, [R1+0x288] ;  /* 0x0002880001107983 */ /* 0x000f220000300800 */
[----:B---3--:R-:W-:Y:S01]  /*19840*/  ISETP.LT.AND P3, PT, R0, UR5, !P0 ;  /* 0x0000000500007c0c */ /* 0x008fe2000c761270 */
[----:B------:R-:W-:-:S02]  /*19850*/  IMAD R15, R36, 0x2, R13 ;  /* 0x00000002240f7824 */ /* 0x000fc400078e020d */
[----:B------:R-:W3:Y:S01]  /*19860*/  LDL.LU R0, [R1+0x248] ;  /* 0x0002480001007983 */ /* 0x000ee20000300800 */
[CC--:B-----5:R-:W-:Y:S01]  /*19870*/  IADD3 R2, P5, PT, R13.reuse, R132.reuse, RZ ;  /* 0x000000840d027210 */ /* 0x0e0fe20007fbe0ff */
[----:B------:R-:W5:Y:S03]  /*19880*/  LDCU UR5, c[0x0][0x39c] ;  /* 0x00007380ff0577ac */ /* 0x000f660008000800 */
[-C--:B------:R-:W-:Y:S01]  /*19890*/  LEA.HI.X.SX32 R3, R13, R133.reuse, 0x1, P5 ;  /* 0x000000850d037211 */ /* 0x080fe200028f0eff */
[C---:B------:R-:W-:Y:S01]  /*198a0*/  IMAD R13, R36.reuse, 0x2, R15 ;  /* 0x00000002240d7824 */ /* 0x040fe200078e020f */
[-C--:B------:R-:W-:Y:S02]  /*198b0*/  IADD3 R4, P5, PT, R15, R132.reuse, RZ ;  /* 0x000000840f047210 */ /* 0x080fe40007fbe0ff */
[----:B------:R-:W-:Y:S02]  /*198c0*/  PRMT R19, R5, 0x7773, RZ ;  /* 0x0000777305137816 */ /* 0x000fe400000000ff */
[-C--:B------:R-:W-:Y:S01]  /*198d0*/  LEA.HI.X.SX32 R5, R15, R133.reuse, 0x1, P5 ;  /* 0x000000850f057211 */ /* 0x080fe200028f0eff */
[----:B------:R-:W-:Y:S01]  /*198e0*/  IMAD R15, R36, 0x2, R13 ;  /* 0x00000002240f7824 */ /* 0x000fe200078e020d */
[----:B-1----:R-:W-:Y:S01]  /*198f0*/  ISETP.LT.AND P2, PT, R14, UR4, !P0 ;  /* 0x000000040e007c0c */ /* 0x002fe2000c741270 */
[----:B------:R1:W-:Y:S01]  /*19900*/  @P1 STG.E.U8 desc[UR26][R2.64], R19 ;  /* 0x0000001302001986 */ /* 0x0003e2000c10111a */
[C---:B------:R-:W-:Y:S01]  /*19910*/  IADD3 R8, P5, PT, R13.reuse, R132, RZ ;  /* 0x000000840d087210 */ /* 0x040fe20007fbe0ff */
[C---:B0-----:R-:W-:Y:S01]  /*19920*/  IMAD R11, R36.reuse, 0x2, R15 ;  /* 0x00000002240b7824 */ /* 0x041fe200078e020f */
[----:B------:R-:W4:Y:S03]  /*19930*/  LDCU UR4, c[0x0][0x39c] ;  /* 0x00007380ff0477ac */ /* 0x000f260008000800 */
[----:B------:R-:W-:Y:S01]  /*19940*/  IMAD R17, R36, 0x2, R11 ;  /* 0x0000000224117824 */ /* 0x000fe200078e020b */
[----:B------:R-:W-:-:S02]  /*19950*/  LEA.HI.X.SX32 R9, R13, R133, 0x1, P5 ;  /* 0x000000850d097211 */ /* 0x000fc400028f0eff */
[----:B------:R-:W-:Y:S01]  /*19960*/  PRMT R23, R6, 0x7770, RZ ;  /* 0x0000777006177816 */ /* 0x000fe200000000ff */
[----:B------:R-:W-:Y:S01]  /*19970*/  IMAD R13, R36, 0x2, R17 ;  /* 0x00000002240d7824 */ /* 0x000fe200078e0211 */
[----:B------:R-:W-:Y:S02]  /*19980*/  PRMT R21, R6, 0x7771, RZ ;  /* 0x0000777106157816 */ /* 0x000fe400000000ff */
[----:B--2---:R-:W-:Y:S01]  /*19990*/  ISETP.LT.AND P1, PT, R12, UR6, !P0 ;  /* 0x000000060c007c0c */ /* 0x004fe2000c721270 */
[----:B------:R-:W3:Y:S01]  /*199a0*/  LDCU UR6, c[0x0][0x39c] ;  /* 0x00007380ff0677ac */ /* 0x000ee20008000800 */
[C---:B-1----:R-:W-:Y:S01]  /*199b0*/  IMAD R19, R36.reuse, 0x2, R13 ;  /* 0x0000000224137824 */ /* 0x042fe200078e020d */
[----:B------:R0:W-:Y:S01]  /*199c0*/  @P4 STG.E.U8 desc[UR26][R4.64], R23 ;  /* 0x0000001704004986 */ /* 0x0001e2000c10111a */
[-C--:B------:R-:W-:Y:S02]  /*199d0*/  IADD3 R2, P4, PT, R15, R132.reuse, RZ ;  /* 0x000000840f027210 */ /* 0x080fe40007f9e0ff */
[----:B------:R-:W-:Y:S01]  /*199e0*/  IMAD R36, R36, 0x2, R19 ;  /* 0x0000000224247824 */ /* 0x000fe200078e0213 */
[----:B------:R1:W-:Y:S01]  /*199f0*/  @P2 STG.E.U8 desc[UR26][R8.64], R21 ;  /* 0x0000001508002986 */ /* 0x0003e2000c10111a */
[----:B------:R-:W-:-:S02]  /*19a00*/  IADD3 R10, P2, PT, R11, R132, RZ ;  /* 0x000000840b0a7210 */ /* 0x000fc40007f5e0ff */
[-C--:B------:R-:W-:Y:S02]  /*19a10*/  LEA.HI.X.SX32 R3, R15, R133.reuse, 0x1, P4 ;  /* 0x000000850f037211 */ /* 0x080fe400020f0eff */
[-C--:B------:R-:W-:Y:S02]  /*19a20*/  LEA.HI.X.SX32 R11, R11, R133.reuse, 0x1, P2 ;  /* 0x000000850b0b7211 */ /* 0x080fe400010f0eff */
[-C--:B------:R-:W-:Y:S02]  /*19a30*/  IADD3 R14, P2, PT, R36, R132.reuse, RZ ;  /* 0x00000084240e7210 */ /* 0x080fe40007f5e0ff */
[-C--:B0-----:R-:W-:Y:S02]  /*19a40*/  IADD3 R4, P4, PT, R17, R132.reuse, RZ ;  /* 0x0000008411047210 */ /* 0x081fe40007f9e0ff */
[----:B------:R-:W-:Y:S02]  /*19a50*/  IADD3 R12, P5, PT, R13, R132, RZ ;  /* 0x000000840d0c7210 */ /* 0x000fe40007fbe0ff */
[----:B------:R-:W-:-:S02]  /*19a60*/  LEA.HI.X.SX32 R5, R17, R133, 0x1, P4 ;  /* 0x0000008511057211 */ /* 0x000fc400020f0eff */
[----:B----4-:R-:W-:Y:S02]  /*19a70*/  ISETP.LT.AND P4, PT, R18, UR4, !P0 ;  /* 0x0000000412007c0c */ /* 0x010fe4000c781270 */
[-C--:B------:R-:W-:Y:S02]  /*19a80*/  LEA.HI.X.SX32 R15, R36, R133.reuse, 0x1, P2 ;  /* 0x00000085240f7211 */ /* 0x080fe400010f0eff */
[----:B------:R-:W-:Y:S02]  /*19a90*/  LEA.HI.X.SX32 R13, R13, R133, 0x1, P5 ;  /* 0x000000850d0d7211 */ /* 0x000fe400028f0eff */
[----:B-----5:R-:W-:Y:S02]  /*19aa0*/  ISETP.LT.AND P2, PT, R16, UR5, !P0 ;  /* 0x0000000510007c0c */ /* 0x020fe4000c741270 */
[----:B------:R-:W-:Y:S02]  /*19ab0*/  IADD3 R132, P5, PT, R19, R132, RZ ;  /* 0x0000008413847210 */ /* 0x000fe40007fbe0ff */
[----:B------:R-:W-:-:S02]  /*19ac0*/  PRMT R23, R6, 0x7772, RZ ;  /* 0x0000777206177816 */ /* 0x000fc400000000ff */
[----:B------:R-:W-:Y:S02]  /*19ad0*/  LEA.HI.X.SX32 R133, R19, R133, 0x1, P5 ;  /* 0x0000008513857211 */ /* 0x000fe400028f0eff */
[----:B-1----:R-:W-:Y:S02]  /*19ae0*/  PRMT R21, R6, 0x7773, RZ ;  /* 0x0000777306157816 */ /* 0x002fe400000000ff */
[C---:B------:R-:W-:Y:S02]  /*19af0*/  PRMT R9, R7.reuse, 0x7773, RZ ;  /* 0x0000777307097816 */ /* 0x040fe400000000ff */
[C---:B------:R-:W-:Y:S02]  /*19b00*/  PRMT R17, R7.reuse, 0x7772, RZ ;  /* 0x0000777207117816 */ /* 0x040fe400000000ff */
[C---:B------:R-:W-:Y:S02]  /*19b10*/  PRMT R19, R7.reuse, 0x7771, RZ ;  /* 0x0000777107137816 */ /* 0x040fe400000000ff */
[----:B------:R-:W-:Y:S01]  /*19b20*/  PRMT R7, R7, 0x7770, RZ ;  /* 0x0000777007077816 */ /* 0x000fe200000000ff */
[----:B------:R0:W-:Y:S04]  /*19b30*/  @P3 STG.E.U8 desc[UR26][R2.64], R23 ;  /* 0x0000001702003986 */ /* 0x0001e8000c10111a */
[----:B------:R0:W-:Y:S04]  /*19b40*/  @P1 STG.E.U8 desc[UR26][R10.64], R21 ;  /* 0x000000150a001986 */ /* 0x0001e8000c10111a */
[----:B------:R0:W-:Y:S04]  /*19b50*/  @P4 STG.E.U8 desc[UR26][R4.64], R7 ;  /* 0x0000000704004986 */ /* 0x0001e8000c10111a */
[----:B------:R0:W-:Y:S01]  /*19b60*/  @P2 STG.E.U8 desc[UR26][R12.64], R19 ;  /* 0x000000130c002986 */ /* 0x0001e2000c10111a */
[----:B---3--:R-:W-:-:S13]  /*19b70*/  ISETP.LT.AND P0, PT, R0, UR6, !P0 ;  /* 0x0000000600007c0c */ /* 0x008fda000c701270 */
[----:B------:R0:W-:Y:S04]  /*19b80*/  @P0 STG.E.U8 desc[UR26][R132.64], R17 ;  /* 0x0000001184000986 */ /* 0x0001e8000c10111a */
[----:B------:R0:W-:Y:S01]  /*19b90*/  @P6 STG.E.U8 desc[UR26][R14.64], R9 ;  /* 0x000000090e006986 */ /* 0x0001e2000c10111a */
[----:B------:R-:W-:Y:S06]  /*19ba0*/  BAR.SYNC.DEFER_BLOCKING 0x0 ;  /* 0x0000000000007b1d */ /* 0x000fec0000010000 */
[----:B------:R-:W-:Y:S05]  /*19bb0*/  BRA.U UP0, `(.L_x_13) ;  /* 0x0000000100a07547 */ /* 0x000fea000b800000 */
[----:B------:R-:W1:Y:S01]  /*19bc0*/  S2UR UR5, SR_CgaCtaId ;  /* 0x00000000000579c3 */ /* 0x000e620000008800 */
[----:B------:R-:W-:Y:S01]  /*19bd0*/  NOP ;  /* 0x0000000000007918 */ /* 0x000fe20000000000 */
[----:B------:R-:W-:Y:S01]  /*19be0*/  UMOV UR4, 0x50 ;  /* 0x0000005000047882 */ /* 0x000fe20000000000 */
[----:B------:R-:W-:Y:S02]  /*19bf0*/  IMAD.U32 R0, RZ, RZ, UR13 ;  /* 0x0000000dff007e24 */ /* 0x000fe4000f8e00ff */
[----:B0-----:R-:W-:Y:S02]  /*19c00*/  IMAD.MOV.U32 R3, RZ, RZ, 0xff ;  /* 0x000000ffff037424 */ /* 0x001fe400078e00ff */
[----:B------:R-:W-:Y:S01]  /*19c10*/  IMAD.MOV.U32 R7, RZ, RZ, 0x1 ;  /* 0x00000001ff077424 */ /* 0x000fe200078e00ff */
[----:B------:R-:W-:-:S04]  /*19c20*/  LOP3.LUT R0, R0, 0xffff, RZ, 0xc0, !PT ;  /* 0x0000ffff00007812 */ /* 0x000fc800078ec0ff */
[----:B------:R-:W-:-:S05]  /*19c30*/  SHF.R.U32.HI R0, RZ, 0x5, R0 ;  /* 0x00000005ff007819 */ /* 0x000fca0000011600 */
[----:B------:R-:W-:Y:S01]  /*19c40*/  VIADD R2, R0, 0x10 ;  /* 0x0000001000027836 */ /* 0x000fe20000000000 */
[----:B------:R-:W-:Y:S01]  /*19c50*/  SHF.L.U32 R0, R3, R0, RZ ;  /* 0x0000000003007219 */ /* 0x000fe200000006ff */
[----:B-1----:R-:W-:-:S03]  /*19c60*/  ULEA UR6, UR5, UR4, 0x18 ;  /* 0x0000000405067291 */ /* 0x002fc6000f8ec0ff */
[----:B------:R-:W-:-:S04]  /*19c70*/  SHF.L.U32 R3, R7, R2, RZ ;  /* 0x0000000207037219 */ /* 0x000fc800000006ff */
[----:B------:R-:W-:Y:S02]  /*19c80*/  LOP3.LUT R0, R3, R0, RZ, 0xfc, !PT ;  /* 0x0000000003007212 */ /* 0x000fe400078efcff */
[----:B------:R-:W0:Y:S02]  /*19c90*/  LDS R5, [UR6] ;  /* 0x00000006ff057984 */ /* 0x000e240008000800 */
[C---:B------:R-:W-:Y:S02]  /*19ca0*/  LOP3.LUT R2, R0.reuse, 0xffff, RZ, 0xc0, !PT ;  /* 0x0000ffff00027812 */ /* 0x040fe400078ec0ff */
[----:B0-----:R-:W-:-:S04]  /*19cb0*/  LOP3.LUT R3, R0, 0xffff, R5, 0x80, !PT ;  /* 0x0000ffff00037812 */ /* 0x001fc800078e8005 */
[----:B------:R-:W-:-:S13]  /*19cc0*/  ISETP.NE.AND P0, PT, R3, R2, PT ;  /* 0x000000020300720c */ /* 0x000fda0003f05270 */
[----:B------:R-:W-:Y:S05]  /*19cd0*/  @P0 BRA `(.L_x_14) ;  /* 0x0000000000500947 */ /* 0x000fea0003800000 */
[----:B------:R-:W-:Y:S02]  /*19ce0*/  SHF.R.U32.HI R5, RZ, 0x10, R5 ;  /* 0x00000010ff057819 */ /* 0x000fe40000011605 */
[----:B------:R-:W-:-:S04]  /*19cf0*/  SHF.R.U32.HI R2, RZ, 0x10, R0 ;  /* 0x00000010ff027819 */ /* 0x000fc80000011600 */
[----:B------:R-:W-:-:S04]  /*19d00*/  LOP3.LUT R5, R5, R2, RZ, 0xc0, !PT ;  /* 0x0000000205057212 */ /* 0x000fc800078ec0ff */
[----:B------:R-:W-:-:S13]  /*19d10*/  ISETP.NE.AND P0, PT, R5, R2, PT ;  /* 0x000000020500720c */ /* 0x000fda0003f05270 */
[----:B------:R-:W-:Y:S05]  /*19d20*/  @P0 BRA `(.L_x_15) ;  /* 0x0000000000300947 */ /* 0x000fea0003800000 */
[----:B------:R-:W-:Y:S01]  /*19d30*/  R2UR UR4, R0 ;  /* 0x00000000000472ca */ /* 0x000fe200000e0000 */
[----:B------:R-:W-:Y:S01]  /*19d40*/  VOTEU.ANY UR5, UPT, PT ;  /* 0x0000000000057886 */ /* 0x000fe200038e0100 */
[----:B------:R-:W0:Y:S01]  /*19d50*/  S2R R0, SR_LANEID ;  /* 0x0000000000007919 */ /* 0x000e220000000000 */
[----:B------:R-:W-:-:S10]  /*19d60*/  UFLO.U32 UR5, UR5 ;  /* 0x00000005000572bd */ /* 0x000fd400080e0000 */
[----:B------:R-:W-:-:S06]  /*19d70*/  ULOP3.LUT UR4, URZ, UR4, URZ, 0x33, !UPT ;  /* 0x00000004ff047292 */ /* 0x000fcc000f8e33ff */
[----:B------:R-:W-:-:S04]  /*19d80*/  IMAD.U32 R2, RZ, RZ, UR4 ;  /* 0x00000004ff027e24 */ /* 0x000fc8000f8e00ff */
[----:B------:R-:W1:Y:S02]  /*19d90*/  REDUX UR7, R2 ;  /* 0x00000000020773c4 */ /* 0x000e640000000000 */
[----:B------:R2:W-:Y:S01]  /*19da0*/  UTCATOMSWS.AND URZ, UR4 ;  /* 0x0000000400ff79e3 */ /* 0x0005e20008000000 */
[----:B0-----:R-:W-:Y:S01]  /*19db0*/  ISETP.EQ.U32.AND P0, PT, R0, UR5, PT ;  /* 0x0000000500007c0c */ /* 0x001fe2000bf02070 */
[----:B-1----:R-:W-:-:S12]  /*19dc0*/  IMAD.U32 R0, RZ, RZ, UR7 ;  /* 0x00000007ff007e24 */ /* 0x002fd8000f8e00ff */
[----:B------:R2:W-:Y:S01]  /*19dd0*/  @P0 ATOMS.AND RZ, [UR6], R0 ;  /* 0x00000000ffff098c */ /* 0x0005e2000a800006 */
[----:B------:R-:W-:Y:S05]  /*19de0*/  BRA `(.L_x_13) ;  /* 0x0000000000147947 */ /* 0x000fea0003800000 */
.L_x_15:
[----:B------:R-:W-:-:S07]  /*19df0*/  MOV R2, 0x19e10 ;  /* 0x00019e1000027802 */ /* 0x000fce0000000f00 */
[----:B------:R-:W-:Y:S05]  /*19e00*/  CALL.REL.NOINC `($__internal_0_$__cuda_sm10x_tcgen05_guardrail_trap_col_being_dealloced_not_returned_by_alloc) ;  /* 0x00000000002c7944 */ /* 0x000fea0003c00000 */
[----:B------:R-:W-:Y:S05]  /*19e10*/  BRA `(.L_x_13) ;  /* 0x0000000000087947 */ /* 0x000fea0003800000 */
.L_x_14:
[----:B------:R-:W-:-:S07]  /*19e20*/  MOV R2, 0x19e40 ;  /* 0x00019e4000027802 */ /* 0x000fce0000000f00 */
[----:B------:R-:W-:Y:S05]  /*19e30*/  CALL.REL.NOINC `($__internal_2_$__cuda_sm10x_tcgen05_guardrail_trap_unallocated_columns_being_dealloced) ;  /* 0x0000000000387944 */ /* 0x000fea0003c00000 */
.L_x_13:
[----:B------:R-:W-:Y:S01]  /*19e40*/  NOP ;  /* 0x0000000000007918 */ /* 0x000fe20000000000 */
[----:B--2---:R-:W-:Y:S05]  /*19e50*/  EXIT ;  /* 0x000000000000794d */ /* 0x004fea0003800000 */
.L_x_8:
[----:B------:R-:W0:Y:S02]  /*19e60*/  SYNCS.PHASECHK.TRANS64.TRYWAIT P1, [UR15], R126 ;  /* 0x0000007eff0075a7 */ /* 0x000e24000802110f */
[----:B0-----:R-:W-:Y:S05]  /*19e70*/  @!P1 BRA `(.L_x_8) ;  /* 0xfffffffc00f89947 */ /* 0x001fea000383ffff */
[----:B------:R-:W-:Y:S05]  /*19e80*/  BRA `(.L_x_16) ;  /* 0xffffff6000d87947 */ /* 0x000fea000383ffff */
.L_x_12:
[----:B------:R-:W0:Y:S02]  /*19e90*/  SYNCS.PHASECHK.TRANS64.TRYWAIT P2, [UR15], R4 ;  /* 0x00000004ff0075a7 */ /* 0x000e24000804110f */
[----:B0-----:R-:W-:Y:S05]  /*19ea0*/  @!P2 BRA `(.L_x_12) ;  /* 0xfffffffc00f8a947 */ /* 0x001fea000383ffff */
[----:B------:R-:W-:Y:S05]  /*19eb0*/  BRA `(.L_x_11) ;  /* 0xffffffa400907947 */ /* 0x000fea000383ffff */
        .weak           $__internal_0_$__cuda_sm10x_tcgen05_guardrail_trap_col_being_dealloced_not_returned_by_alloc
        .type           $__internal_0_$__cuda_sm10x_tcgen05_guardrail_trap_col_being_dealloced_not_returned_by_alloc,@function
        .size           $__internal_0_$__cuda_sm10x_tcgen05_guardrail_trap_col_being_dealloced_not_returned_by_alloc,($__internal_1_$__cuda_sm10x_tcgen05_guardrail_trap_phase_invalid_during_alloc - $__internal_0_$__cuda_sm10x_tcgen05_guardrail_trap_col_being_dealloced_not_returned_by_alloc)
$__internal_0_$__cuda_sm10x_tcgen05_guardrail_trap_col_being_dealloced_not_returned_by_alloc:
[----:B------:R-:W-:Y:S05]  /*19ec0*/  BPT.TRAP 0x1 ;  /* 0x000000040000795c */ /* 0x000fea0000300000 */
[----:B------:R-:W-:-:S04]  /*19ed0*/  IMAD.MOV.U32 R3, RZ, RZ, 0x0 ;  /* 0x00000000ff037424 */ /* 0x000fc800078e00ff */
[----:B------:R-:W-:Y:S05]  /*19ee0*/  RET.REL.NODEC R2 `(matmul_kernel) ;  /* 0xfffffe6002447950 */ /* 0x000fea0003c3ffff */
        .weak           $__internal_1_$__cuda_sm10x_tcgen05_guardrail_trap_phase_invalid_during_alloc
        .type           $__internal_1_$__cuda_sm10x_tcgen05_guardrail_trap_phase_invalid_during_alloc,@function
        .size           $__internal_1_$__cuda_sm10x_tcgen05_guardrail_trap_phase_invalid_during_alloc,($__internal_2_$__cuda_sm10x_tcgen05_guardrail_trap_unallocated_columns_being_dealloced - $__internal_1_$__cuda_sm10x_tcgen05_guardrail_trap_phase_invalid_during_alloc)
$__internal_1_$__cuda_sm10x_tcgen05_guardrail_trap_phase_invalid_during_alloc:
[----:B------:R-:W-:Y:S05]  /*19ef0*/  BPT.TRAP 0x1 ;  /* 0x000000040000795c */ /* 0x000fea0000300000 */
[----:B------:R-:W-:-:S04]  /*19f00*/  IMAD.MOV.U32 R3, RZ, RZ, 0x0 ;  /* 0x00000000ff037424 */ /* 0x000fc800078e00ff */
[----:B------:R-:W-:Y:S05]  /*19f10*/  RET.REL.NODEC R2 `(matmul_kernel) ;  /* 0xfffffe6002387950 */ /* 0x000fea0003c3ffff */
        .weak           $__internal_2_$__cuda_sm10x_tcgen05_guardrail_trap_unallocated_columns_being_dealloced
        .type           $__internal_2_$__cuda_sm10x_tcgen05_guardrail_trap_unallocated_columns_being_dealloced,@function
        .size           $__internal_2_$__cuda_sm10x_tcgen05_guardrail_trap_unallocated_columns_being_dealloced,(.L_x_20 - $__internal_2_$__cuda_sm10x_tcgen05_guardrail_trap_unallocated_columns_being_dealloced)
$__internal_2_$__cuda_sm10x_tcgen05_guardrail_trap_unallocated_columns_being_dealloced:
[----:B------:R-:W-:Y:S05]  /*19f20*/  BPT.TRAP 0x1 ;  /* 0x000000040000795c */ /* 0x000fea0000300000 */
[----:B------:R-:W-:-:S04]  /*19f30*/  IMAD.MOV.U32 R3, RZ, RZ, 0x0 ;  /* 0x00000000ff037424 */ /* 0x000fc800078e00ff */
[----:B------:R-:W-:Y:S05]  /*19f40*/  RET.REL.NODEC R2 `(matmul_kernel) ;  /* 0xfffffe60022c7950 */ /* 0x000fea0003c3ffff */
.L_x_17:
[----:B------:R-:W-:-:S00]  /*19f50*/  BRA `(.L_x_17) ;  /* 0xfffffffc00fc7947 */ /* 0x000fc0000383ffff */
[----:B------:R-:W-:-:S00]  /*19f60*/  NOP ;  /* 0x0000000000007918 */ /* 0x000fc00000000000 */
        /* <DEDUP_REMOVED lines=9> */
.L_x_20:


//--------------------- .nv.shared.matmul_kernel  --------------------------
	.section	.nv.shared.matmul_kernel,"aw",@nobits
	.sectionflags	@""
	.align	16
	.zero		1024


//--------------------- .nv.shared.reserved.0     --------------------------
	.section	.nv.shared.reserved.0,"aw",@nobits
	.align	8
	.weak		__nv_reservedSMEM_offset_0_alias
	.size		__nv_reservedSMEM_offset_0_alias, 0, 64
	.other		__nv_reservedSMEM_offset_0_alias,@"STO_CUDA_RESERVED_SHARED STV_DEFAULT"
__nv_reservedSMEM_offset_0_alias:
	.zero		0
.nv.shared.reserved.0:
	.zero		64
	.weak		__nv_reservedSMEM_allocation_phase
	.type		__nv_reservedSMEM_allocation_phase,@object
	.size		__nv_reservedSMEM_allocation_phase,(.L_0 - __nv_reservedSMEM_allocation_phase)
__nv_reservedSMEM_allocation_phase:
	.zero		1
.L_0:
	.zero		7
	.weak		__nv_reservedSMEM_devtool_atexit_pc
	.type		__nv_reservedSMEM_devtool_atexit_pc,@object
	.size		__nv_reservedSMEM_devtool_atexit_pc,(__nv_reservedSMEM_allocation_mask - __nv_reservedSMEM_devtool_atexit_pc)
__nv_reservedSMEM_devtool_atexit_pc:
	.zero		8
	.weak		__nv_reservedSMEM_allocation_mask
	.type		__nv_reservedSMEM_allocation_mask,@object
	.size		__nv_reservedSMEM_allocation_mask,(.L_2 - __nv_reservedSMEM_allocation_mask)
__nv_reservedSMEM_allocation_mask:
	.zero		4
.L_2:


//--------------------- .nv.constant0.matmul_kernel --------------------------
	.section	.nv.constant0.matmul_kernel,"a",@progbits
	.sectionflags	@""
	.align	4
.nv.constant0.matmul_kernel:
	.zero		976


//--------------------- SYMBOLS --------------------------

	.type		.nv.reservedSmem.offset0,@object
	.size		.nv.reservedSmem.offset0,0x4
	.type		.nv.reservedSmem.cap,@object
	.size		.nv.reservedSmem.cap,0x4
